//
// Generated by NVIDIA NVVM Compiler
//
// Compiler Build ID: CL-36424714
// Cuda compilation tools, release 13.0, V13.0.88
// Based on NVVM 20.0.0
//

.version 9.0
.target sm_100
.address_size 64

	// .globl	_Z21train_sequence_kernelPKhliPK16TransformerModelPaPij
.const .align 4 .b8 d_EXP2_TABLE[1024];
.global .align 4 .b8 d_debug_updates[8];
.global .align 8 .u64 d_total_updates;
// _ZZ21train_sequence_kernelPKhliPK16TransformerModelPaPijE12temp_storage has been demoted
// _ZZ21train_sequence_kernelPKhliPK16TransformerModelPaPijE13shared_scalar has been demoted
// _ZZ20update_matrix_kernelPaiiiiiPKijiE7s_count has been demoted
// _ZZ20update_vector_kernelPaiiiPKijiE7s_count has been demoted
// _ZZ24generate_sequence_kernelPhiiPK16TransformerModelPajE12temp_storage has been demoted
// _ZZ24generate_sequence_kernelPhiiPK16TransformerModelPajE13shared_scalar has been demoted
// _ZZ24generate_sequence_kernelPhiiPK16TransformerModelPajE13shared_logits has been demoted
// _ZZN3cub18CUB_300001_SM_10006detail6reduce28DeviceReduceSingleTileKernelINS2_10policy_hubIijN4cuda3std3__44plusIiEEE10Policy1000EN6thrust24THRUST_300001_SM_1000_NS10device_ptrIiEEPijS9_iiNS7_10__identityEEEvT0_T1_T2_T3_T4_T6_E12temp_storage has been demoted
// _ZZN3cub18CUB_300001_SM_10006detail6reduce18DeviceReduceKernelINS2_10policy_hubIijN4cuda3std3__44plusIiEEE10Policy1000EN6thrust24THRUST_300001_SM_1000_NS10device_ptrIiEEjS9_iNS7_10__identityEEEvT0_PT3_T1_NS0_13GridEvenShareISK_EET2_T4_E12temp_storage has been demoted
// _ZZN3cub18CUB_300001_SM_10006detail6reduce28DeviceReduceSingleTileKernelINS2_10policy_hubIijN4cuda3std3__44plusIiEEE10Policy1000EPiSC_iS9_iiNS7_10__identityEEEvT0_T1_T2_T3_T4_T6_E12temp_storage has been demoted
// _ZZN3cub18CUB_300001_SM_10006detail6reduce28DeviceReduceSingleTileKernelINS2_10policy_hubIiyN4cuda3std3__44plusIiEEE10Policy1000EN6thrust24THRUST_300001_SM_1000_NS10device_ptrIiEEPiyS9_iiNS7_10__identityEEEvT0_T1_T2_T3_T4_T6_E12temp_storage has been demoted
// _ZZN3cub18CUB_300001_SM_10006detail6reduce18DeviceReduceKernelINS2_10policy_hubIiyN4cuda3std3__44plusIiEEE10Policy1000EN6thrust24THRUST_300001_SM_1000_NS10device_ptrIiEEyS9_iNS7_10__identityEEEvT0_PT3_T1_NS0_13GridEvenShareISK_EET2_T4_E12temp_storage has been demoted
// _ZZN3cub18CUB_300001_SM_10006detail6reduce28DeviceReduceSingleTileKernelINS2_10policy_hubIiyN4cuda3std3__44plusIiEEE10Policy1000EPiSC_iS9_iiNS7_10__identityEEEvT0_T1_T2_T3_T4_T6_E12temp_storage has been demoted
.global .align 1 .b8 _ZN34_INTERNAL_7d4a17fe_4_k_cu_fab08f894cuda3std3__45__cpo5beginE[1];
.global .align 1 .b8 _ZN34_INTERNAL_7d4a17fe_4_k_cu_fab08f894cuda3std3__45__cpo3endE[1];
.global .align 1 .b8 _ZN34_INTERNAL_7d4a17fe_4_k_cu_fab08f894cuda3std3__45__cpo6cbeginE[1];
.global .align 1 .b8 _ZN34_INTERNAL_7d4a17fe_4_k_cu_fab08f894cuda3std3__45__cpo4cendE[1];
.global .align 1 .b8 _ZN34_INTERNAL_7d4a17fe_4_k_cu_fab08f894cuda3std3__45__cpo6rbeginE[1];
.global .align 1 .b8 _ZN34_INTERNAL_7d4a17fe_4_k_cu_fab08f894cuda3std3__45__cpo4rendE[1];
.global .align 1 .b8 _ZN34_INTERNAL_7d4a17fe_4_k_cu_fab08f894cuda3std3__45__cpo7crbeginE[1];
.global .align 1 .b8 _ZN34_INTERNAL_7d4a17fe_4_k_cu_fab08f894cuda3std3__45__cpo5crendE[1];
.global .align 1 .b8 _ZN34_INTERNAL_7d4a17fe_4_k_cu_fab08f894cuda3std3__436_GLOBAL__N__7d4a17fe_4_k_cu_fab08f896ignoreE[1];
.global .align 1 .b8 _ZN34_INTERNAL_7d4a17fe_4_k_cu_fab08f894cuda3std3__419piecewise_constructE[1];
.global .align 1 .b8 _ZN34_INTERNAL_7d4a17fe_4_k_cu_fab08f894cuda3std3__48in_placeE[1];
.global .align 1 .b8 _ZN34_INTERNAL_7d4a17fe_4_k_cu_fab08f894cuda3std3__420unreachable_sentinelE[1];
.global .align 1 .b8 _ZN34_INTERNAL_7d4a17fe_4_k_cu_fab08f894cuda3std3__47nulloptE[1];
.global .align 1 .b8 _ZN34_INTERNAL_7d4a17fe_4_k_cu_fab08f894cuda3std3__48unexpectE[1];
.global .align 1 .b8 _ZN34_INTERNAL_7d4a17fe_4_k_cu_fab08f894cuda3std6ranges3__45__cpo4swapE[1];
.global .align 1 .b8 _ZN34_INTERNAL_7d4a17fe_4_k_cu_fab08f894cuda3std6ranges3__45__cpo9iter_moveE[1];
.global .align 1 .b8 _ZN34_INTERNAL_7d4a17fe_4_k_cu_fab08f894cuda3std6ranges3__45__cpo5beginE[1];
.global .align 1 .b8 _ZN34_INTERNAL_7d4a17fe_4_k_cu_fab08f894cuda3std6ranges3__45__cpo3endE[1];
.global .align 1 .b8 _ZN34_INTERNAL_7d4a17fe_4_k_cu_fab08f894cuda3std6ranges3__45__cpo6cbeginE[1];
.global .align 1 .b8 _ZN34_INTERNAL_7d4a17fe_4_k_cu_fab08f894cuda3std6ranges3__45__cpo4cendE[1];
.global .align 1 .b8 _ZN34_INTERNAL_7d4a17fe_4_k_cu_fab08f894cuda3std6ranges3__45__cpo7advanceE[1];
.global .align 1 .b8 _ZN34_INTERNAL_7d4a17fe_4_k_cu_fab08f894cuda3std6ranges3__45__cpo9iter_swapE[1];
.global .align 1 .b8 _ZN34_INTERNAL_7d4a17fe_4_k_cu_fab08f894cuda3std6ranges3__45__cpo4nextE[1];
.global .align 1 .b8 _ZN34_INTERNAL_7d4a17fe_4_k_cu_fab08f894cuda3std6ranges3__45__cpo4prevE[1];
.global .align 1 .b8 _ZN34_INTERNAL_7d4a17fe_4_k_cu_fab08f894cuda3std6ranges3__45__cpo4dataE[1];
.global .align 1 .b8 _ZN34_INTERNAL_7d4a17fe_4_k_cu_fab08f894cuda3std6ranges3__45__cpo5cdataE[1];
.global .align 1 .b8 _ZN34_INTERNAL_7d4a17fe_4_k_cu_fab08f894cuda3std6ranges3__45__cpo4sizeE[1];
.global .align 1 .b8 _ZN34_INTERNAL_7d4a17fe_4_k_cu_fab08f894cuda3std6ranges3__45__cpo5ssizeE[1];
.global .align 1 .b8 _ZN34_INTERNAL_7d4a17fe_4_k_cu_fab08f894cuda3std6ranges3__45__cpo8distanceE[1];
.global .align 1 .b8 _ZN34_INTERNAL_7d4a17fe_4_k_cu_fab08f896thrust24THRUST_300001_SM_1000_NS8cuda_cub3parE[1];
.global .align 1 .b8 _ZN34_INTERNAL_7d4a17fe_4_k_cu_fab08f896thrust24THRUST_300001_SM_1000_NS8cuda_cub10par_nosyncE[1];
.global .align 1 .b8 _ZN34_INTERNAL_7d4a17fe_4_k_cu_fab08f896thrust24THRUST_300001_SM_1000_NS6system6detail10sequential3seqE[1];
.global .align 1 .b8 _ZN34_INTERNAL_7d4a17fe_4_k_cu_fab08f896thrust24THRUST_300001_SM_1000_NS6system3cpp3parE[1];
.global .align 1 .b8 _ZN34_INTERNAL_7d4a17fe_4_k_cu_fab08f896thrust24THRUST_300001_SM_1000_NS12placeholders2_1E[1];
.global .align 1 .b8 _ZN34_INTERNAL_7d4a17fe_4_k_cu_fab08f896thrust24THRUST_300001_SM_1000_NS12placeholders2_2E[1];
.global .align 1 .b8 _ZN34_INTERNAL_7d4a17fe_4_k_cu_fab08f896thrust24THRUST_300001_SM_1000_NS12placeholders2_3E[1];
.global .align 1 .b8 _ZN34_INTERNAL_7d4a17fe_4_k_cu_fab08f896thrust24THRUST_300001_SM_1000_NS12placeholders2_4E[1];
.global .align 1 .b8 _ZN34_INTERNAL_7d4a17fe_4_k_cu_fab08f896thrust24THRUST_300001_SM_1000_NS12placeholders2_5E[1];
.global .align 1 .b8 _ZN34_INTERNAL_7d4a17fe_4_k_cu_fab08f896thrust24THRUST_300001_SM_1000_NS12placeholders2_6E[1];
.global .align 1 .b8 _ZN34_INTERNAL_7d4a17fe_4_k_cu_fab08f896thrust24THRUST_300001_SM_1000_NS12placeholders2_7E[1];
.global .align 1 .b8 _ZN34_INTERNAL_7d4a17fe_4_k_cu_fab08f896thrust24THRUST_300001_SM_1000_NS12placeholders2_8E[1];
.global .align 1 .b8 _ZN34_INTERNAL_7d4a17fe_4_k_cu_fab08f896thrust24THRUST_300001_SM_1000_NS12placeholders2_9E[1];
.global .align 1 .b8 _ZN34_INTERNAL_7d4a17fe_4_k_cu_fab08f896thrust24THRUST_300001_SM_1000_NS12placeholders3_10E[1];
.global .align 1 .b8 _ZN34_INTERNAL_7d4a17fe_4_k_cu_fab08f896thrust24THRUST_300001_SM_1000_NS3seqE[1];
.global .align 1 .b8 _ZN34_INTERNAL_7d4a17fe_4_k_cu_fab08f896thrust24THRUST_300001_SM_1000_NS6deviceE[1];
.extern .shared .align 16 .b8 s_mem[];

.visible .entry _Z21train_sequence_kernelPKhliPK16TransformerModelPaPij(
	.param .u64 .ptr .align 1 _Z21train_sequence_kernelPKhliPK16TransformerModelPaPij_param_0,
	.param .u64 _Z21train_sequence_kernelPKhliPK16TransformerModelPaPij_param_1,
	.param .u32 _Z21train_sequence_kernelPKhliPK16TransformerModelPaPij_param_2,
	.param .u64 .ptr .align 1 _Z21train_sequence_kernelPKhliPK16TransformerModelPaPij_param_3,
	.param .u64 .ptr .align 1 _Z21train_sequence_kernelPKhliPK16TransformerModelPaPij_param_4,
	.param .u64 .ptr .align 1 _Z21train_sequence_kernelPKhliPK16TransformerModelPaPij_param_5,
	.param .u32 _Z21train_sequence_kernelPKhliPK16TransformerModelPaPij_param_6
)
.maxntid 1024
{
	.reg .pred 	%p<112>;
	.reg .b16 	%rs<105>;
	.reg .b32 	%r<940>;
	.reg .b64 	%rd<776>;
	// demoted variable
	.shared .align 8 .b8 _ZZ21train_sequence_kernelPKhliPK16TransformerModelPaPijE12temp_storage[120];
	// demoted variable
	.shared .align 8 .u64 _ZZ21train_sequence_kernelPKhliPK16TransformerModelPaPijE13shared_scalar;
	ld.param.u64 	%rd102, [_Z21train_sequence_kernelPKhliPK16TransformerModelPaPij_param_1];
	ld.param.u32 	%r46, [_Z21train_sequence_kernelPKhliPK16TransformerModelPaPij_param_2];
	ld.param.u64 	%rd105, [_Z21train_sequence_kernelPKhliPK16TransformerModelPaPij_param_3];
	ld.param.u32 	%r47, [_Z21train_sequence_kernelPKhliPK16TransformerModelPaPij_param_6];
	cvta.to.global.u64 	%rd1, %rd105;
	mov.u32 	%r1, %ctaid.x;
	setp.gt.u32 	%p1, %r1, 16383;
	@%p1 bra 	$L__BB0_109;
	mov.u32 	%r2, %tid.x;
	setp.gt.u32 	%p2, %r2, 383;
	@%p2 bra 	$L__BB0_109;
	shr.u32 	%r3, %r1, 1;
	cvt.u64.u32 	%rd106, %r3;
	shr.s64 	%rd107, %rd102, 63;
	shr.u64 	%rd108, %rd107, 51;
	add.s64 	%rd109, %rd102, %rd108;
	shr.s64 	%rd110, %rd109, 13;
	cvt.s64.s32 	%rd111, %r46;
	mad.lo.s64 	%rd2, %rd110, %rd106, %rd111;
	add.s64 	%rd3, %rd102, -128;
	or.b64  	%rd112, %rd2, %rd3;
	and.b64  	%rd113, %rd112, -4294967296;
	setp.ne.s64 	%p3, %rd113, 0;
	@%p3 bra 	$L__BB0_4;
	cvt.u32.u64 	%r48, %rd3;
	cvt.u32.u64 	%r49, %rd2;
	rem.u32 	%r50, %r49, %r48;
	cvt.u64.u32 	%rd748, %r50;
	bra.uni 	$L__BB0_5;
$L__BB0_4:
	rem.s64 	%rd748, %rd2, %rd3;
$L__BB0_5:
	and.b32  	%r52, %r1, 1;
	setp.eq.b32 	%p4, %r52, 1;
	selp.b64 	%rd7, -1, 1, %p4;
	add.s32 	%r4, %r47, %r3;
	mov.u32 	%r53, s_mem;
	add.s32 	%r5, %r53, %r2;
	shr.u32 	%r54, %r2, 2;
	and.b32  	%r55, %r54, 248;
	mov.u32 	%r56, _ZZ21train_sequence_kernelPKhliPK16TransformerModelPaPijE12temp_storage;
	add.s32 	%r57, %r56, %r55;
	add.s32 	%r6, %r57, 16;
	cvt.u64.u32 	%rd8, %r2;
	shl.b32 	%r58, %r2, 2;
	add.s32 	%r59, %r53, 768;
	add.s32 	%r7, %r59, %r58;
	and.b32  	%r8, %r2, 31;
	shr.u32 	%r60, %r2, 4;
	and.b32  	%r61, %r60, 28;
	add.s32 	%r9, %r59, %r61;
	add.s32 	%r10, %r5, 1024;
	mov.b32 	%r927, 0;
	mov.b64 	%rd749, 0;
	add.s64 	%rd122, %rd1, %rd8;
$L__BB0_6:
	mov.u32 	%r11, %r927;
	ld.param.u64 	%rd745, [_Z21train_sequence_kernelPKhliPK16TransformerModelPaPij_param_0];
	add.s32 	%r927, %r11, 1;
	cvt.u64.u32 	%rd115, %r11;
	add.s64 	%rd116, %rd748, %rd115;
	cvta.to.global.u64 	%rd117, %rd745;
	add.s64 	%rd10, %rd117, %rd116;
	ld.global.nc.u8 	%rs2, [%rd10];
	cvt.u32.u8 	%r64, %rs2;
	shl.b32 	%r65, %r2, 8;
	or.b32  	%r66, %r65, %r64;
	cvt.u64.u32 	%rd118, %r66;
	add.s64 	%rd119, %rd1, %rd118;
	ld.global.nc.u8 	%rs3, [%rd119];
	cvt.s64.s8 	%rd120, %rs3;
	mul.lo.s32 	%r67, %r11, 384;
	cvt.s64.s32 	%rd121, %r67;
	add.s64 	%rd123, %rd122, %rd121;
	ld.global.nc.u8 	%rs4, [%rd123+98304];
	cvt.s64.s8 	%rd124, %rs4;
	mad.lo.s32 	%r68, %r64, -1640531527, %r4;
	shr.u32 	%r69, %r68, 16;
	xor.b32  	%r70, %r69, %r68;
	mul.lo.s32 	%r71, %r70, -2048144789;
	shr.u32 	%r72, %r71, 13;
	xor.b32  	%r73, %r72, %r71;
	mul.lo.s32 	%r74, %r73, -1028477387;
	shr.u32 	%r75, %r74, 16;
	xor.b32  	%r76, %r75, %r74;
	and.b32  	%r77, %r76, 1;
	setp.eq.b32 	%p5, %r77, 1;
	shr.u32 	%r78, %r76, 1;
	and.b32  	%r79, %r78, 15;
	neg.s32 	%r80, %r79;
	selp.b32 	%r81, %r79, %r80, %p5;
	cvt.s64.s32 	%rd125, %r81;
	mad.lo.s32 	%r82, %r2, -1640531527, %r4;
	add.s32 	%r83, %r82, 384;
	shr.u32 	%r84, %r83, 16;
	xor.b32  	%r85, %r84, %r83;
	mul.lo.s32 	%r86, %r85, -2048144789;
	shr.u32 	%r87, %r86, 13;
	xor.b32  	%r88, %r87, %r86;
	mul.lo.s32 	%r89, %r88, -1028477387;
	shr.u32 	%r90, %r89, 16;
	xor.b32  	%r91, %r90, %r89;
	and.b32  	%r92, %r91, 1;
	setp.eq.b32 	%p6, %r92, 1;
	shr.u32 	%r93, %r91, 1;
	and.b32  	%r94, %r93, 15;
	neg.s32 	%r95, %r94;
	selp.b32 	%r96, %r94, %r95, %p6;
	cvt.s64.s32 	%rd126, %r96;
	mul.lo.s64 	%rd127, %rd126, %rd7;
	mul.lo.s64 	%rd128, %rd127, %rd125;
	shr.s64 	%rd129, %rd128, 4;
	add.s64 	%rd130, %rd124, %rd120;
	add.s64 	%rd131, %rd130, %rd129;
	max.s64 	%rd132, %rd131, -127;
	min.s64 	%rd133, %rd132, 127;
	st.shared.u8 	[%r5], %rd133;
	bar.sync 	0;
	// begin inline asm
	mov.u32 %r62, %laneid;
	// end inline asm
	and.b32  	%r14, %r927, 2147483646;
	mov.b32 	%r928, 0;
$L__BB0_7:
	setp.ne.s32 	%p7, %r62, 0;
	mad.lo.s32 	%r16, %r928, 1000, %r4;
	ld.shared.s8 	%rs5, [%r5];
	abs.s16 	%rs6, %rs5;
	cvt.u64.u16 	%rd135, %rs6;
	mov.b32 	%r97, 1;
	mov.b32 	%r110, 31;
	mov.b32 	%r111, -1;
	// begin inline asm
	{  .reg .u32 lo;  .reg .u32 hi;  .reg .pred p;  mov.b64 {lo, hi}, %rd135;  shfl.sync.down.b32 lo|p, lo, %r97, %r110, %r111;  shfl.sync.down.b32 hi|p, hi, %r97, %r110, %r111;  mov.b64 %rd134, {lo, hi};  @p add.s64 %rd134, %rd134, %rd135;}
	// end inline asm
	mov.b32 	%r100, 2;
	// begin inline asm
	{  .reg .u32 lo;  .reg .u32 hi;  .reg .pred p;  mov.b64 {lo, hi}, %rd134;  shfl.sync.down.b32 lo|p, lo, %r100, %r110, %r111;  shfl.sync.down.b32 hi|p, hi, %r100, %r110, %r111;  mov.b64 %rd136, {lo, hi};  @p add.s64 %rd136, %rd136, %rd134;}
	// end inline asm
	mov.b32 	%r103, 4;
	// begin inline asm
	{  .reg .u32 lo;  .reg .u32 hi;  .reg .pred p;  mov.b64 {lo, hi}, %rd136;  shfl.sync.down.b32 lo|p, lo, %r103, %r110, %r111;  shfl.sync.down.b32 hi|p, hi, %r103, %r110, %r111;  mov.b64 %rd138, {lo, hi};  @p add.s64 %rd138, %rd138, %rd136;}
	// end inline asm
	mov.b32 	%r106, 8;
	// begin inline asm
	{  .reg .u32 lo;  .reg .u32 hi;  .reg .pred p;  mov.b64 {lo, hi}, %rd138;  shfl.sync.down.b32 lo|p, lo, %r106, %r110, %r111;  shfl.sync.down.b32 hi|p, hi, %r106, %r110, %r111;  mov.b64 %rd140, {lo, hi};  @p add.s64 %rd140, %rd140, %rd138;}
	// end inline asm
	mov.b32 	%r109, 16;
	// begin inline asm
	{  .reg .u32 lo;  .reg .u32 hi;  .reg .pred p;  mov.b64 {lo, hi}, %rd140;  shfl.sync.down.b32 lo|p, lo, %r109, %r110, %r111;  shfl.sync.down.b32 hi|p, hi, %r109, %r110, %r111;  mov.b64 %rd142, {lo, hi};  @p add.s64 %rd142, %rd142, %rd140;}
	// end inline asm
	@%p7 bra 	$L__BB0_9;
	st.shared.u64 	[%r6], %rd142;
$L__BB0_9:
	setp.ne.s32 	%p8, %r2, 0;
	bar.sync 	0;
	@%p8 bra 	$L__BB0_11;
	ld.shared.u64 	%rd144, [_ZZ21train_sequence_kernelPKhliPK16TransformerModelPaPijE12temp_storage+24];
	add.s64 	%rd145, %rd144, %rd142;
	ld.shared.u64 	%rd146, [_ZZ21train_sequence_kernelPKhliPK16TransformerModelPaPijE12temp_storage+32];
	add.s64 	%rd147, %rd145, %rd146;
	ld.shared.u64 	%rd148, [_ZZ21train_sequence_kernelPKhliPK16TransformerModelPaPijE12temp_storage+40];
	add.s64 	%rd149, %rd147, %rd148;
	ld.shared.u64 	%rd150, [_ZZ21train_sequence_kernelPKhliPK16TransformerModelPaPijE12temp_storage+48];
	add.s64 	%rd151, %rd149, %rd150;
	ld.shared.u64 	%rd152, [_ZZ21train_sequence_kernelPKhliPK16TransformerModelPaPijE12temp_storage+56];
	add.s64 	%rd153, %rd151, %rd152;
	ld.shared.u64 	%rd154, [_ZZ21train_sequence_kernelPKhliPK16TransformerModelPaPijE12temp_storage+64];
	add.s64 	%rd155, %rd153, %rd154;
	ld.shared.u64 	%rd156, [_ZZ21train_sequence_kernelPKhliPK16TransformerModelPaPijE12temp_storage+72];
	add.s64 	%rd157, %rd155, %rd156;
	ld.shared.u64 	%rd158, [_ZZ21train_sequence_kernelPKhliPK16TransformerModelPaPijE12temp_storage+80];
	add.s64 	%rd159, %rd157, %rd158;
	ld.shared.u64 	%rd160, [_ZZ21train_sequence_kernelPKhliPK16TransformerModelPaPijE12temp_storage+88];
	add.s64 	%rd161, %rd159, %rd160;
	ld.shared.u64 	%rd162, [_ZZ21train_sequence_kernelPKhliPK16TransformerModelPaPijE12temp_storage+96];
	add.s64 	%rd163, %rd161, %rd162;
	ld.shared.u64 	%rd164, [_ZZ21train_sequence_kernelPKhliPK16TransformerModelPaPijE12temp_storage+104];
	add.s64 	%rd165, %rd163, %rd164;
	st.shared.u64 	[_ZZ21train_sequence_kernelPKhliPK16TransformerModelPaPijE13shared_scalar], %rd165;
$L__BB0_11:
	bar.sync 	0;
	ld.shared.u64 	%rd166, [_ZZ21train_sequence_kernelPKhliPK16TransformerModelPaPijE13shared_scalar];
	mul.hi.s64 	%rd167, %rd166, 3074457345618258603;
	shr.u64 	%rd168, %rd167, 63;
	shr.s64 	%rd169, %rd167, 6;
	add.s64 	%rd170, %rd169, %rd168;
	add.s64 	%rd171, %rd166, 383;
	setp.lt.u64 	%p9, %rd171, 767;
	selp.b64 	%rd12, 1, %rd170, %p9;
	add.s64 	%rd172, %rd1, %rd8;
	mul.wide.u32 	%rd173, %r928, 384;
	add.s64 	%rd13, %rd172, %rd173;
	ld.global.nc.u8 	%rs7, [%rd13+147456];
	cvt.s64.s8 	%rd174, %rs7;
	mad.lo.s32 	%r112, %r2, -1640531527, %r16;
	add.s32 	%r17, %r112, 100;
	shr.u32 	%r113, %r17, 16;
	xor.b32  	%r114, %r113, %r17;
	mul.lo.s32 	%r115, %r114, -2048144789;
	shr.u32 	%r116, %r115, 13;
	xor.b32  	%r117, %r116, %r115;
	mul.lo.s32 	%r118, %r117, -1028477387;
	shr.u32 	%r119, %r118, 16;
	xor.b32  	%r120, %r119, %r118;
	and.b32  	%r121, %r120, 1;
	setp.eq.b32 	%p10, %r121, 1;
	shr.u32 	%r122, %r120, 1;
	and.b32  	%r123, %r122, 15;
	neg.s32 	%r124, %r123;
	selp.b32 	%r125, %r123, %r124, %p10;
	ld.shared.s8 	%rd175, [%r5];
	cvt.s64.s32 	%rd176, %r125;
	mul.lo.s64 	%rd177, %rd176, %rd7;
	shr.s64 	%rd178, %rd177, 2;
	add.s64 	%rd179, %rd178, %rd174;
	mul.lo.s64 	%rd14, %rd179, %rd175;
	or.b64  	%rd180, %rd14, %rd12;
	and.b64  	%rd181, %rd180, -4294967296;
	setp.ne.s64 	%p11, %rd181, 0;
	@%p11 bra 	$L__BB0_13;
	cvt.u32.u64 	%r126, %rd12;
	cvt.u32.u64 	%r127, %rd14;
	div.u32 	%r128, %r127, %r126;
	cvt.u64.u32 	%rd750, %r128;
	bra.uni 	$L__BB0_14;
$L__BB0_13:
	div.s64 	%rd750, %rd14, %rd12;
$L__BB0_14:
	max.s64 	%rd192, %rd750, -127;
	min.s64 	%rd18, %rd192, 127;
	st.shared.u8 	[%r5+384], %rd18;
	bar.sync 	0;
	add.s32 	%r144, %r17, 101;
	shr.u32 	%r145, %r144, 16;
	xor.b32  	%r146, %r145, %r144;
	mul.lo.s32 	%r147, %r146, -2048144789;
	shr.u32 	%r148, %r147, 13;
	xor.b32  	%r149, %r148, %r147;
	mul.lo.s32 	%r150, %r149, -1028477387;
	shr.u32 	%r151, %r150, 16;
	xor.b32  	%r152, %r151, %r150;
	and.b32  	%r153, %r152, 1;
	setp.eq.b32 	%p13, %r153, 1;
	shr.u32 	%r154, %r152, 1;
	and.b32  	%r155, %r154, 15;
	neg.s32 	%r156, %r155;
	selp.b32 	%r157, %r155, %r156, %p13;
	cvt.s64.s32 	%rd193, %r157;
	mul.lo.s64 	%rd183, %rd18, %rd193;
	mov.b32 	%r129, 1;
	mov.b32 	%r142, 31;
	mov.b32 	%r143, -1;
	// begin inline asm
	{  .reg .u32 lo;  .reg .u32 hi;  .reg .pred p;  mov.b64 {lo, hi}, %rd183;  shfl.sync.down.b32 lo|p, lo, %r129, %r142, %r143;  shfl.sync.down.b32 hi|p, hi, %r129, %r142, %r143;  mov.b64 %rd182, {lo, hi};  @p add.s64 %rd182, %rd182, %rd183;}
	// end inline asm
	mov.b32 	%r132, 2;
	// begin inline asm
	{  .reg .u32 lo;  .reg .u32 hi;  .reg .pred p;  mov.b64 {lo, hi}, %rd182;  shfl.sync.down.b32 lo|p, lo, %r132, %r142, %r143;  shfl.sync.down.b32 hi|p, hi, %r132, %r142, %r143;  mov.b64 %rd184, {lo, hi};  @p add.s64 %rd184, %rd184, %rd182;}
	// end inline asm
	mov.b32 	%r135, 4;
	// begin inline asm
	{  .reg .u32 lo;  .reg .u32 hi;  .reg .pred p;  mov.b64 {lo, hi}, %rd184;  shfl.sync.down.b32 lo|p, lo, %r135, %r142, %r143;  shfl.sync.down.b32 hi|p, hi, %r135, %r142, %r143;  mov.b64 %rd186, {lo, hi};  @p add.s64 %rd186, %rd186, %rd184;}
	// end inline asm
	mov.b32 	%r138, 8;
	// begin inline asm
	{  .reg .u32 lo;  .reg .u32 hi;  .reg .pred p;  mov.b64 {lo, hi}, %rd186;  shfl.sync.down.b32 lo|p, lo, %r138, %r142, %r143;  shfl.sync.down.b32 hi|p, hi, %r138, %r142, %r143;  mov.b64 %rd188, {lo, hi};  @p add.s64 %rd188, %rd188, %rd186;}
	// end inline asm
	mov.b32 	%r141, 16;
	// begin inline asm
	{  .reg .u32 lo;  .reg .u32 hi;  .reg .pred p;  mov.b64 {lo, hi}, %rd188;  shfl.sync.down.b32 lo|p, lo, %r141, %r142, %r143;  shfl.sync.down.b32 hi|p, hi, %r141, %r142, %r143;  mov.b64 %rd190, {lo, hi};  @p add.s64 %rd190, %rd190, %rd188;}
	// end inline asm
	@%p7 bra 	$L__BB0_16;
	st.shared.u64 	[%r6], %rd190;
$L__BB0_16:
	bar.sync 	0;
	@%p8 bra 	$L__BB0_18;
	ld.shared.u64 	%rd194, [_ZZ21train_sequence_kernelPKhliPK16TransformerModelPaPijE12temp_storage+24];
	add.s64 	%rd195, %rd194, %rd190;
	ld.shared.u64 	%rd196, [_ZZ21train_sequence_kernelPKhliPK16TransformerModelPaPijE12temp_storage+32];
	add.s64 	%rd197, %rd195, %rd196;
	ld.shared.u64 	%rd198, [_ZZ21train_sequence_kernelPKhliPK16TransformerModelPaPijE12temp_storage+40];
	add.s64 	%rd199, %rd197, %rd198;
	ld.shared.u64 	%rd200, [_ZZ21train_sequence_kernelPKhliPK16TransformerModelPaPijE12temp_storage+48];
	add.s64 	%rd201, %rd199, %rd200;
	ld.shared.u64 	%rd202, [_ZZ21train_sequence_kernelPKhliPK16TransformerModelPaPijE12temp_storage+56];
	add.s64 	%rd203, %rd201, %rd202;
	ld.shared.u64 	%rd204, [_ZZ21train_sequence_kernelPKhliPK16TransformerModelPaPijE12temp_storage+64];
	add.s64 	%rd205, %rd203, %rd204;
	ld.shared.u64 	%rd206, [_ZZ21train_sequence_kernelPKhliPK16TransformerModelPaPijE12temp_storage+72];
	add.s64 	%rd207, %rd205, %rd206;
	ld.shared.u64 	%rd208, [_ZZ21train_sequence_kernelPKhliPK16TransformerModelPaPijE12temp_storage+80];
	add.s64 	%rd209, %rd207, %rd208;
	ld.shared.u64 	%rd210, [_ZZ21train_sequence_kernelPKhliPK16TransformerModelPaPijE12temp_storage+88];
	add.s64 	%rd211, %rd209, %rd210;
	ld.shared.u64 	%rd212, [_ZZ21train_sequence_kernelPKhliPK16TransformerModelPaPijE12temp_storage+96];
	add.s64 	%rd213, %rd211, %rd212;
	ld.shared.u64 	%rd214, [_ZZ21train_sequence_kernelPKhliPK16TransformerModelPaPijE12temp_storage+104];
	add.s64 	%rd215, %rd213, %rd214;
	st.shared.u64 	[_ZZ21train_sequence_kernelPKhliPK16TransformerModelPaPijE13shared_scalar], %rd215;
$L__BB0_18:
	bar.sync 	0;
	ld.shared.u64 	%rd20, [_ZZ21train_sequence_kernelPKhliPK16TransformerModelPaPijE13shared_scalar];
	add.s32 	%r173, %r17, 103;
	shr.u32 	%r174, %r173, 16;
	xor.b32  	%r175, %r174, %r173;
	mul.lo.s32 	%r176, %r175, -2048144789;
	shr.u32 	%r177, %r176, 13;
	xor.b32  	%r178, %r177, %r176;
	mul.lo.s32 	%r179, %r178, -1028477387;
	shr.u32 	%r180, %r179, 16;
	xor.b32  	%r181, %r180, %r179;
	and.b32  	%r182, %r181, 1;
	setp.eq.b32 	%p16, %r182, 1;
	shr.u32 	%r183, %r181, 1;
	and.b32  	%r184, %r183, 15;
	neg.s32 	%r185, %r184;
	selp.b32 	%r186, %r184, %r185, %p16;
	cvt.s64.s32 	%rd226, %r186;
	mul.lo.s64 	%rd217, %rd18, %rd226;
	mov.b32 	%r158, 1;
	mov.b32 	%r171, 31;
	mov.b32 	%r172, -1;
	// begin inline asm
	{  .reg .u32 lo;  .reg .u32 hi;  .reg .pred p;  mov.b64 {lo, hi}, %rd217;  shfl.sync.down.b32 lo|p, lo, %r158, %r171, %r172;  shfl.sync.down.b32 hi|p, hi, %r158, %r171, %r172;  mov.b64 %rd216, {lo, hi};  @p add.s64 %rd216, %rd216, %rd217;}
	// end inline asm
	mov.b32 	%r161, 2;
	// begin inline asm
	{  .reg .u32 lo;  .reg .u32 hi;  .reg .pred p;  mov.b64 {lo, hi}, %rd216;  shfl.sync.down.b32 lo|p, lo, %r161, %r171, %r172;  shfl.sync.down.b32 hi|p, hi, %r161, %r171, %r172;  mov.b64 %rd218, {lo, hi};  @p add.s64 %rd218, %rd218, %rd216;}
	// end inline asm
	mov.b32 	%r164, 4;
	// begin inline asm
	{  .reg .u32 lo;  .reg .u32 hi;  .reg .pred p;  mov.b64 {lo, hi}, %rd218;  shfl.sync.down.b32 lo|p, lo, %r164, %r171, %r172;  shfl.sync.down.b32 hi|p, hi, %r164, %r171, %r172;  mov.b64 %rd220, {lo, hi};  @p add.s64 %rd220, %rd220, %rd218;}
	// end inline asm
	mov.b32 	%r167, 8;
	// begin inline asm
	{  .reg .u32 lo;  .reg .u32 hi;  .reg .pred p;  mov.b64 {lo, hi}, %rd220;  shfl.sync.down.b32 lo|p, lo, %r167, %r171, %r172;  shfl.sync.down.b32 hi|p, hi, %r167, %r171, %r172;  mov.b64 %rd222, {lo, hi};  @p add.s64 %rd222, %rd222, %rd220;}
	// end inline asm
	mov.b32 	%r170, 16;
	// begin inline asm
	{  .reg .u32 lo;  .reg .u32 hi;  .reg .pred p;  mov.b64 {lo, hi}, %rd222;  shfl.sync.down.b32 lo|p, lo, %r170, %r171, %r172;  shfl.sync.down.b32 hi|p, hi, %r170, %r171, %r172;  mov.b64 %rd224, {lo, hi};  @p add.s64 %rd224, %rd224, %rd222;}
	// end inline asm
	@%p7 bra 	$L__BB0_20;
	st.shared.u64 	[%r6], %rd224;
$L__BB0_20:
	bar.sync 	0;
	@%p8 bra 	$L__BB0_22;
	ld.shared.u64 	%rd227, [_ZZ21train_sequence_kernelPKhliPK16TransformerModelPaPijE12temp_storage+24];
	add.s64 	%rd228, %rd227, %rd224;
	ld.shared.u64 	%rd229, [_ZZ21train_sequence_kernelPKhliPK16TransformerModelPaPijE12temp_storage+32];
	add.s64 	%rd230, %rd228, %rd229;
	ld.shared.u64 	%rd231, [_ZZ21train_sequence_kernelPKhliPK16TransformerModelPaPijE12temp_storage+40];
	add.s64 	%rd232, %rd230, %rd231;
	ld.shared.u64 	%rd233, [_ZZ21train_sequence_kernelPKhliPK16TransformerModelPaPijE12temp_storage+48];
	add.s64 	%rd234, %rd232, %rd233;
	ld.shared.u64 	%rd235, [_ZZ21train_sequence_kernelPKhliPK16TransformerModelPaPijE12temp_storage+56];
	add.s64 	%rd236, %rd234, %rd235;
	ld.shared.u64 	%rd237, [_ZZ21train_sequence_kernelPKhliPK16TransformerModelPaPijE12temp_storage+64];
	add.s64 	%rd238, %rd236, %rd237;
	ld.shared.u64 	%rd239, [_ZZ21train_sequence_kernelPKhliPK16TransformerModelPaPijE12temp_storage+72];
	add.s64 	%rd240, %rd238, %rd239;
	ld.shared.u64 	%rd241, [_ZZ21train_sequence_kernelPKhliPK16TransformerModelPaPijE12temp_storage+80];
	add.s64 	%rd242, %rd240, %rd241;
	ld.shared.u64 	%rd243, [_ZZ21train_sequence_kernelPKhliPK16TransformerModelPaPijE12temp_storage+88];
	add.s64 	%rd244, %rd242, %rd243;
	ld.shared.u64 	%rd245, [_ZZ21train_sequence_kernelPKhliPK16TransformerModelPaPijE12temp_storage+96];
	add.s64 	%rd246, %rd244, %rd245;
	ld.shared.u64 	%rd247, [_ZZ21train_sequence_kernelPKhliPK16TransformerModelPaPijE12temp_storage+104];
	add.s64 	%rd248, %rd246, %rd247;
	st.shared.u64 	[_ZZ21train_sequence_kernelPKhliPK16TransformerModelPaPijE13shared_scalar], %rd248;
$L__BB0_22:
	bar.sync 	0;
	ld.shared.u64 	%rd22, [_ZZ21train_sequence_kernelPKhliPK16TransformerModelPaPijE13shared_scalar];
	add.s32 	%r202, %r17, 105;
	shr.u32 	%r203, %r202, 16;
	xor.b32  	%r204, %r203, %r202;
	mul.lo.s32 	%r205, %r204, -2048144789;
	shr.u32 	%r206, %r205, 13;
	xor.b32  	%r207, %r206, %r205;
	mul.lo.s32 	%r208, %r207, -1028477387;
	shr.u32 	%r209, %r208, 16;
	xor.b32  	%r210, %r209, %r208;
	and.b32  	%r211, %r210, 1;
	setp.eq.b32 	%p19, %r211, 1;
	shr.u32 	%r212, %r210, 1;
	and.b32  	%r213, %r212, 15;
	neg.s32 	%r214, %r213;
	selp.b32 	%r215, %r213, %r214, %p19;
	cvt.s64.s32 	%rd259, %r215;
	mul.lo.s64 	%rd250, %rd18, %rd259;
	mov.b32 	%r187, 1;
	mov.b32 	%r200, 31;
	mov.b32 	%r201, -1;
	// begin inline asm
	{  .reg .u32 lo;  .reg .u32 hi;  .reg .pred p;  mov.b64 {lo, hi}, %rd250;  shfl.sync.down.b32 lo|p, lo, %r187, %r200, %r201;  shfl.sync.down.b32 hi|p, hi, %r187, %r200, %r201;  mov.b64 %rd249, {lo, hi};  @p add.s64 %rd249, %rd249, %rd250;}
	// end inline asm
	mov.b32 	%r190, 2;
	// begin inline asm
	{  .reg .u32 lo;  .reg .u32 hi;  .reg .pred p;  mov.b64 {lo, hi}, %rd249;  shfl.sync.down.b32 lo|p, lo, %r190, %r200, %r201;  shfl.sync.down.b32 hi|p, hi, %r190, %r200, %r201;  mov.b64 %rd251, {lo, hi};  @p add.s64 %rd251, %rd251, %rd249;}
	// end inline asm
	mov.b32 	%r193, 4;
	// begin inline asm
	{  .reg .u32 lo;  .reg .u32 hi;  .reg .pred p;  mov.b64 {lo, hi}, %rd251;  shfl.sync.down.b32 lo|p, lo, %r193, %r200, %r201;  shfl.sync.down.b32 hi|p, hi, %r193, %r200, %r201;  mov.b64 %rd253, {lo, hi};  @p add.s64 %rd253, %rd253, %rd251;}
	// end inline asm
	mov.b32 	%r196, 8;
	// begin inline asm
	{  .reg .u32 lo;  .reg .u32 hi;  .reg .pred p;  mov.b64 {lo, hi}, %rd253;  shfl.sync.down.b32 lo|p, lo, %r196, %r200, %r201;  shfl.sync.down.b32 hi|p, hi, %r196, %r200, %r201;  mov.b64 %rd255, {lo, hi};  @p add.s64 %rd255, %rd255, %rd253;}
	// end inline asm
	mov.b32 	%r199, 16;
	// begin inline asm
	{  .reg .u32 lo;  .reg .u32 hi;  .reg .pred p;  mov.b64 {lo, hi}, %rd255;  shfl.sync.down.b32 lo|p, lo, %r199, %r200, %r201;  shfl.sync.down.b32 hi|p, hi, %r199, %r200, %r201;  mov.b64 %rd257, {lo, hi};  @p add.s64 %rd257, %rd257, %rd255;}
	// end inline asm
	@%p7 bra 	$L__BB0_24;
	st.shared.u64 	[%r6], %rd257;
$L__BB0_24:
	bar.sync 	0;
	@%p8 bra 	$L__BB0_26;
	ld.shared.u64 	%rd260, [_ZZ21train_sequence_kernelPKhliPK16TransformerModelPaPijE12temp_storage+24];
	add.s64 	%rd261, %rd260, %rd257;
	ld.shared.u64 	%rd262, [_ZZ21train_sequence_kernelPKhliPK16TransformerModelPaPijE12temp_storage+32];
	add.s64 	%rd263, %rd261, %rd262;
	ld.shared.u64 	%rd264, [_ZZ21train_sequence_kernelPKhliPK16TransformerModelPaPijE12temp_storage+40];
	add.s64 	%rd265, %rd263, %rd264;
	ld.shared.u64 	%rd266, [_ZZ21train_sequence_kernelPKhliPK16TransformerModelPaPijE12temp_storage+48];
	add.s64 	%rd267, %rd265, %rd266;
	ld.shared.u64 	%rd268, [_ZZ21train_sequence_kernelPKhliPK16TransformerModelPaPijE12temp_storage+56];
	add.s64 	%rd269, %rd267, %rd268;
	ld.shared.u64 	%rd270, [_ZZ21train_sequence_kernelPKhliPK16TransformerModelPaPijE12temp_storage+64];
	add.s64 	%rd271, %rd269, %rd270;
	ld.shared.u64 	%rd272, [_ZZ21train_sequence_kernelPKhliPK16TransformerModelPaPijE12temp_storage+72];
	add.s64 	%rd273, %rd271, %rd272;
	ld.shared.u64 	%rd274, [_ZZ21train_sequence_kernelPKhliPK16TransformerModelPaPijE12temp_storage+80];
	add.s64 	%rd275, %rd273, %rd274;
	ld.shared.u64 	%rd276, [_ZZ21train_sequence_kernelPKhliPK16TransformerModelPaPijE12temp_storage+88];
	add.s64 	%rd277, %rd275, %rd276;
	ld.shared.u64 	%rd278, [_ZZ21train_sequence_kernelPKhliPK16TransformerModelPaPijE12temp_storage+96];
	add.s64 	%rd279, %rd277, %rd278;
	ld.shared.u64 	%rd280, [_ZZ21train_sequence_kernelPKhliPK16TransformerModelPaPijE12temp_storage+104];
	add.s64 	%rd281, %rd279, %rd280;
	st.shared.u64 	[_ZZ21train_sequence_kernelPKhliPK16TransformerModelPaPijE13shared_scalar], %rd281;
$L__BB0_26:
	bar.sync 	0;
	ld.shared.u64 	%rd24, [_ZZ21train_sequence_kernelPKhliPK16TransformerModelPaPijE13shared_scalar];
	mul.wide.u32 	%rd283, %r928, 147456;
	add.s64 	%rd284, %rd8, %rd1;
	add.s64 	%rd285, %rd284, %rd283;
	add.s64 	%rd751, %rd285, 738816;
	mov.b64 	%rd752, 0;
	mov.b32 	%r929, 384;
	mov.u64 	%rd753, %rd752;
	mov.u64 	%rd754, %rd752;
$L__BB0_27:
	mov.u32 	%r217, s_mem;
	add.s32 	%r218, %r217, %r929;
	ld.shared.v2.b32 	{%r219, %r220}, [%r218];
	ld.global.nc.u8 	%rs8, [%rd751+-588672];
	cvt.u32.u8 	%r221, %rs8;
	ld.global.nc.u8 	%rs9, [%rd751+-589056];
	cvt.u32.u8 	%r222, %rs9;
	prmt.b32 	%r223, %r222, %r221, 0x3340U;
	ld.global.nc.u8 	%rs10, [%rd751+-589440];
	cvt.u32.u8 	%r224, %rs10;
	ld.global.nc.u8 	%rs11, [%rd751+-589824];
	cvt.u32.u8 	%r225, %rs11;
	prmt.b32 	%r226, %r225, %r224, 0x3340U;
	prmt.b32 	%r227, %r226, %r223, 0x5410U;
	mov.b32 	%r228, 0;
	dp4a.s32.s32 	%r229, %r227, %r219, %r228;
	ld.global.nc.u8 	%rs12, [%rd751+1152];
	cvt.u32.u8 	%r230, %rs12;
	ld.global.nc.u8 	%rs13, [%rd751+768];
	cvt.u32.u8 	%r231, %rs13;
	prmt.b32 	%r232, %r231, %r230, 0x3340U;
	ld.global.nc.u8 	%rs14, [%rd751+384];
	cvt.u32.u8 	%r233, %rs14;
	ld.global.nc.u8 	%rs15, [%rd751];
	cvt.u32.u8 	%r234, %rs15;
	prmt.b32 	%r235, %r234, %r233, 0x3340U;
	prmt.b32 	%r236, %r235, %r232, 0x5410U;
	dp4a.s32.s32 	%r237, %r236, %r219, %r228;
	ld.global.nc.u8 	%rs16, [%rd751+590976];
	cvt.u32.u8 	%r238, %rs16;
	ld.global.nc.u8 	%rs17, [%rd751+590592];
	cvt.u32.u8 	%r239, %rs17;
	prmt.b32 	%r240, %r239, %r238, 0x3340U;
	ld.global.nc.u8 	%rs18, [%rd751+590208];
	cvt.u32.u8 	%r241, %rs18;
	ld.global.nc.u8 	%rs19, [%rd751+589824];
	cvt.u32.u8 	%r242, %rs19;
	prmt.b32 	%r243, %r242, %r241, 0x3340U;
	prmt.b32 	%r244, %r243, %r240, 0x5410U;
	dp4a.s32.s32 	%r245, %r244, %r219, %r228;
	ld.global.nc.u8 	%rs20, [%rd751+-587136];
	cvt.u32.u8 	%r246, %rs20;
	ld.global.nc.u8 	%rs21, [%rd751+-587520];
	cvt.u32.u8 	%r247, %rs21;
	prmt.b32 	%r248, %r247, %r246, 0x3340U;
	ld.global.nc.u8 	%rs22, [%rd751+-587904];
	cvt.u32.u8 	%r249, %rs22;
	ld.global.nc.u8 	%rs23, [%rd751+-588288];
	cvt.u32.u8 	%r250, %rs23;
	prmt.b32 	%r251, %r250, %r249, 0x3340U;
	prmt.b32 	%r252, %r251, %r248, 0x5410U;
	dp4a.s32.s32 	%r253, %r252, %r220, %r229;
	cvt.s64.s32 	%rd286, %r253;
	add.s64 	%rd754, %rd286, %rd754;
	ld.global.nc.u8 	%rs24, [%rd751+2688];
	cvt.u32.u8 	%r254, %rs24;
	ld.global.nc.u8 	%rs25, [%rd751+2304];
	cvt.u32.u8 	%r255, %rs25;
	prmt.b32 	%r256, %r255, %r254, 0x3340U;
	ld.global.nc.u8 	%rs26, [%rd751+1920];
	cvt.u32.u8 	%r257, %rs26;
	ld.global.nc.u8 	%rs27, [%rd751+1536];
	cvt.u32.u8 	%r258, %rs27;
	prmt.b32 	%r259, %r258, %r257, 0x3340U;
	prmt.b32 	%r260, %r259, %r256, 0x5410U;
	dp4a.s32.s32 	%r261, %r260, %r220, %r237;
	cvt.s64.s32 	%rd287, %r261;
	add.s64 	%rd753, %rd287, %rd753;
	ld.global.nc.u8 	%rs28, [%rd751+592512];
	cvt.u32.u8 	%r262, %rs28;
	ld.global.nc.u8 	%rs29, [%rd751+592128];
	cvt.u32.u8 	%r263, %rs29;
	prmt.b32 	%r264, %r263, %r262, 0x3340U;
	ld.global.nc.u8 	%rs30, [%rd751+591744];
	cvt.u32.u8 	%r265, %rs30;
	ld.global.nc.u8 	%rs31, [%rd751+591360];
	cvt.u32.u8 	%r266, %rs31;
	prmt.b32 	%r267, %r266, %r265, 0x3340U;
	prmt.b32 	%r268, %r267, %r264, 0x5410U;
	dp4a.s32.s32 	%r269, %r268, %r220, %r245;
	cvt.s64.s32 	%rd288, %r269;
	add.s64 	%rd752, %rd288, %rd752;
	add.s32 	%r929, %r929, 8;
	add.s64 	%rd751, %rd751, 3072;
	setp.ne.s32 	%p21, %r929, 768;
	@%p21 bra 	$L__BB0_27;
	ld.param.u64 	%rd746, [_Z21train_sequence_kernelPKhliPK16TransformerModelPaPij_param_4];
	mad.lo.s32 	%r270, %r11, 384, %r2;
	cvt.u64.u32 	%rd289, %r270;
	setp.gt.u32 	%p22, %r2, 5;
	add.s32 	%r271, %r17, 100;
	shr.u32 	%r272, %r271, 16;
	xor.b32  	%r273, %r272, %r271;
	mul.lo.s32 	%r274, %r273, -2048144789;
	shr.u32 	%r275, %r274, 13;
	xor.b32  	%r276, %r275, %r274;
	mul.lo.s32 	%r277, %r276, -1028477387;
	shr.u32 	%r278, %r277, 16;
	xor.b32  	%r279, %r278, %r277;
	and.b32  	%r280, %r279, 1;
	setp.eq.b32 	%p23, %r280, 1;
	shr.u32 	%r281, %r279, 1;
	and.b32  	%r282, %r281, 15;
	neg.s32 	%r283, %r282;
	selp.b32 	%r284, %r282, %r283, %p23;
	cvt.s64.s32 	%rd290, %r284;
	mul.lo.s64 	%rd291, %rd290, %rd7;
	mul.lo.s64 	%rd292, %rd291, %rd20;
	shr.s64 	%rd293, %rd292, 4;
	add.s64 	%rd294, %rd754, %rd293;
	add.s32 	%r285, %r17, 102;
	shr.u32 	%r286, %r285, 16;
	xor.b32  	%r287, %r286, %r285;
	mul.lo.s32 	%r288, %r287, -2048144789;
	shr.u32 	%r289, %r288, 13;
	xor.b32  	%r290, %r289, %r288;
	mul.lo.s32 	%r291, %r290, -1028477387;
	shr.u32 	%r292, %r291, 16;
	xor.b32  	%r293, %r292, %r291;
	and.b32  	%r294, %r293, 1;
	setp.eq.b32 	%p24, %r294, 1;
	shr.u32 	%r295, %r293, 1;
	and.b32  	%r296, %r295, 15;
	neg.s32 	%r297, %r296;
	selp.b32 	%r298, %r296, %r297, %p24;
	cvt.s64.s32 	%rd295, %r298;
	mul.lo.s64 	%rd296, %rd295, %rd7;
	mul.lo.s64 	%rd297, %rd296, %rd22;
	shr.s64 	%rd298, %rd297, 4;
	add.s64 	%rd299, %rd753, %rd298;
	add.s32 	%r299, %r17, 104;
	shr.u32 	%r300, %r299, 16;
	xor.b32  	%r301, %r300, %r299;
	mul.lo.s32 	%r302, %r301, -2048144789;
	shr.u32 	%r303, %r302, 13;
	xor.b32  	%r304, %r303, %r302;
	mul.lo.s32 	%r305, %r304, -1028477387;
	shr.u32 	%r306, %r305, 16;
	xor.b32  	%r307, %r306, %r305;
	and.b32  	%r308, %r307, 1;
	setp.eq.b32 	%p25, %r308, 1;
	shr.u32 	%r309, %r307, 1;
	and.b32  	%r310, %r309, 15;
	neg.s32 	%r311, %r310;
	selp.b32 	%r312, %r310, %r311, %p25;
	cvt.s64.s32 	%rd300, %r312;
	mul.lo.s64 	%rd301, %rd300, %rd7;
	mul.lo.s64 	%rd302, %rd301, %rd24;
	shr.s64 	%rd303, %rd302, 4;
	add.s64 	%rd304, %rd752, %rd303;
	shr.s64 	%rd305, %rd294, 8;
	shr.s64 	%rd306, %rd299, 8;
	shr.s64 	%rd307, %rd304, 8;
	max.s64 	%rd308, %rd305, -127;
	min.s64 	%rd34, %rd308, 127;
	max.s64 	%rd309, %rd306, -127;
	min.s64 	%rd310, %rd309, 127;
	max.s64 	%rd311, %rd307, -127;
	min.s64 	%rd312, %rd311, 127;
	mul.lo.s32 	%r313, %r928, 98304;
	cvt.u64.u32 	%rd313, %r313;
	shl.b32 	%r314, %r1, 2;
	mul.wide.u32 	%rd314, %r314, 98304;
	add.s64 	%rd315, %rd314, %rd313;
	cvta.to.global.u64 	%rd316, %rd746;
	add.s64 	%rd35, %rd316, %rd315;
	add.s64 	%rd317, %rd35, %rd289;
	st.global.u8 	[%rd317], %rd310;
	st.global.u8 	[%rd317+49152], %rd312;
	bar.sync 	0;
	@%p22 bra 	$L__BB0_30;
	mov.b32 	%r315, 0;
	st.shared.u32 	[%r7], %r315;
$L__BB0_30:
	setp.eq.s32 	%p26, %r11, 0;
	bar.sync 	0;
	mov.b64 	%rd762, 0;
	mov.b32 	%r931, 0;
	mov.u64 	%rd761, %rd762;
	@%p26 bra 	$L__BB0_42;
	mov.b64 	%rd762, 0;
	mov.b32 	%r930, 0;
$L__BB0_32:
	setp.ne.s32 	%p27, %r8, 0;
	mul.lo.s32 	%r21, %r930, 384;
	add.s32 	%r338, %r21, %r2;
	cvt.u64.u32 	%rd331, %r338;
	add.s64 	%rd38, %rd35, %rd331;
	ld.global.s8 	%rd332, [%rd38];
	mul.lo.s64 	%rd321, %rd34, %rd332;
	// begin inline asm
	mov.b64 {%r318,%r319}, %rd321;
	// end inline asm
	shfl.sync.down.b32	%r321|%p28, %r319, 16, 31, -1;
	shfl.sync.down.b32	%r320|%p29, %r318, 16, 31, -1;
	// begin inline asm
	mov.b64 %rd322, {%r320,%r321};
	// end inline asm
	add.s64 	%rd323, %rd322, %rd321;
	// begin inline asm
	mov.b64 {%r322,%r323}, %rd323;
	// end inline asm
	shfl.sync.down.b32	%r325|%p30, %r323, 8, 31, -1;
	shfl.sync.down.b32	%r324|%p31, %r322, 8, 31, -1;
	// begin inline asm
	mov.b64 %rd324, {%r324,%r325};
	// end inline asm
	add.s64 	%rd325, %rd324, %rd323;
	// begin inline asm
	mov.b64 {%r326,%r327}, %rd325;
	// end inline asm
	shfl.sync.down.b32	%r329|%p32, %r327, 4, 31, -1;
	shfl.sync.down.b32	%r328|%p33, %r326, 4, 31, -1;
	// begin inline asm
	mov.b64 %rd326, {%r328,%r329};
	// end inline asm
	add.s64 	%rd327, %rd326, %rd325;
	// begin inline asm
	mov.b64 {%r330,%r331}, %rd327;
	// end inline asm
	shfl.sync.down.b32	%r333|%p34, %r331, 2, 31, -1;
	shfl.sync.down.b32	%r332|%p35, %r330, 2, 31, -1;
	// begin inline asm
	mov.b64 %rd328, {%r332,%r333};
	// end inline asm
	add.s64 	%rd329, %rd328, %rd327;
	// begin inline asm
	mov.b64 {%r334,%r335}, %rd329;
	// end inline asm
	shfl.sync.down.b32	%r337|%p36, %r335, 1, 31, -1;
	shfl.sync.down.b32	%r336|%p37, %r334, 1, 31, -1;
	// begin inline asm
	mov.b64 %rd330, {%r336,%r337};
	// end inline asm
	add.s64 	%rd39, %rd330, %rd329;
	@%p27 bra 	$L__BB0_34;
	cvt.u32.u64 	%r339, %rd39;
	atom.shared.add.u32 	%r340, [%r9], %r339;
$L__BB0_34:
	setp.gt.u32 	%p38, %r2, 5;
	bar.sync 	0;
	ld.shared.u32 	%r341, [%r9];
	shr.s32 	%r342, %r341, 3;
	min.s32 	%r343, %r342, 127;
	max.s32 	%r344, %r343, -128;
	add.s32 	%r345, %r344, 128;
	mul.wide.u32 	%rd333, %r345, 4;
	mov.u64 	%rd334, d_EXP2_TABLE;
	add.s64 	%rd335, %rd334, %rd333;
	ld.const.u32 	%r346, [%rd335];
	ld.global.s8 	%r347, [%rd38+49152];
	cvt.s64.s32 	%rd336, %r346;
	mul.wide.s32 	%rd337, %r347, %r346;
	add.s64 	%rd40, %rd337, %rd761;
	add.s64 	%rd41, %rd762, %rd336;
	@%p38 bra 	$L__BB0_36;
	mov.b32 	%r348, 0;
	st.shared.u32 	[%r7], %r348;
$L__BB0_36:
	setp.ne.s32 	%p39, %r8, 0;
	bar.sync 	0;
	ld.global.s8 	%rd348, [%rd38+384];
	mul.lo.s64 	%rd338, %rd34, %rd348;
	// begin inline asm
	mov.b64 {%r349,%r350}, %rd338;
	// end inline asm
	shfl.sync.down.b32	%r352|%p40, %r350, 16, 31, -1;
	shfl.sync.down.b32	%r351|%p41, %r349, 16, 31, -1;
	// begin inline asm
	mov.b64 %rd339, {%r351,%r352};
	// end inline asm
	add.s64 	%rd340, %rd339, %rd338;
	// begin inline asm
	mov.b64 {%r353,%r354}, %rd340;
	// end inline asm
	shfl.sync.down.b32	%r356|%p42, %r354, 8, 31, -1;
	shfl.sync.down.b32	%r355|%p43, %r353, 8, 31, -1;
	// begin inline asm
	mov.b64 %rd341, {%r355,%r356};
	// end inline asm
	add.s64 	%rd342, %rd341, %rd340;
	// begin inline asm
	mov.b64 {%r357,%r358}, %rd342;
	// end inline asm
	shfl.sync.down.b32	%r360|%p44, %r358, 4, 31, -1;
	shfl.sync.down.b32	%r359|%p45, %r357, 4, 31, -1;
	// begin inline asm
	mov.b64 %rd343, {%r359,%r360};
	// end inline asm
	add.s64 	%rd344, %rd343, %rd342;
	// begin inline asm
	mov.b64 {%r361,%r362}, %rd344;
	// end inline asm
	shfl.sync.down.b32	%r364|%p46, %r362, 2, 31, -1;
	shfl.sync.down.b32	%r363|%p47, %r361, 2, 31, -1;
	// begin inline asm
	mov.b64 %rd345, {%r363,%r364};
	// end inline asm
	add.s64 	%rd346, %rd345, %rd344;
	// begin inline asm
	mov.b64 {%r365,%r366}, %rd346;
	// end inline asm
	shfl.sync.down.b32	%r368|%p48, %r366, 1, 31, -1;
	shfl.sync.down.b32	%r367|%p49, %r365, 1, 31, -1;
	// begin inline asm
	mov.b64 %rd347, {%r367,%r368};
	// end inline asm
	add.s64 	%rd42, %rd347, %rd346;
	@%p39 bra 	$L__BB0_38;
	cvt.u32.u64 	%r369, %rd42;
	atom.shared.add.u32 	%r370, [%r9], %r369;
$L__BB0_38:
	setp.gt.u32 	%p50, %r2, 5;
	bar.sync 	0;
	ld.shared.u32 	%r371, [%r9];
	shr.s32 	%r372, %r371, 3;
	min.s32 	%r373, %r372, 127;
	max.s32 	%r374, %r373, -128;
	add.s32 	%r375, %r374, 128;
	mul.wide.u32 	%rd349, %r375, 4;
	mov.u64 	%rd350, d_EXP2_TABLE;
	add.s64 	%rd351, %rd350, %rd349;
	ld.const.u32 	%r376, [%rd351];
	add.s32 	%r377, %r21, 384;
	cvt.u64.u32 	%rd352, %r377;
	add.s64 	%rd353, %rd8, %rd352;
	add.s64 	%rd354, %rd35, %rd353;
	ld.global.s8 	%r378, [%rd354+49152];
	cvt.s64.s32 	%rd355, %r376;
	mul.wide.s32 	%rd356, %r378, %r376;
	add.s64 	%rd761, %rd356, %rd40;
	add.s64 	%rd762, %rd41, %rd355;
	@%p50 bra 	$L__BB0_40;
	mov.b32 	%r379, 0;
	st.shared.u32 	[%r7], %r379;
$L__BB0_40:
	bar.sync 	0;
	add.s32 	%r930, %r930, 2;
	setp.ne.s32 	%p51, %r930, %r14;
	@%p51 bra 	$L__BB0_32;
	add.s32 	%r931, %r21, 768;
$L__BB0_42:
	and.b32  	%r380, %r11, 1;
	setp.eq.b32 	%p52, %r380, 1;
	@%p52 bra 	$L__BB0_48;
	setp.ne.s32 	%p53, %r8, 0;
	add.s32 	%r401, %r931, %r2;
	cvt.u64.u32 	%rd367, %r401;
	add.s64 	%rd368, %rd35, %rd367;
	ld.global.s8 	%rd369, [%rd368];
	mul.lo.s64 	%rd357, %rd34, %rd369;
	// begin inline asm
	mov.b64 {%r381,%r382}, %rd357;
	// end inline asm
	shfl.sync.down.b32	%r384|%p54, %r382, 16, 31, -1;
	shfl.sync.down.b32	%r383|%p55, %r381, 16, 31, -1;
	// begin inline asm
	mov.b64 %rd358, {%r383,%r384};
	// end inline asm
	add.s64 	%rd359, %rd358, %rd357;
	// begin inline asm
	mov.b64 {%r385,%r386}, %rd359;
	// end inline asm
	shfl.sync.down.b32	%r388|%p56, %r386, 8, 31, -1;
	shfl.sync.down.b32	%r387|%p57, %r385, 8, 31, -1;
	// begin inline asm
	mov.b64 %rd360, {%r387,%r388};
	// end inline asm
	add.s64 	%rd361, %rd360, %rd359;
	// begin inline asm
	mov.b64 {%r389,%r390}, %rd361;
	// end inline asm
	shfl.sync.down.b32	%r392|%p58, %r390, 4, 31, -1;
	shfl.sync.down.b32	%r391|%p59, %r389, 4, 31, -1;
	// begin inline asm
	mov.b64 %rd362, {%r391,%r392};
	// end inline asm
	add.s64 	%rd363, %rd362, %rd361;
	// begin inline asm
	mov.b64 {%r393,%r394}, %rd363;
	// end inline asm
	shfl.sync.down.b32	%r396|%p60, %r394, 2, 31, -1;
	shfl.sync.down.b32	%r395|%p61, %r393, 2, 31, -1;
	// begin inline asm
	mov.b64 %rd364, {%r395,%r396};
	// end inline asm
	add.s64 	%rd365, %rd364, %rd363;
	// begin inline asm
	mov.b64 {%r397,%r398}, %rd365;
	// end inline asm
	shfl.sync.down.b32	%r400|%p62, %r398, 1, 31, -1;
	shfl.sync.down.b32	%r399|%p63, %r397, 1, 31, -1;
	// begin inline asm
	mov.b64 %rd366, {%r399,%r400};
	// end inline asm
	add.s64 	%rd49, %rd366, %rd365;
	@%p53 bra 	$L__BB0_45;
	cvt.u32.u64 	%r402, %rd49;
	atom.shared.add.u32 	%r403, [%r9], %r402;
$L__BB0_45:
	setp.gt.u32 	%p64, %r2, 5;
	bar.sync 	0;
	ld.shared.u32 	%r404, [%r9];
	shr.s32 	%r405, %r404, 3;
	min.s32 	%r406, %r405, 127;
	max.s32 	%r407, %r406, -128;
	add.s32 	%r408, %r407, 128;
	mul.wide.u32 	%rd370, %r408, 4;
	mov.u64 	%rd371, d_EXP2_TABLE;
	add.s64 	%rd372, %rd371, %rd370;
	ld.const.u32 	%r409, [%rd372];
	cvt.u64.u32 	%rd373, %r931;
	add.s64 	%rd374, %rd8, %rd373;
	add.s64 	%rd375, %rd35, %rd374;
	ld.global.s8 	%r410, [%rd375+49152];
	cvt.s64.s32 	%rd376, %r409;
	mul.wide.s32 	%rd377, %r410, %r409;
	add.s64 	%rd761, %rd377, %rd761;
	add.s64 	%rd762, %rd762, %rd376;
	@%p64 bra 	$L__BB0_47;
	mov.b32 	%r411, 0;
	st.shared.u32 	[%r7], %r411;
$L__BB0_47:
	bar.sync 	0;
$L__BB0_48:
	max.u64 	%rd54, %rd762, 1;
	or.b64  	%rd378, %rd761, %rd54;
	and.b64  	%rd379, %rd378, -4294967296;
	setp.ne.s64 	%p65, %rd379, 0;
	@%p65 bra 	$L__BB0_50;
	cvt.u32.u64 	%r412, %rd54;
	cvt.u32.u64 	%r413, %rd761;
	div.u32 	%r414, %r413, %r412;
	cvt.u64.u32 	%rd763, %r414;
	bra.uni 	$L__BB0_51;
$L__BB0_50:
	div.s64 	%rd763, %rd761, %rd54;
$L__BB0_51:
	setp.ne.s32 	%p66, %r62, 0;
	max.s64 	%rd390, %rd763, -127;
	min.s64 	%rd391, %rd390, 127;
	st.shared.u8 	[%r5+384], %rd391;
	bar.sync 	0;
	add.s32 	%r430, %r17, 107;
	shr.u32 	%r431, %r430, 16;
	xor.b32  	%r432, %r431, %r430;
	mul.lo.s32 	%r433, %r432, -2048144789;
	shr.u32 	%r434, %r433, 13;
	xor.b32  	%r435, %r434, %r433;
	mul.lo.s32 	%r436, %r435, -1028477387;
	shr.u32 	%r437, %r436, 16;
	xor.b32  	%r438, %r437, %r436;
	and.b32  	%r439, %r438, 1;
	setp.eq.b32 	%p67, %r439, 1;
	shr.u32 	%r440, %r438, 1;
	and.b32  	%r441, %r440, 15;
	neg.s32 	%r442, %r441;
	selp.b32 	%r443, %r441, %r442, %p67;
	cvt.s64.s32 	%rd392, %r443;
	mul.lo.s64 	%rd381, %rd391, %rd392;
	mov.b32 	%r415, 1;
	mov.b32 	%r428, 31;
	mov.b32 	%r429, -1;
	// begin inline asm
	{  .reg .u32 lo;  .reg .u32 hi;  .reg .pred p;  mov.b64 {lo, hi}, %rd381;  shfl.sync.down.b32 lo|p, lo, %r415, %r428, %r429;  shfl.sync.down.b32 hi|p, hi, %r415, %r428, %r429;  mov.b64 %rd380, {lo, hi};  @p add.s64 %rd380, %rd380, %rd381;}
	// end inline asm
	mov.b32 	%r418, 2;
	// begin inline asm
	{  .reg .u32 lo;  .reg .u32 hi;  .reg .pred p;  mov.b64 {lo, hi}, %rd380;  shfl.sync.down.b32 lo|p, lo, %r418, %r428, %r429;  shfl.sync.down.b32 hi|p, hi, %r418, %r428, %r429;  mov.b64 %rd382, {lo, hi};  @p add.s64 %rd382, %rd382, %rd380;}
	// end inline asm
	mov.b32 	%r421, 4;
	// begin inline asm
	{  .reg .u32 lo;  .reg .u32 hi;  .reg .pred p;  mov.b64 {lo, hi}, %rd382;  shfl.sync.down.b32 lo|p, lo, %r421, %r428, %r429;  shfl.sync.down.b32 hi|p, hi, %r421, %r428, %r429;  mov.b64 %rd384, {lo, hi};  @p add.s64 %rd384, %rd384, %rd382;}
	// end inline asm
	mov.b32 	%r424, 8;
	// begin inline asm
	{  .reg .u32 lo;  .reg .u32 hi;  .reg .pred p;  mov.b64 {lo, hi}, %rd384;  shfl.sync.down.b32 lo|p, lo, %r424, %r428, %r429;  shfl.sync.down.b32 hi|p, hi, %r424, %r428, %r429;  mov.b64 %rd386, {lo, hi};  @p add.s64 %rd386, %rd386, %rd384;}
	// end inline asm
	mov.b32 	%r427, 16;
	// begin inline asm
	{  .reg .u32 lo;  .reg .u32 hi;  .reg .pred p;  mov.b64 {lo, hi}, %rd386;  shfl.sync.down.b32 lo|p, lo, %r427, %r428, %r429;  shfl.sync.down.b32 hi|p, hi, %r427, %r428, %r429;  mov.b64 %rd388, {lo, hi};  @p add.s64 %rd388, %rd388, %rd386;}
	// end inline asm
	@%p66 bra 	$L__BB0_53;
	st.shared.u64 	[%r6], %rd388;
$L__BB0_53:
	setp.ne.s32 	%p68, %r2, 0;
	bar.sync 	0;
	@%p68 bra 	$L__BB0_55;
	ld.shared.u64 	%rd393, [_ZZ21train_sequence_kernelPKhliPK16TransformerModelPaPijE12temp_storage+24];
	add.s64 	%rd394, %rd393, %rd388;
	ld.shared.u64 	%rd395, [_ZZ21train_sequence_kernelPKhliPK16TransformerModelPaPijE12temp_storage+32];
	add.s64 	%rd396, %rd394, %rd395;
	ld.shared.u64 	%rd397, [_ZZ21train_sequence_kernelPKhliPK16TransformerModelPaPijE12temp_storage+40];
	add.s64 	%rd398, %rd396, %rd397;
	ld.shared.u64 	%rd399, [_ZZ21train_sequence_kernelPKhliPK16TransformerModelPaPijE12temp_storage+48];
	add.s64 	%rd400, %rd398, %rd399;
	ld.shared.u64 	%rd401, [_ZZ21train_sequence_kernelPKhliPK16TransformerModelPaPijE12temp_storage+56];
	add.s64 	%rd402, %rd400, %rd401;
	ld.shared.u64 	%rd403, [_ZZ21train_sequence_kernelPKhliPK16TransformerModelPaPijE12temp_storage+64];
	add.s64 	%rd404, %rd402, %rd403;
	ld.shared.u64 	%rd405, [_ZZ21train_sequence_kernelPKhliPK16TransformerModelPaPijE12temp_storage+72];
	add.s64 	%rd406, %rd404, %rd405;
	ld.shared.u64 	%rd407, [_ZZ21train_sequence_kernelPKhliPK16TransformerModelPaPijE12temp_storage+80];
	add.s64 	%rd408, %rd406, %rd407;
	ld.shared.u64 	%rd409, [_ZZ21train_sequence_kernelPKhliPK16TransformerModelPaPijE12temp_storage+88];
	add.s64 	%rd410, %rd408, %rd409;
	ld.shared.u64 	%rd411, [_ZZ21train_sequence_kernelPKhliPK16TransformerModelPaPijE12temp_storage+96];
	add.s64 	%rd412, %rd410, %rd411;
	ld.shared.u64 	%rd413, [_ZZ21train_sequence_kernelPKhliPK16TransformerModelPaPijE12temp_storage+104];
	add.s64 	%rd414, %rd412, %rd413;
	st.shared.u64 	[_ZZ21train_sequence_kernelPKhliPK16TransformerModelPaPijE13shared_scalar], %rd414;
$L__BB0_55:
	mul.wide.u32 	%rd416, %r928, 147456;
	add.s64 	%rd59, %rd1, %rd416;
	bar.sync 	0;
	mov.b64 	%rd764, 0;
	mov.b32 	%r932, 0;
	ld.shared.u64 	%rd60, [_ZZ21train_sequence_kernelPKhliPK16TransformerModelPaPijE13shared_scalar];
$L__BB0_56:
	mov.u32 	%r445, s_mem;
	add.s32 	%r446, %r445, %r932;
	ld.shared.v4.b32 	{%r447, %r448, %r449, %r450}, [%r446+384];
	mad.lo.s32 	%r451, %r932, 384, %r2;
	cvt.u64.u32 	%rd417, %r451;
	add.s64 	%rd418, %rd59, %rd417;
	ld.global.nc.u8 	%rs32, [%rd418+1919616];
	cvt.u32.u8 	%r452, %rs32;
	ld.global.nc.u8 	%rs33, [%rd418+1919232];
	cvt.u32.u8 	%r453, %rs33;
	prmt.b32 	%r454, %r453, %r452, 0x3340U;
	ld.global.nc.u8 	%rs34, [%rd418+1918848];
	cvt.u32.u8 	%r455, %rs34;
	ld.global.nc.u8 	%rs35, [%rd418+1918464];
	cvt.u32.u8 	%r456, %rs35;
	prmt.b32 	%r457, %r456, %r455, 0x3340U;
	prmt.b32 	%r458, %r457, %r454, 0x5410U;
	mov.b32 	%r459, 0;
	dp4a.s32.s32 	%r460, %r458, %r447, %r459;
	ld.global.nc.u8 	%rs36, [%rd418+1921152];
	cvt.u32.u8 	%r461, %rs36;
	ld.global.nc.u8 	%rs37, [%rd418+1920768];
	cvt.u32.u8 	%r462, %rs37;
	prmt.b32 	%r463, %r462, %r461, 0x3340U;
	ld.global.nc.u8 	%rs38, [%rd418+1920384];
	cvt.u32.u8 	%r464, %rs38;
	ld.global.nc.u8 	%rs39, [%rd418+1920000];
	cvt.u32.u8 	%r465, %rs39;
	prmt.b32 	%r466, %r465, %r464, 0x3340U;
	prmt.b32 	%r467, %r466, %r463, 0x5410U;
	dp4a.s32.s32 	%r468, %r467, %r448, %r460;
	ld.global.nc.u8 	%rs40, [%rd418+1922688];
	cvt.u32.u8 	%r469, %rs40;
	ld.global.nc.u8 	%rs41, [%rd418+1922304];
	cvt.u32.u8 	%r470, %rs41;
	prmt.b32 	%r471, %r470, %r469, 0x3340U;
	ld.global.nc.u8 	%rs42, [%rd418+1921920];
	cvt.u32.u8 	%r472, %rs42;
	ld.global.nc.u8 	%rs43, [%rd418+1921536];
	cvt.u32.u8 	%r473, %rs43;
	prmt.b32 	%r474, %r473, %r472, 0x3340U;
	prmt.b32 	%r475, %r474, %r471, 0x5410U;
	dp4a.s32.s32 	%r476, %r475, %r449, %r468;
	ld.global.nc.u8 	%rs44, [%rd418+1924224];
	cvt.u32.u8 	%r477, %rs44;
	ld.global.nc.u8 	%rs45, [%rd418+1923840];
	cvt.u32.u8 	%r478, %rs45;
	prmt.b32 	%r479, %r478, %r477, 0x3340U;
	ld.global.nc.u8 	%rs46, [%rd418+1923456];
	cvt.u32.u8 	%r480, %rs46;
	ld.global.nc.u8 	%rs47, [%rd418+1923072];
	cvt.u32.u8 	%r481, %rs47;
	prmt.b32 	%r482, %r481, %r480, 0x3340U;
	prmt.b32 	%r483, %r482, %r479, 0x5410U;
	dp4a.s32.s32 	%r484, %r483, %r450, %r476;
	cvt.s64.s32 	%rd419, %r484;
	add.s64 	%rd764, %rd419, %rd764;
	add.s32 	%r932, %r932, 16;
	setp.ne.s32 	%p69, %r932, 384;
	@%p69 bra 	$L__BB0_56;
	add.s32 	%r500, %r17, 106;
	shr.u32 	%r501, %r500, 16;
	xor.b32  	%r502, %r501, %r500;
	mul.lo.s32 	%r503, %r502, -2048144789;
	shr.u32 	%r504, %r503, 13;
	xor.b32  	%r505, %r504, %r503;
	mul.lo.s32 	%r506, %r505, -1028477387;
	shr.u32 	%r507, %r506, 16;
	xor.b32  	%r508, %r507, %r506;
	and.b32  	%r509, %r508, 1;
	setp.eq.b32 	%p71, %r509, 1;
	shr.u32 	%r510, %r508, 1;
	and.b32  	%r511, %r510, 15;
	neg.s32 	%r512, %r511;
	selp.b32 	%r513, %r511, %r512, %p71;
	cvt.s64.s32 	%rd430, %r513;
	mul.lo.s64 	%rd431, %rd430, %rd7;
	mul.lo.s64 	%rd432, %rd431, %rd60;
	shr.s64 	%rd433, %rd432, 4;
	add.s64 	%rd434, %rd764, %rd433;
	shr.s64 	%rd435, %rd434, 8;
	ld.shared.s8 	%rd436, [%r5];
	add.s64 	%rd437, %rd435, %rd436;
	max.s64 	%rd438, %rd437, -127;
	min.s64 	%rd439, %rd438, 127;
	st.shared.u8 	[%r5], %rd439;
	bar.sync 	0;
	ld.shared.s8 	%rs48, [%r5];
	abs.s16 	%rs49, %rs48;
	cvt.u64.u16 	%rd421, %rs49;
	mov.b32 	%r485, 1;
	mov.b32 	%r498, 31;
	mov.b32 	%r499, -1;
	// begin inline asm
	{  .reg .u32 lo;  .reg .u32 hi;  .reg .pred p;  mov.b64 {lo, hi}, %rd421;  shfl.sync.down.b32 lo|p, lo, %r485, %r498, %r499;  shfl.sync.down.b32 hi|p, hi, %r485, %r498, %r499;  mov.b64 %rd420, {lo, hi};  @p add.s64 %rd420, %rd420, %rd421;}
	// end inline asm
	mov.b32 	%r488, 2;
	// begin inline asm
	{  .reg .u32 lo;  .reg .u32 hi;  .reg .pred p;  mov.b64 {lo, hi}, %rd420;  shfl.sync.down.b32 lo|p, lo, %r488, %r498, %r499;  shfl.sync.down.b32 hi|p, hi, %r488, %r498, %r499;  mov.b64 %rd422, {lo, hi};  @p add.s64 %rd422, %rd422, %rd420;}
	// end inline asm
	mov.b32 	%r491, 4;
	// begin inline asm
	{  .reg .u32 lo;  .reg .u32 hi;  .reg .pred p;  mov.b64 {lo, hi}, %rd422;  shfl.sync.down.b32 lo|p, lo, %r491, %r498, %r499;  shfl.sync.down.b32 hi|p, hi, %r491, %r498, %r499;  mov.b64 %rd424, {lo, hi};  @p add.s64 %rd424, %rd424, %rd422;}
	// end inline asm
	mov.b32 	%r494, 8;
	// begin inline asm
	{  .reg .u32 lo;  .reg .u32 hi;  .reg .pred p;  mov.b64 {lo, hi}, %rd424;  shfl.sync.down.b32 lo|p, lo, %r494, %r498, %r499;  shfl.sync.down.b32 hi|p, hi, %r494, %r498, %r499;  mov.b64 %rd426, {lo, hi};  @p add.s64 %rd426, %rd426, %rd424;}
	// end inline asm
	mov.b32 	%r497, 16;
	// begin inline asm
	{  .reg .u32 lo;  .reg .u32 hi;  .reg .pred p;  mov.b64 {lo, hi}, %rd426;  shfl.sync.down.b32 lo|p, lo, %r497, %r498, %r499;  shfl.sync.down.b32 hi|p, hi, %r497, %r498, %r499;  mov.b64 %rd428, {lo, hi};  @p add.s64 %rd428, %rd428, %rd426;}
	// end inline asm
	@%p66 bra 	$L__BB0_59;
	st.shared.u64 	[%r6], %rd428;
$L__BB0_59:
	bar.sync 	0;
	@%p68 bra 	$L__BB0_61;
	ld.shared.u64 	%rd440, [_ZZ21train_sequence_kernelPKhliPK16TransformerModelPaPijE12temp_storage+24];
	add.s64 	%rd441, %rd440, %rd428;
	ld.shared.u64 	%rd442, [_ZZ21train_sequence_kernelPKhliPK16TransformerModelPaPijE12temp_storage+32];
	add.s64 	%rd443, %rd441, %rd442;
	ld.shared.u64 	%rd444, [_ZZ21train_sequence_kernelPKhliPK16TransformerModelPaPijE12temp_storage+40];
	add.s64 	%rd445, %rd443, %rd444;
	ld.shared.u64 	%rd446, [_ZZ21train_sequence_kernelPKhliPK16TransformerModelPaPijE12temp_storage+48];
	add.s64 	%rd447, %rd445, %rd446;
	ld.shared.u64 	%rd448, [_ZZ21train_sequence_kernelPKhliPK16TransformerModelPaPijE12temp_storage+56];
	add.s64 	%rd449, %rd447, %rd448;
	ld.shared.u64 	%rd450, [_ZZ21train_sequence_kernelPKhliPK16TransformerModelPaPijE12temp_storage+64];
	add.s64 	%rd451, %rd449, %rd450;
	ld.shared.u64 	%rd452, [_ZZ21train_sequence_kernelPKhliPK16TransformerModelPaPijE12temp_storage+72];
	add.s64 	%rd453, %rd451, %rd452;
	ld.shared.u64 	%rd454, [_ZZ21train_sequence_kernelPKhliPK16TransformerModelPaPijE12temp_storage+80];
	add.s64 	%rd455, %rd453, %rd454;
	ld.shared.u64 	%rd456, [_ZZ21train_sequence_kernelPKhliPK16TransformerModelPaPijE12temp_storage+88];
	add.s64 	%rd457, %rd455, %rd456;
	ld.shared.u64 	%rd458, [_ZZ21train_sequence_kernelPKhliPK16TransformerModelPaPijE12temp_storage+96];
	add.s64 	%rd459, %rd457, %rd458;
	ld.shared.u64 	%rd460, [_ZZ21train_sequence_kernelPKhliPK16TransformerModelPaPijE12temp_storage+104];
	add.s64 	%rd461, %rd459, %rd460;
	st.shared.u64 	[_ZZ21train_sequence_kernelPKhliPK16TransformerModelPaPijE13shared_scalar], %rd461;
$L__BB0_61:
	bar.sync 	0;
	ld.shared.u64 	%rd462, [_ZZ21train_sequence_kernelPKhliPK16TransformerModelPaPijE13shared_scalar];
	mul.hi.s64 	%rd463, %rd462, 3074457345618258603;
	shr.u64 	%rd464, %rd463, 63;
	shr.s64 	%rd465, %rd463, 6;
	add.s64 	%rd466, %rd465, %rd464;
	add.s64 	%rd467, %rd462, 383;
	setp.lt.u64 	%p73, %rd467, 767;
	selp.b64 	%rd64, 1, %rd466, %p73;
	ld.global.nc.u8 	%rs50, [%rd13+2508288];
	cvt.s64.s8 	%rd468, %rs50;
	add.s32 	%r514, %r17, 200;
	shr.u32 	%r515, %r514, 16;
	xor.b32  	%r516, %r515, %r514;
	mul.lo.s32 	%r517, %r516, -2048144789;
	shr.u32 	%r518, %r517, 13;
	xor.b32  	%r519, %r518, %r517;
	mul.lo.s32 	%r520, %r519, -1028477387;
	shr.u32 	%r521, %r520, 16;
	xor.b32  	%r522, %r521, %r520;
	and.b32  	%r523, %r522, 1;
	setp.eq.b32 	%p74, %r523, 1;
	shr.u32 	%r524, %r522, 1;
	and.b32  	%r525, %r524, 15;
	neg.s32 	%r526, %r525;
	selp.b32 	%r527, %r525, %r526, %p74;
	ld.shared.s8 	%rd469, [%r5];
	cvt.s64.s32 	%rd470, %r527;
	mul.lo.s64 	%rd471, %rd470, %rd7;
	shr.s64 	%rd472, %rd471, 2;
	add.s64 	%rd473, %rd472, %rd468;
	mul.lo.s64 	%rd65, %rd473, %rd469;
	or.b64  	%rd474, %rd65, %rd64;
	and.b64  	%rd475, %rd474, -4294967296;
	setp.ne.s64 	%p75, %rd475, 0;
	@%p75 bra 	$L__BB0_63;
	cvt.u32.u64 	%r528, %rd64;
	cvt.u32.u64 	%r529, %rd65;
	div.u32 	%r530, %r529, %r528;
	cvt.u64.u32 	%rd765, %r530;
	bra.uni 	$L__BB0_64;
$L__BB0_63:
	div.s64 	%rd765, %rd65, %rd64;
$L__BB0_64:
	max.s64 	%rd486, %rd765, -127;
	min.s64 	%rd487, %rd486, 127;
	st.shared.u8 	[%r5+384], %rd487;
	bar.sync 	0;
	add.s32 	%r546, %r17, 301;
	shr.u32 	%r547, %r546, 16;
	xor.b32  	%r548, %r547, %r546;
	mul.lo.s32 	%r549, %r548, -2048144789;
	shr.u32 	%r550, %r549, 13;
	xor.b32  	%r551, %r550, %r549;
	mul.lo.s32 	%r552, %r551, -1028477387;
	shr.u32 	%r553, %r552, 16;
	xor.b32  	%r554, %r553, %r552;
	and.b32  	%r555, %r554, 1;
	setp.eq.b32 	%p77, %r555, 1;
	shr.u32 	%r556, %r554, 1;
	and.b32  	%r557, %r556, 15;
	neg.s32 	%r558, %r557;
	selp.b32 	%r559, %r557, %r558, %p77;
	cvt.s64.s32 	%rd488, %r559;
	mul.lo.s64 	%rd477, %rd487, %rd488;
	mov.b32 	%r531, 1;
	mov.b32 	%r544, 31;
	mov.b32 	%r545, -1;
	// begin inline asm
	{  .reg .u32 lo;  .reg .u32 hi;  .reg .pred p;  mov.b64 {lo, hi}, %rd477;  shfl.sync.down.b32 lo|p, lo, %r531, %r544, %r545;  shfl.sync.down.b32 hi|p, hi, %r531, %r544, %r545;  mov.b64 %rd476, {lo, hi};  @p add.s64 %rd476, %rd476, %rd477;}
	// end inline asm
	mov.b32 	%r534, 2;
	// begin inline asm
	{  .reg .u32 lo;  .reg .u32 hi;  .reg .pred p;  mov.b64 {lo, hi}, %rd476;  shfl.sync.down.b32 lo|p, lo, %r534, %r544, %r545;  shfl.sync.down.b32 hi|p, hi, %r534, %r544, %r545;  mov.b64 %rd478, {lo, hi};  @p add.s64 %rd478, %rd478, %rd476;}
	// end inline asm
	mov.b32 	%r537, 4;
	// begin inline asm
	{  .reg .u32 lo;  .reg .u32 hi;  .reg .pred p;  mov.b64 {lo, hi}, %rd478;  shfl.sync.down.b32 lo|p, lo, %r537, %r544, %r545;  shfl.sync.down.b32 hi|p, hi, %r537, %r544, %r545;  mov.b64 %rd480, {lo, hi};  @p add.s64 %rd480, %rd480, %rd478;}
	// end inline asm
	mov.b32 	%r540, 8;
	// begin inline asm
	{  .reg .u32 lo;  .reg .u32 hi;  .reg .pred p;  mov.b64 {lo, hi}, %rd480;  shfl.sync.down.b32 lo|p, lo, %r540, %r544, %r545;  shfl.sync.down.b32 hi|p, hi, %r540, %r544, %r545;  mov.b64 %rd482, {lo, hi};  @p add.s64 %rd482, %rd482, %rd480;}
	// end inline asm
	mov.b32 	%r543, 16;
	// begin inline asm
	{  .reg .u32 lo;  .reg .u32 hi;  .reg .pred p;  mov.b64 {lo, hi}, %rd482;  shfl.sync.down.b32 lo|p, lo, %r543, %r544, %r545;  shfl.sync.down.b32 hi|p, hi, %r543, %r544, %r545;  mov.b64 %rd484, {lo, hi};  @p add.s64 %rd484, %rd484, %rd482;}
	// end inline asm
	@%p66 bra 	$L__BB0_66;
	st.shared.u64 	[%r6], %rd484;
$L__BB0_66:
	bar.sync 	0;
	@%p68 bra 	$L__BB0_68;
	ld.shared.u64 	%rd489, [_ZZ21train_sequence_kernelPKhliPK16TransformerModelPaPijE12temp_storage+24];
	add.s64 	%rd490, %rd489, %rd484;
	ld.shared.u64 	%rd491, [_ZZ21train_sequence_kernelPKhliPK16TransformerModelPaPijE12temp_storage+32];
	add.s64 	%rd492, %rd490, %rd491;
	ld.shared.u64 	%rd493, [_ZZ21train_sequence_kernelPKhliPK16TransformerModelPaPijE12temp_storage+40];
	add.s64 	%rd494, %rd492, %rd493;
	ld.shared.u64 	%rd495, [_ZZ21train_sequence_kernelPKhliPK16TransformerModelPaPijE12temp_storage+48];
	add.s64 	%rd496, %rd494, %rd495;
	ld.shared.u64 	%rd497, [_ZZ21train_sequence_kernelPKhliPK16TransformerModelPaPijE12temp_storage+56];
	add.s64 	%rd498, %rd496, %rd497;
	ld.shared.u64 	%rd499, [_ZZ21train_sequence_kernelPKhliPK16TransformerModelPaPijE12temp_storage+64];
	add.s64 	%rd500, %rd498, %rd499;
	ld.shared.u64 	%rd501, [_ZZ21train_sequence_kernelPKhliPK16TransformerModelPaPijE12temp_storage+72];
	add.s64 	%rd502, %rd500, %rd501;
	ld.shared.u64 	%rd503, [_ZZ21train_sequence_kernelPKhliPK16TransformerModelPaPijE12temp_storage+80];
	add.s64 	%rd504, %rd502, %rd503;
	ld.shared.u64 	%rd505, [_ZZ21train_sequence_kernelPKhliPK16TransformerModelPaPijE12temp_storage+88];
	add.s64 	%rd506, %rd504, %rd505;
	ld.shared.u64 	%rd507, [_ZZ21train_sequence_kernelPKhliPK16TransformerModelPaPijE12temp_storage+96];
	add.s64 	%rd508, %rd506, %rd507;
	ld.shared.u64 	%rd509, [_ZZ21train_sequence_kernelPKhliPK16TransformerModelPaPijE12temp_storage+104];
	add.s64 	%rd510, %rd508, %rd509;
	st.shared.u64 	[_ZZ21train_sequence_kernelPKhliPK16TransformerModelPaPijE13shared_scalar], %rd510;
$L__BB0_68:
	bar.sync 	0;
	ld.shared.u64 	%rd511, [_ZZ21train_sequence_kernelPKhliPK16TransformerModelPaPijE13shared_scalar];
	mul.wide.u32 	%rd512, %r928, 442368;
	add.s64 	%rd70, %rd59, %rd512;
	mad.lo.s32 	%r561, %r928, 1000, %r4;
	add.s32 	%r27, %r561, 400;
	mul.lo.s64 	%rd71, %rd511, %rd7;
	mov.b32 	%r933, 0;
$L__BB0_69:
	mul.lo.s32 	%r29, %r933, 384;
	add.s32 	%r30, %r29, %r2;
	mov.b64 	%rd766, 0;
	mov.b32 	%r934, 0;
$L__BB0_70:
	mov.u32 	%r563, s_mem;
	add.s32 	%r564, %r563, %r934;
	ld.shared.v4.b32 	{%r565, %r566, %r567, %r568}, [%r564+384];
	mad.lo.s32 	%r569, %r934, 1536, %r30;
	cvt.u64.u32 	%rd514, %r569;
	add.s64 	%rd515, %rd70, %rd514;
	ld.global.nc.u8 	%rs51, [%rd515+2514432];
	cvt.u32.u8 	%r570, %rs51;
	ld.global.nc.u8 	%rs52, [%rd515+2512896];
	cvt.u32.u8 	%r571, %rs52;
	prmt.b32 	%r572, %r571, %r570, 0x3340U;
	ld.global.nc.u8 	%rs53, [%rd515+2511360];
	cvt.u32.u8 	%r573, %rs53;
	ld.global.nc.u8 	%rs54, [%rd515+2509824];
	cvt.u32.u8 	%r574, %rs54;
	prmt.b32 	%r575, %r574, %r573, 0x3340U;
	prmt.b32 	%r576, %r575, %r572, 0x5410U;
	mov.b32 	%r577, 0;
	dp4a.s32.s32 	%r578, %r576, %r565, %r577;
	ld.global.nc.u8 	%rs55, [%rd515+2520576];
	cvt.u32.u8 	%r579, %rs55;
	ld.global.nc.u8 	%rs56, [%rd515+2519040];
	cvt.u32.u8 	%r580, %rs56;
	prmt.b32 	%r581, %r580, %r579, 0x3340U;
	ld.global.nc.u8 	%rs57, [%rd515+2517504];
	cvt.u32.u8 	%r582, %rs57;
	ld.global.nc.u8 	%rs58, [%rd515+2515968];
	cvt.u32.u8 	%r583, %rs58;
	prmt.b32 	%r584, %r583, %r582, 0x3340U;
	prmt.b32 	%r585, %r584, %r581, 0x5410U;
	dp4a.s32.s32 	%r586, %r585, %r566, %r578;
	ld.global.nc.u8 	%rs59, [%rd515+2526720];
	cvt.u32.u8 	%r587, %rs59;
	ld.global.nc.u8 	%rs60, [%rd515+2525184];
	cvt.u32.u8 	%r588, %rs60;
	prmt.b32 	%r589, %r588, %r587, 0x3340U;
	ld.global.nc.u8 	%rs61, [%rd515+2523648];
	cvt.u32.u8 	%r590, %rs61;
	ld.global.nc.u8 	%rs62, [%rd515+2522112];
	cvt.u32.u8 	%r591, %rs62;
	prmt.b32 	%r592, %r591, %r590, 0x3340U;
	prmt.b32 	%r593, %r592, %r589, 0x5410U;
	dp4a.s32.s32 	%r594, %r593, %r567, %r586;
	ld.global.nc.u8 	%rs63, [%rd515+2532864];
	cvt.u32.u8 	%r595, %rs63;
	ld.global.nc.u8 	%rs64, [%rd515+2531328];
	cvt.u32.u8 	%r596, %rs64;
	prmt.b32 	%r597, %r596, %r595, 0x3340U;
	ld.global.nc.u8 	%rs65, [%rd515+2529792];
	cvt.u32.u8 	%r598, %rs65;
	ld.global.nc.u8 	%rs66, [%rd515+2528256];
	cvt.u32.u8 	%r599, %rs66;
	prmt.b32 	%r600, %r599, %r598, 0x3340U;
	prmt.b32 	%r601, %r600, %r597, 0x5410U;
	dp4a.s32.s32 	%r602, %r601, %r568, %r594;
	cvt.s64.s32 	%rd516, %r602;
	add.s64 	%rd766, %rd516, %rd766;
	add.s32 	%r934, %r934, 16;
	setp.ne.s32 	%p79, %r934, 384;
	@%p79 bra 	$L__BB0_70;
	mad.lo.s32 	%r603, %r30, -1640531527, %r27;
	shr.u32 	%r604, %r603, 16;
	xor.b32  	%r605, %r604, %r603;
	mul.lo.s32 	%r606, %r605, -2048144789;
	shr.u32 	%r607, %r606, 13;
	xor.b32  	%r608, %r607, %r606;
	mul.lo.s32 	%r609, %r608, -1028477387;
	shr.u32 	%r610, %r609, 16;
	xor.b32  	%r611, %r610, %r609;
	and.b32  	%r612, %r611, 1;
	setp.eq.b32 	%p80, %r612, 1;
	shr.u32 	%r613, %r611, 1;
	and.b32  	%r614, %r613, 15;
	neg.s32 	%r615, %r614;
	selp.b32 	%r616, %r614, %r615, %p80;
	cvt.s64.s32 	%rd517, %r616;
	mul.lo.s64 	%rd518, %rd71, %rd517;
	shr.s64 	%rd519, %rd518, 4;
	add.s64 	%rd520, %rd766, %rd519;
	shr.s64 	%rd521, %rd520, 8;
	max.s64 	%rd522, %rd521, -127;
	min.s64 	%rd523, %rd522, 127;
	cvt.u16.u64 	%rs67, %rd523;
	max.s16 	%rs68, %rs67, 0;
	add.s32 	%r617, %r10, %r29;
	st.shared.u8 	[%r617], %rs68;
	add.s32 	%r933, %r933, 1;
	setp.ne.s32 	%p81, %r933, 4;
	@%p81 bra 	$L__BB0_69;
	bar.sync 	0;
	mad.lo.s32 	%r633, %r928, 1000, %r4;
	mad.lo.s32 	%r634, %r2, -1640531527, %r633;
	add.s32 	%r635, %r634, 403;
	shr.u32 	%r636, %r635, 16;
	xor.b32  	%r637, %r636, %r635;
	mul.lo.s32 	%r638, %r637, -2048144789;
	shr.u32 	%r639, %r638, 13;
	xor.b32  	%r640, %r639, %r638;
	mul.lo.s32 	%r641, %r640, -1028477387;
	shr.u32 	%r642, %r641, 16;
	xor.b32  	%r643, %r642, %r641;
	and.b32  	%r644, %r643, 1;
	setp.eq.b32 	%p83, %r644, 1;
	shr.u32 	%r645, %r643, 1;
	and.b32  	%r646, %r645, 15;
	neg.s32 	%r647, %r646;
	selp.b32 	%r648, %r646, %r647, %p83;
	add.s32 	%r649, %r634, 1396086547;
	shr.u32 	%r650, %r649, 16;
	xor.b32  	%r651, %r650, %r649;
	mul.lo.s32 	%r652, %r651, -2048144789;
	shr.u32 	%r653, %r652, 13;
	xor.b32  	%r654, %r653, %r652;
	mul.lo.s32 	%r655, %r654, -1028477387;
	shr.u32 	%r656, %r655, 16;
	xor.b32  	%r657, %r656, %r655;
	and.b32  	%r658, %r657, 1;
	setp.eq.b32 	%p84, %r658, 1;
	shr.u32 	%r659, %r657, 1;
	and.b32  	%r660, %r659, 15;
	neg.s32 	%r661, %r660;
	selp.b32 	%r662, %r660, %r661, %p84;
	add.s32 	%r663, %r634, -1502794605;
	shr.u32 	%r664, %r663, 16;
	xor.b32  	%r665, %r664, %r663;
	mul.lo.s32 	%r666, %r665, -2048144789;
	shr.u32 	%r667, %r666, 13;
	xor.b32  	%r668, %r667, %r666;
	mul.lo.s32 	%r669, %r668, -1028477387;
	shr.u32 	%r670, %r669, 16;
	xor.b32  	%r671, %r670, %r669;
	and.b32  	%r672, %r671, 1;
	setp.eq.b32 	%p85, %r672, 1;
	shr.u32 	%r673, %r671, 1;
	and.b32  	%r674, %r673, 15;
	neg.s32 	%r675, %r674;
	selp.b32 	%r676, %r674, %r675, %p85;
	add.s32 	%r677, %r634, -106708461;
	shr.u32 	%r678, %r677, 16;
	xor.b32  	%r679, %r678, %r677;
	mul.lo.s32 	%r680, %r679, -2048144789;
	shr.u32 	%r681, %r680, 13;
	xor.b32  	%r682, %r681, %r680;
	mul.lo.s32 	%r683, %r682, -1028477387;
	shr.u32 	%r684, %r683, 16;
	xor.b32  	%r685, %r684, %r683;
	and.b32  	%r686, %r685, 1;
	setp.eq.b32 	%p86, %r686, 1;
	shr.u32 	%r687, %r685, 1;
	and.b32  	%r688, %r687, 15;
	neg.s32 	%r689, %r688;
	selp.b32 	%r690, %r688, %r689, %p86;
	prmt.b32 	%r691, %r676, %r690, 0x3340U;
	prmt.b32 	%r692, %r648, %r662, 0x3340U;
	prmt.b32 	%r693, %r692, %r691, 0x5410U;
	ld.shared.u8 	%r694, [%r5+2176];
	ld.shared.u8 	%r695, [%r5+1792];
	prmt.b32 	%r696, %r695, %r694, 0x3340U;
	ld.shared.u8 	%r697, [%r5+1408];
	ld.shared.u8 	%r698, [%r5+1024];
	prmt.b32 	%r699, %r698, %r697, 0x3340U;
	prmt.b32 	%r700, %r699, %r696, 0x5410U;
	mov.b32 	%r701, 0;
	dp4a.s32.s32 	%r702, %r693, %r700, %r701;
	cvt.s64.s32 	%rd525, %r702;
	mov.b32 	%r618, 1;
	mov.b32 	%r631, 31;
	mov.b32 	%r632, -1;
	// begin inline asm
	{  .reg .u32 lo;  .reg .u32 hi;  .reg .pred p;  mov.b64 {lo, hi}, %rd525;  shfl.sync.down.b32 lo|p, lo, %r618, %r631, %r632;  shfl.sync.down.b32 hi|p, hi, %r618, %r631, %r632;  mov.b64 %rd524, {lo, hi};  @p add.s64 %rd524, %rd524, %rd525;}
	// end inline asm
	mov.b32 	%r621, 2;
	// begin inline asm
	{  .reg .u32 lo;  .reg .u32 hi;  .reg .pred p;  mov.b64 {lo, hi}, %rd524;  shfl.sync.down.b32 lo|p, lo, %r621, %r631, %r632;  shfl.sync.down.b32 hi|p, hi, %r621, %r631, %r632;  mov.b64 %rd526, {lo, hi};  @p add.s64 %rd526, %rd526, %rd524;}
	// end inline asm
	mov.b32 	%r624, 4;
	// begin inline asm
	{  .reg .u32 lo;  .reg .u32 hi;  .reg .pred p;  mov.b64 {lo, hi}, %rd526;  shfl.sync.down.b32 lo|p, lo, %r624, %r631, %r632;  shfl.sync.down.b32 hi|p, hi, %r624, %r631, %r632;  mov.b64 %rd528, {lo, hi};  @p add.s64 %rd528, %rd528, %rd526;}
	// end inline asm
	mov.b32 	%r627, 8;
	// begin inline asm
	{  .reg .u32 lo;  .reg .u32 hi;  .reg .pred p;  mov.b64 {lo, hi}, %rd528;  shfl.sync.down.b32 lo|p, lo, %r627, %r631, %r632;  shfl.sync.down.b32 hi|p, hi, %r627, %r631, %r632;  mov.b64 %rd530, {lo, hi};  @p add.s64 %rd530, %rd530, %rd528;}
	// end inline asm
	mov.b32 	%r630, 16;
	// begin inline asm
	{  .reg .u32 lo;  .reg .u32 hi;  .reg .pred p;  mov.b64 {lo, hi}, %rd530;  shfl.sync.down.b32 lo|p, lo, %r630, %r631, %r632;  shfl.sync.down.b32 hi|p, hi, %r630, %r631, %r632;  mov.b64 %rd532, {lo, hi};  @p add.s64 %rd532, %rd532, %rd530;}
	// end inline asm
	@%p66 bra 	$L__BB0_74;
	st.shared.u64 	[%r6], %rd532;
$L__BB0_74:
	bar.sync 	0;
	@%p68 bra 	$L__BB0_76;
	ld.shared.u64 	%rd534, [_ZZ21train_sequence_kernelPKhliPK16TransformerModelPaPijE12temp_storage+24];
	add.s64 	%rd535, %rd534, %rd532;
	ld.shared.u64 	%rd536, [_ZZ21train_sequence_kernelPKhliPK16TransformerModelPaPijE12temp_storage+32];
	add.s64 	%rd537, %rd535, %rd536;
	ld.shared.u64 	%rd538, [_ZZ21train_sequence_kernelPKhliPK16TransformerModelPaPijE12temp_storage+40];
	add.s64 	%rd539, %rd537, %rd538;
	ld.shared.u64 	%rd540, [_ZZ21train_sequence_kernelPKhliPK16TransformerModelPaPijE12temp_storage+48];
	add.s64 	%rd541, %rd539, %rd540;
	ld.shared.u64 	%rd542, [_ZZ21train_sequence_kernelPKhliPK16TransformerModelPaPijE12temp_storage+56];
	add.s64 	%rd543, %rd541, %rd542;
	ld.shared.u64 	%rd544, [_ZZ21train_sequence_kernelPKhliPK16TransformerModelPaPijE12temp_storage+64];
	add.s64 	%rd545, %rd543, %rd544;
	ld.shared.u64 	%rd546, [_ZZ21train_sequence_kernelPKhliPK16TransformerModelPaPijE12temp_storage+72];
	add.s64 	%rd547, %rd545, %rd546;
	ld.shared.u64 	%rd548, [_ZZ21train_sequence_kernelPKhliPK16TransformerModelPaPijE12temp_storage+80];
	add.s64 	%rd549, %rd547, %rd548;
	ld.shared.u64 	%rd550, [_ZZ21train_sequence_kernelPKhliPK16TransformerModelPaPijE12temp_storage+88];
	add.s64 	%rd551, %rd549, %rd550;
	ld.shared.u64 	%rd552, [_ZZ21train_sequence_kernelPKhliPK16TransformerModelPaPijE12temp_storage+96];
	add.s64 	%rd553, %rd551, %rd552;
	ld.shared.u64 	%rd554, [_ZZ21train_sequence_kernelPKhliPK16TransformerModelPaPijE12temp_storage+104];
	add.s64 	%rd555, %rd553, %rd554;
	st.shared.u64 	[_ZZ21train_sequence_kernelPKhliPK16TransformerModelPaPijE13shared_scalar], %rd555;
$L__BB0_76:
	bar.sync 	0;
	mov.b64 	%rd767, 0;
	mov.b32 	%r935, 0;
	ld.shared.u64 	%rd75, [_ZZ21train_sequence_kernelPKhliPK16TransformerModelPaPijE13shared_scalar];
$L__BB0_77:
	mov.u32 	%r704, s_mem;
	add.s32 	%r705, %r704, %r935;
	ld.shared.v4.b32 	{%r706, %r707, %r708, %r709}, [%r705+1024];
	mad.lo.s32 	%r710, %r935, 384, %r2;
	cvt.u64.u32 	%rd557, %r710;
	add.s64 	%rd558, %rd70, %rd557;
	ld.global.nc.u8 	%rs69, [%rd558+4870272];
	cvt.u32.u8 	%r711, %rs69;
	ld.global.nc.u8 	%rs70, [%rd558+4869888];
	cvt.u32.u8 	%r712, %rs70;
	prmt.b32 	%r713, %r712, %r711, 0x3340U;
	ld.global.nc.u8 	%rs71, [%rd558+4869504];
	cvt.u32.u8 	%r714, %rs71;
	ld.global.nc.u8 	%rs72, [%rd558+4869120];
	cvt.u32.u8 	%r715, %rs72;
	prmt.b32 	%r716, %r715, %r714, 0x3340U;
	prmt.b32 	%r717, %r716, %r713, 0x5410U;
	mov.b32 	%r718, 0;
	dp4a.s32.s32 	%r719, %r717, %r706, %r718;
	ld.global.nc.u8 	%rs73, [%rd558+4871808];
	cvt.u32.u8 	%r720, %rs73;
	ld.global.nc.u8 	%rs74, [%rd558+4871424];
	cvt.u32.u8 	%r721, %rs74;
	prmt.b32 	%r722, %r721, %r720, 0x3340U;
	ld.global.nc.u8 	%rs75, [%rd558+4871040];
	cvt.u32.u8 	%r723, %rs75;
	ld.global.nc.u8 	%rs76, [%rd558+4870656];
	cvt.u32.u8 	%r724, %rs76;
	prmt.b32 	%r725, %r724, %r723, 0x3340U;
	prmt.b32 	%r726, %r725, %r722, 0x5410U;
	dp4a.s32.s32 	%r727, %r726, %r707, %r719;
	ld.global.nc.u8 	%rs77, [%rd558+4873344];
	cvt.u32.u8 	%r728, %rs77;
	ld.global.nc.u8 	%rs78, [%rd558+4872960];
	cvt.u32.u8 	%r729, %rs78;
	prmt.b32 	%r730, %r729, %r728, 0x3340U;
	ld.global.nc.u8 	%rs79, [%rd558+4872576];
	cvt.u32.u8 	%r731, %rs79;
	ld.global.nc.u8 	%rs80, [%rd558+4872192];
	cvt.u32.u8 	%r732, %rs80;
	prmt.b32 	%r733, %r732, %r731, 0x3340U;
	prmt.b32 	%r734, %r733, %r730, 0x5410U;
	dp4a.s32.s32 	%r735, %r734, %r708, %r727;
	ld.global.nc.u8 	%rs81, [%rd558+4874880];
	cvt.u32.u8 	%r736, %rs81;
	ld.global.nc.u8 	%rs82, [%rd558+4874496];
	cvt.u32.u8 	%r737, %rs82;
	prmt.b32 	%r738, %r737, %r736, 0x3340U;
	ld.global.nc.u8 	%rs83, [%rd558+4874112];
	cvt.u32.u8 	%r739, %rs83;
	ld.global.nc.u8 	%rs84, [%rd558+4873728];
	cvt.u32.u8 	%r740, %rs84;
	prmt.b32 	%r741, %r740, %r739, 0x3340U;
	prmt.b32 	%r742, %r741, %r738, 0x5410U;
	dp4a.s32.s32 	%r743, %r742, %r709, %r735;
	cvt.s64.s32 	%rd559, %r743;
	add.s64 	%rd767, %rd559, %rd767;
	add.s32 	%r935, %r935, 16;
	setp.ne.s32 	%p88, %r935, 1536;
	@%p88 bra 	$L__BB0_77;
	add.s32 	%r744, %r17, 302;
	shr.u32 	%r745, %r744, 16;
	xor.b32  	%r746, %r745, %r744;
	mul.lo.s32 	%r747, %r746, -2048144789;
	shr.u32 	%r748, %r747, 13;
	xor.b32  	%r749, %r748, %r747;
	mul.lo.s32 	%r750, %r749, -1028477387;
	shr.u32 	%r751, %r750, 16;
	xor.b32  	%r752, %r751, %r750;
	and.b32  	%r753, %r752, 1;
	setp.eq.b32 	%p89, %r753, 1;
	shr.u32 	%r754, %r752, 1;
	and.b32  	%r755, %r754, 15;
	neg.s32 	%r756, %r755;
	selp.b32 	%r757, %r755, %r756, %p89;
	cvt.s64.s32 	%rd560, %r757;
	mul.lo.s64 	%rd561, %rd560, %rd7;
	mul.lo.s64 	%rd562, %rd561, %rd75;
	shr.s64 	%rd563, %rd562, 4;
	add.s64 	%rd564, %rd767, %rd563;
	shr.s64 	%rd565, %rd564, 9;
	ld.shared.s8 	%rd566, [%r5];
	add.s64 	%rd567, %rd565, %rd566;
	max.s64 	%rd568, %rd567, -127;
	min.s64 	%rd569, %rd568, 127;
	st.shared.u8 	[%r5], %rd569;
	bar.sync 	0;
	add.s32 	%r928, %r928, 1;
	setp.ne.s32 	%p90, %r928, 4;
	@%p90 bra 	$L__BB0_7;
	ld.shared.s8 	%rs85, [%r5];
	abs.s16 	%rs86, %rs85;
	cvt.u64.u16 	%rd571, %rs86;
	mov.b32 	%r758, 1;
	mov.b32 	%r771, 31;
	mov.b32 	%r772, -1;
	// begin inline asm
	{  .reg .u32 lo;  .reg .u32 hi;  .reg .pred p;  mov.b64 {lo, hi}, %rd571;  shfl.sync.down.b32 lo|p, lo, %r758, %r771, %r772;  shfl.sync.down.b32 hi|p, hi, %r758, %r771, %r772;  mov.b64 %rd570, {lo, hi};  @p add.s64 %rd570, %rd570, %rd571;}
	// end inline asm
	mov.b32 	%r761, 2;
	// begin inline asm
	{  .reg .u32 lo;  .reg .u32 hi;  .reg .pred p;  mov.b64 {lo, hi}, %rd570;  shfl.sync.down.b32 lo|p, lo, %r761, %r771, %r772;  shfl.sync.down.b32 hi|p, hi, %r761, %r771, %r772;  mov.b64 %rd572, {lo, hi};  @p add.s64 %rd572, %rd572, %rd570;}
	// end inline asm
	mov.b32 	%r764, 4;
	// begin inline asm
	{  .reg .u32 lo;  .reg .u32 hi;  .reg .pred p;  mov.b64 {lo, hi}, %rd572;  shfl.sync.down.b32 lo|p, lo, %r764, %r771, %r772;  shfl.sync.down.b32 hi|p, hi, %r764, %r771, %r772;  mov.b64 %rd574, {lo, hi};  @p add.s64 %rd574, %rd574, %rd572;}
	// end inline asm
	mov.b32 	%r767, 8;
	// begin inline asm
	{  .reg .u32 lo;  .reg .u32 hi;  .reg .pred p;  mov.b64 {lo, hi}, %rd574;  shfl.sync.down.b32 lo|p, lo, %r767, %r771, %r772;  shfl.sync.down.b32 hi|p, hi, %r767, %r771, %r772;  mov.b64 %rd576, {lo, hi};  @p add.s64 %rd576, %rd576, %rd574;}
	// end inline asm
	mov.b32 	%r770, 16;
	// begin inline asm
	{  .reg .u32 lo;  .reg .u32 hi;  .reg .pred p;  mov.b64 {lo, hi}, %rd576;  shfl.sync.down.b32 lo|p, lo, %r770, %r771, %r772;  shfl.sync.down.b32 hi|p, hi, %r770, %r771, %r772;  mov.b64 %rd578, {lo, hi};  @p add.s64 %rd578, %rd578, %rd576;}
	// end inline asm
	@%p66 bra 	$L__BB0_81;
	st.shared.u64 	[%r6], %rd578;
$L__BB0_81:
	bar.sync 	0;
	@%p68 bra 	$L__BB0_83;
	ld.shared.u64 	%rd580, [_ZZ21train_sequence_kernelPKhliPK16TransformerModelPaPijE12temp_storage+24];
	add.s64 	%rd581, %rd580, %rd578;
	ld.shared.u64 	%rd582, [_ZZ21train_sequence_kernelPKhliPK16TransformerModelPaPijE12temp_storage+32];
	add.s64 	%rd583, %rd581, %rd582;
	ld.shared.u64 	%rd584, [_ZZ21train_sequence_kernelPKhliPK16TransformerModelPaPijE12temp_storage+40];
	add.s64 	%rd585, %rd583, %rd584;
	ld.shared.u64 	%rd586, [_ZZ21train_sequence_kernelPKhliPK16TransformerModelPaPijE12temp_storage+48];
	add.s64 	%rd587, %rd585, %rd586;
	ld.shared.u64 	%rd588, [_ZZ21train_sequence_kernelPKhliPK16TransformerModelPaPijE12temp_storage+56];
	add.s64 	%rd589, %rd587, %rd588;
	ld.shared.u64 	%rd590, [_ZZ21train_sequence_kernelPKhliPK16TransformerModelPaPijE12temp_storage+64];
	add.s64 	%rd591, %rd589, %rd590;
	ld.shared.u64 	%rd592, [_ZZ21train_sequence_kernelPKhliPK16TransformerModelPaPijE12temp_storage+72];
	add.s64 	%rd593, %rd591, %rd592;
	ld.shared.u64 	%rd594, [_ZZ21train_sequence_kernelPKhliPK16TransformerModelPaPijE12temp_storage+80];
	add.s64 	%rd595, %rd593, %rd594;
	ld.shared.u64 	%rd596, [_ZZ21train_sequence_kernelPKhliPK16TransformerModelPaPijE12temp_storage+88];
	add.s64 	%rd597, %rd595, %rd596;
	ld.shared.u64 	%rd598, [_ZZ21train_sequence_kernelPKhliPK16TransformerModelPaPijE12temp_storage+96];
	add.s64 	%rd599, %rd597, %rd598;
	ld.shared.u64 	%rd600, [_ZZ21train_sequence_kernelPKhliPK16TransformerModelPaPijE12temp_storage+104];
	add.s64 	%rd601, %rd599, %rd600;
	st.shared.u64 	[_ZZ21train_sequence_kernelPKhliPK16TransformerModelPaPijE13shared_scalar], %rd601;
$L__BB0_83:
	bar.sync 	0;
	ld.shared.u64 	%rd602, [_ZZ21train_sequence_kernelPKhliPK16TransformerModelPaPijE13shared_scalar];
	mul.hi.s64 	%rd603, %rd602, 3074457345618258603;
	shr.u64 	%rd604, %rd603, 63;
	shr.s64 	%rd605, %rd603, 6;
	add.s64 	%rd606, %rd605, %rd604;
	add.s64 	%rd607, %rd602, 383;
	setp.lt.u64 	%p93, %rd607, 767;
	selp.b64 	%rd79, 1, %rd606, %p93;
	add.s64 	%rd608, %rd1, %rd8;
	ld.global.nc.u8 	%rs87, [%rd608+7228416];
	cvt.s64.s8 	%rd609, %rs87;
	ld.shared.s8 	%rd610, [%r5];
	mul.lo.s32 	%r37, %r2, -1640531527;
	add.s32 	%r773, %r37, %r4;
	add.s32 	%r774, %r773, 900;
	shr.u32 	%r775, %r774, 16;
	xor.b32  	%r776, %r775, %r774;
	mul.lo.s32 	%r777, %r776, -2048144789;
	shr.u32 	%r778, %r777, 13;
	xor.b32  	%r779, %r778, %r777;
	mul.lo.s32 	%r780, %r779, -1028477387;
	shr.u32 	%r781, %r780, 16;
	xor.b32  	%r782, %r781, %r780;
	and.b32  	%r783, %r782, 1;
	setp.eq.b32 	%p94, %r783, 1;
	shr.u32 	%r784, %r782, 1;
	and.b32  	%r785, %r784, 15;
	neg.s32 	%r786, %r785;
	selp.b32 	%r787, %r785, %r786, %p94;
	cvt.s64.s32 	%rd611, %r787;
	mul.lo.s64 	%rd612, %rd611, %rd7;
	shr.s64 	%rd613, %rd612, 2;
	add.s64 	%rd614, %rd613, %rd609;
	mul.lo.s64 	%rd80, %rd614, %rd610;
	or.b64  	%rd615, %rd80, %rd79;
	and.b64  	%rd616, %rd615, -4294967296;
	setp.ne.s64 	%p95, %rd616, 0;
	@%p95 bra 	$L__BB0_85;
	cvt.u32.u64 	%r788, %rd79;
	cvt.u32.u64 	%r789, %rd80;
	div.u32 	%r790, %r789, %r788;
	cvt.u64.u32 	%rd768, %r790;
	bra.uni 	$L__BB0_86;
$L__BB0_85:
	div.s64 	%rd768, %rd80, %rd79;
$L__BB0_86:
	max.s64 	%rd627, %rd768, -127;
	min.s64 	%rd628, %rd627, 127;
	st.shared.u8 	[%r5+384], %rd628;
	bar.sync 	0;
	add.s32 	%r807, %r773, 1255;
	shr.u32 	%r808, %r807, 16;
	xor.b32  	%r809, %r808, %r807;
	mul.lo.s32 	%r810, %r809, -2048144789;
	shr.u32 	%r811, %r810, 13;
	xor.b32  	%r812, %r811, %r810;
	mul.lo.s32 	%r813, %r812, -1028477387;
	shr.u32 	%r814, %r813, 16;
	xor.b32  	%r815, %r814, %r813;
	and.b32  	%r816, %r815, 1;
	setp.eq.b32 	%p97, %r816, 1;
	shr.u32 	%r817, %r815, 1;
	and.b32  	%r818, %r817, 15;
	neg.s32 	%r819, %r818;
	selp.b32 	%r820, %r818, %r819, %p97;
	cvt.s64.s32 	%rd629, %r820;
	mul.lo.s64 	%rd618, %rd628, %rd629;
	mov.b32 	%r791, 1;
	mov.b32 	%r804, 31;
	mov.b32 	%r805, -1;
	// begin inline asm
	{  .reg .u32 lo;  .reg .u32 hi;  .reg .pred p;  mov.b64 {lo, hi}, %rd618;  shfl.sync.down.b32 lo|p, lo, %r791, %r804, %r805;  shfl.sync.down.b32 hi|p, hi, %r791, %r804, %r805;  mov.b64 %rd617, {lo, hi};  @p add.s64 %rd617, %rd617, %rd618;}
	// end inline asm
	mov.b32 	%r794, 2;
	// begin inline asm
	{  .reg .u32 lo;  .reg .u32 hi;  .reg .pred p;  mov.b64 {lo, hi}, %rd617;  shfl.sync.down.b32 lo|p, lo, %r794, %r804, %r805;  shfl.sync.down.b32 hi|p, hi, %r794, %r804, %r805;  mov.b64 %rd619, {lo, hi};  @p add.s64 %rd619, %rd619, %rd617;}
	// end inline asm
	mov.b32 	%r797, 4;
	// begin inline asm
	{  .reg .u32 lo;  .reg .u32 hi;  .reg .pred p;  mov.b64 {lo, hi}, %rd619;  shfl.sync.down.b32 lo|p, lo, %r797, %r804, %r805;  shfl.sync.down.b32 hi|p, hi, %r797, %r804, %r805;  mov.b64 %rd621, {lo, hi};  @p add.s64 %rd621, %rd621, %rd619;}
	// end inline asm
	mov.b32 	%r800, 8;
	// begin inline asm
	{  .reg .u32 lo;  .reg .u32 hi;  .reg .pred p;  mov.b64 {lo, hi}, %rd621;  shfl.sync.down.b32 lo|p, lo, %r800, %r804, %r805;  shfl.sync.down.b32 hi|p, hi, %r800, %r804, %r805;  mov.b64 %rd623, {lo, hi};  @p add.s64 %rd623, %rd623, %rd621;}
	// end inline asm
	mov.b32 	%r803, 16;
	// begin inline asm
	{  .reg .u32 lo;  .reg .u32 hi;  .reg .pred p;  mov.b64 {lo, hi}, %rd623;  shfl.sync.down.b32 lo|p, lo, %r803, %r804, %r805;  shfl.sync.down.b32 hi|p, hi, %r803, %r804, %r805;  mov.b64 %rd625, {lo, hi};  @p add.s64 %rd625, %rd625, %rd623;}
	// end inline asm
	@%p66 bra 	$L__BB0_88;
	st.shared.u64 	[%r6], %rd625;
$L__BB0_88:
	bar.sync 	0;
	@%p68 bra 	$L__BB0_90;
	ld.shared.u64 	%rd630, [_ZZ21train_sequence_kernelPKhliPK16TransformerModelPaPijE12temp_storage+24];
	add.s64 	%rd631, %rd630, %rd625;
	ld.shared.u64 	%rd632, [_ZZ21train_sequence_kernelPKhliPK16TransformerModelPaPijE12temp_storage+32];
	add.s64 	%rd633, %rd631, %rd632;
	ld.shared.u64 	%rd634, [_ZZ21train_sequence_kernelPKhliPK16TransformerModelPaPijE12temp_storage+40];
	add.s64 	%rd635, %rd633, %rd634;
	ld.shared.u64 	%rd636, [_ZZ21train_sequence_kernelPKhliPK16TransformerModelPaPijE12temp_storage+48];
	add.s64 	%rd637, %rd635, %rd636;
	ld.shared.u64 	%rd638, [_ZZ21train_sequence_kernelPKhliPK16TransformerModelPaPijE12temp_storage+56];
	add.s64 	%rd639, %rd637, %rd638;
	ld.shared.u64 	%rd640, [_ZZ21train_sequence_kernelPKhliPK16TransformerModelPaPijE12temp_storage+64];
	add.s64 	%rd641, %rd639, %rd640;
	ld.shared.u64 	%rd642, [_ZZ21train_sequence_kernelPKhliPK16TransformerModelPaPijE12temp_storage+72];
	add.s64 	%rd643, %rd641, %rd642;
	ld.shared.u64 	%rd644, [_ZZ21train_sequence_kernelPKhliPK16TransformerModelPaPijE12temp_storage+80];
	add.s64 	%rd645, %rd643, %rd644;
	ld.shared.u64 	%rd646, [_ZZ21train_sequence_kernelPKhliPK16TransformerModelPaPijE12temp_storage+88];
	add.s64 	%rd647, %rd645, %rd646;
	ld.shared.u64 	%rd648, [_ZZ21train_sequence_kernelPKhliPK16TransformerModelPaPijE12temp_storage+96];
	add.s64 	%rd649, %rd647, %rd648;
	ld.shared.u64 	%rd650, [_ZZ21train_sequence_kernelPKhliPK16TransformerModelPaPijE12temp_storage+104];
	add.s64 	%rd651, %rd649, %rd650;
	st.shared.u64 	[_ZZ21train_sequence_kernelPKhliPK16TransformerModelPaPijE13shared_scalar], %rd651;
$L__BB0_90:
	setp.gt.u32 	%p99, %r2, 255;
	bar.sync 	0;
	@%p99 bra 	$L__BB0_94;
	mov.b64 	%rd769, 0;
	mov.b32 	%r936, 0;
	ld.shared.u64 	%rd85, [_ZZ21train_sequence_kernelPKhliPK16TransformerModelPaPijE13shared_scalar];
$L__BB0_92:
	mov.u32 	%r822, s_mem;
	add.s32 	%r823, %r822, %r936;
	ld.shared.v4.b32 	{%r824, %r825, %r826, %r827}, [%r823+384];
	shl.b32 	%r828, %r936, 8;
	cvt.u64.u32 	%rd653, %r828;
	add.s64 	%rd654, %rd1, %rd8;
	add.s64 	%rd655, %rd654, %rd653;
	ld.global.nc.u8 	%rs88, [%rd655+7229568];
	cvt.u32.u8 	%r829, %rs88;
	ld.global.nc.u8 	%rs89, [%rd655+7229312];
	cvt.u32.u8 	%r830, %rs89;
	prmt.b32 	%r831, %r830, %r829, 0x3340U;
	ld.global.nc.u8 	%rs90, [%rd655+7229056];
	cvt.u32.u8 	%r832, %rs90;
	ld.global.nc.u8 	%rs91, [%rd655+7228800];
	cvt.u32.u8 	%r833, %rs91;
	prmt.b32 	%r834, %r833, %r832, 0x3340U;
	prmt.b32 	%r835, %r834, %r831, 0x5410U;
	mov.b32 	%r836, 0;
	dp4a.s32.s32 	%r837, %r835, %r824, %r836;
	ld.global.nc.u8 	%rs92, [%rd655+7230592];
	cvt.u32.u8 	%r838, %rs92;
	ld.global.nc.u8 	%rs93, [%rd655+7230336];
	cvt.u32.u8 	%r839, %rs93;
	prmt.b32 	%r840, %r839, %r838, 0x3340U;
	ld.global.nc.u8 	%rs94, [%rd655+7230080];
	cvt.u32.u8 	%r841, %rs94;
	ld.global.nc.u8 	%rs95, [%rd655+7229824];
	cvt.u32.u8 	%r842, %rs95;
	prmt.b32 	%r843, %r842, %r841, 0x3340U;
	prmt.b32 	%r844, %r843, %r840, 0x5410U;
	dp4a.s32.s32 	%r845, %r844, %r825, %r837;
	ld.global.nc.u8 	%rs96, [%rd655+7231616];
	cvt.u32.u8 	%r846, %rs96;
	ld.global.nc.u8 	%rs97, [%rd655+7231360];
	cvt.u32.u8 	%r847, %rs97;
	prmt.b32 	%r848, %r847, %r846, 0x3340U;
	ld.global.nc.u8 	%rs98, [%rd655+7231104];
	cvt.u32.u8 	%r849, %rs98;
	ld.global.nc.u8 	%rs99, [%rd655+7230848];
	cvt.u32.u8 	%r850, %rs99;
	prmt.b32 	%r851, %r850, %r849, 0x3340U;
	prmt.b32 	%r852, %r851, %r848, 0x5410U;
	dp4a.s32.s32 	%r853, %r852, %r826, %r845;
	ld.global.nc.u8 	%rs100, [%rd655+7232640];
	cvt.u32.u8 	%r854, %rs100;
	ld.global.nc.u8 	%rs101, [%rd655+7232384];
	cvt.u32.u8 	%r855, %rs101;
	prmt.b32 	%r856, %r855, %r854, 0x3340U;
	ld.global.nc.u8 	%rs102, [%rd655+7232128];
	cvt.u32.u8 	%r857, %rs102;
	ld.global.nc.u8 	%rs103, [%rd655+7231872];
	cvt.u32.u8 	%r858, %rs103;
	prmt.b32 	%r859, %r858, %r857, 0x3340U;
	prmt.b32 	%r860, %r859, %r856, 0x5410U;
	dp4a.s32.s32 	%r861, %r860, %r827, %r853;
	cvt.s64.s32 	%rd656, %r861;
	add.s64 	%rd769, %rd656, %rd769;
	add.s32 	%r936, %r936, 16;
	setp.ne.s32 	%p100, %r936, 384;
	@%p100 bra 	$L__BB0_92;
	add.s32 	%r863, %r773, 999;
	shr.u32 	%r864, %r863, 16;
	xor.b32  	%r865, %r864, %r863;
	mul.lo.s32 	%r866, %r865, -2048144789;
	shr.u32 	%r867, %r866, 13;
	xor.b32  	%r868, %r867, %r866;
	mul.lo.s32 	%r869, %r868, -1028477387;
	shr.u32 	%r870, %r869, 16;
	xor.b32  	%r871, %r870, %r869;
	and.b32  	%r872, %r871, 1;
	setp.eq.b32 	%p101, %r872, 1;
	shr.u32 	%r873, %r871, 1;
	and.b32  	%r874, %r873, 15;
	neg.s32 	%r875, %r874;
	selp.b32 	%r876, %r874, %r875, %p101;
	cvt.s64.s32 	%rd657, %r876;
	mul.lo.s64 	%rd658, %rd657, %rd7;
	mul.lo.s64 	%rd659, %rd658, %rd85;
	shr.s64 	%rd660, %rd659, 4;
	add.s64 	%rd661, %rd769, %rd660;
	shr.s64 	%rd662, %rd661, 8;
	max.s64 	%rd663, %rd662, -127;
	min.s64 	%rd664, %rd663, 127;
	shl.b64 	%rd665, %rd664, 2;
	mov.u64 	%rd666, d_EXP2_TABLE;
	add.s64 	%rd667, %rd666, %rd665;
	ld.const.u32 	%r877, [%rd667+512];
	mad.lo.s32 	%r878, %r2, 3, %r5;
	st.shared.u32 	[%r878], %r877;
	st.shared.u8 	[%r5+1536], %rd664;
$L__BB0_94:
	setp.ne.s32 	%p102, %r2, 0;
	bar.sync 	0;
	@%p102 bra 	$L__BB0_106;
	ld.global.nc.u8 	%rs104, [%rd10+1];
	cvt.u16.u8 	%rs1, %rs104;
	mov.b64 	%rd770, 0;
	mov.b32 	%r937, 0;
$L__BB0_96:
	shl.b32 	%r880, %r937, 2;
	mov.u32 	%r881, s_mem;
	add.s32 	%r882, %r881, %r880;
	ld.shared.v4.u32 	{%r883, %r884, %r885, %r886}, [%r882];
	cvt.s64.s32 	%rd669, %r883;
	add.s64 	%rd670, %rd770, %rd669;
	cvt.s64.s32 	%rd671, %r884;
	add.s64 	%rd672, %rd670, %rd671;
	cvt.s64.s32 	%rd673, %r885;
	add.s64 	%rd674, %rd672, %rd673;
	cvt.s64.s32 	%rd675, %r886;
	add.s64 	%rd676, %rd674, %rd675;
	ld.shared.v4.u32 	{%r887, %r888, %r889, %r890}, [%r882+16];
	cvt.s64.s32 	%rd677, %r887;
	add.s64 	%rd678, %rd676, %rd677;
	cvt.s64.s32 	%rd679, %r888;
	add.s64 	%rd680, %rd678, %rd679;
	cvt.s64.s32 	%rd681, %r889;
	add.s64 	%rd682, %rd680, %rd681;
	cvt.s64.s32 	%rd683, %r890;
	add.s64 	%rd684, %rd682, %rd683;
	ld.shared.v4.u32 	{%r891, %r892, %r893, %r894}, [%r882+32];
	cvt.s64.s32 	%rd685, %r891;
	add.s64 	%rd686, %rd684, %rd685;
	cvt.s64.s32 	%rd687, %r892;
	add.s64 	%rd688, %rd686, %rd687;
	cvt.s64.s32 	%rd689, %r893;
	add.s64 	%rd690, %rd688, %rd689;
	cvt.s64.s32 	%rd691, %r894;
	add.s64 	%rd692, %rd690, %rd691;
	ld.shared.v4.u32 	{%r895, %r896, %r897, %r898}, [%r882+48];
	cvt.s64.s32 	%rd693, %r895;
	add.s64 	%rd694, %rd692, %rd693;
	cvt.s64.s32 	%rd695, %r896;
	add.s64 	%rd696, %rd694, %rd695;
	cvt.s64.s32 	%rd697, %r897;
	add.s64 	%rd698, %rd696, %rd697;
	cvt.s64.s32 	%rd699, %r898;
	add.s64 	%rd700, %rd698, %rd699;
	ld.shared.v4.u32 	{%r899, %r900, %r901, %r902}, [%r882+64];
	cvt.s64.s32 	%rd701, %r899;
	add.s64 	%rd702, %rd700, %rd701;
	cvt.s64.s32 	%rd703, %r900;
	add.s64 	%rd704, %rd702, %rd703;
	cvt.s64.s32 	%rd705, %r901;
	add.s64 	%rd706, %rd704, %rd705;
	cvt.s64.s32 	%rd707, %r902;
	add.s64 	%rd708, %rd706, %rd707;
	ld.shared.v4.u32 	{%r903, %r904, %r905, %r906}, [%r882+80];
	cvt.s64.s32 	%rd709, %r903;
	add.s64 	%rd710, %rd708, %rd709;
	cvt.s64.s32 	%rd711, %r904;
	add.s64 	%rd712, %rd710, %rd711;
	cvt.s64.s32 	%rd713, %r905;
	add.s64 	%rd714, %rd712, %rd713;
	cvt.s64.s32 	%rd715, %r906;
	add.s64 	%rd716, %rd714, %rd715;
	ld.shared.v4.u32 	{%r907, %r908, %r909, %r910}, [%r882+96];
	cvt.s64.s32 	%rd717, %r907;
	add.s64 	%rd718, %rd716, %rd717;
	cvt.s64.s32 	%rd719, %r908;
	add.s64 	%rd720, %rd718, %rd719;
	cvt.s64.s32 	%rd721, %r909;
	add.s64 	%rd722, %rd720, %rd721;
	cvt.s64.s32 	%rd723, %r910;
	add.s64 	%rd724, %rd722, %rd723;
	ld.shared.v4.u32 	{%r911, %r912, %r913, %r914}, [%r882+112];
	cvt.s64.s32 	%rd725, %r911;
	add.s64 	%rd726, %rd724, %rd725;
	cvt.s64.s32 	%rd727, %r912;
	add.s64 	%rd728, %rd726, %rd727;
	cvt.s64.s32 	%rd729, %r913;
	add.s64 	%rd730, %rd728, %rd729;
	cvt.s64.s32 	%rd731, %r914;
	add.s64 	%rd770, %rd730, %rd731;
	add.s32 	%r937, %r937, 32;
	setp.ne.s32 	%p103, %r937, 256;
	@%p103 bra 	$L__BB0_96;
	setp.lt.s64 	%p104, %rd770, 1;
	mov.b64 	%rd774, 0;
	@%p104 bra 	$L__BB0_105;
	setp.lt.u64 	%p105, %rd770, 256;
	mov.b32 	%r939, 0;
	mov.u64 	%rd772, %rd770;
	@%p105 bra 	$L__BB0_101;
	mov.b32 	%r939, 0;
	mov.u64 	%rd771, %rd770;
$L__BB0_100:
	shr.u64 	%rd772, %rd771, 8;
	add.s32 	%r939, %r939, 8;
	setp.gt.u64 	%p106, %rd771, 65535;
	mov.u64 	%rd771, %rd772;
	@%p106 bra 	$L__BB0_100;
$L__BB0_101:
	setp.gt.u64 	%p107, %rd772, 15;
	shr.u64 	%rd733, %rd772, 4;
	add.s32 	%r917, %r939, 4;
	selp.b64 	%rd734, %rd733, %rd772, %p107;
	selp.b32 	%r918, %r917, %r939, %p107;
	setp.gt.u64 	%p108, %rd734, 1;
	selp.u32 	%r919, 1, 0, %p108;
	add.s32 	%r45, %r918, %r919;
	mov.b64 	%rd735, -1;
	shl.b64 	%rd736, %rd735, %r45;
	add.s64 	%rd93, %rd736, %rd770;
	setp.lt.u32 	%p109, %r45, 4;
	@%p109 bra 	$L__BB0_103;
	add.s32 	%r921, %r45, -4;
	shr.s64 	%rd773, %rd93, %r921;
	bra.uni 	$L__BB0_104;
$L__BB0_103:
	sub.s32 	%r920, 4, %r45;
	shl.b64 	%rd773, %rd93, %r920;
$L__BB0_104:
	shl.b32 	%r922, %r45, 4;
	cvt.s64.s32 	%rd737, %r922;
	add.s64 	%rd738, %rd737, %rd773;
	add.s64 	%rd774, %rd738, -64;
$L__BB0_105:
	cvt.u32.u16 	%r923, %rs1;
	and.b32  	%r924, %r923, 255;
	mov.u32 	%r925, s_mem;
	add.s32 	%r926, %r925, %r924;
	ld.shared.s8 	%rd739, [%r926+1536];
	add.s64 	%rd740, %rd749, %rd774;
	sub.s64 	%rd741, %rd740, %rd739;
	add.s64 	%rd749, %rd741, -128;
$L__BB0_106:
	bar.sync 	0;
	setp.ne.s32 	%p110, %r927, 128;
	@%p110 bra 	$L__BB0_6;
	setp.ne.s32 	%p111, %r2, 0;
	@%p111 bra 	$L__BB0_109;
	ld.param.u64 	%rd747, [_Z21train_sequence_kernelPKhliPK16TransformerModelPaPij_param_5];
	cvta.to.global.u64 	%rd742, %rd747;
	mul.wide.u32 	%rd743, %r1, 4;
	add.s64 	%rd744, %rd742, %rd743;
	st.global.u32 	[%rd744], %rd749;
$L__BB0_109:
	ret;

}
	// .globl	_Z22compute_fitness_kernelPKiPii
.visible .entry _Z22compute_fitness_kernelPKiPii(
	.param .u64 .ptr .align 1 _Z22compute_fitness_kernelPKiPii_param_0,
	.param .u64 .ptr .align 1 _Z22compute_fitness_kernelPKiPii_param_1,
	.param .u32 _Z22compute_fitness_kernelPKiPii_param_2
)
{
	.reg .pred 	%p<4>;
	.reg .b32 	%r<11>;
	.reg .b64 	%rd<9>;

	ld.param.u64 	%rd1, [_Z22compute_fitness_kernelPKiPii_param_0];
	ld.param.u64 	%rd2, [_Z22compute_fitness_kernelPKiPii_param_1];
	ld.param.u32 	%r2, [_Z22compute_fitness_kernelPKiPii_param_2];
	mov.u32 	%r3, %ctaid.x;
	mov.u32 	%r4, %ntid.x;
	mov.u32 	%r5, %tid.x;
	mad.lo.s32 	%r1, %r3, %r4, %r5;
	setp.ge.s32 	%p1, %r1, %r2;
	@%p1 bra 	$L__BB1_2;
	cvta.to.global.u64 	%rd3, %rd1;
	cvta.to.global.u64 	%rd4, %rd2;
	shl.b32 	%r6, %r1, 1;
	mul.wide.s32 	%rd5, %r6, 4;
	add.s64 	%rd6, %rd3, %rd5;
	ld.global.u32 	%r7, [%rd6];
	ld.global.u32 	%r8, [%rd6+4];
	setp.lt.s32 	%p2, %r8, %r7;
	setp.gt.s32 	%p3, %r8, %r7;
	selp.b32 	%r9, 1, 0, %p3;
	selp.b32 	%r10, -1, %r9, %p2;
	mul.wide.s32 	%rd7, %r1, 4;
	add.s64 	%rd8, %rd4, %rd7;
	st.global.u32 	[%rd8], %r10;
$L__BB1_2:
	ret;

}
	// .globl	_Z20update_matrix_kernelPaiiiiiPKiji
.visible .entry _Z20update_matrix_kernelPaiiiiiPKiji(
	.param .u64 .ptr .align 1 _Z20update_matrix_kernelPaiiiiiPKiji_param_0,
	.param .u32 _Z20update_matrix_kernelPaiiiiiPKiji_param_1,
	.param .u32 _Z20update_matrix_kernelPaiiiiiPKiji_param_2,
	.param .u32 _Z20update_matrix_kernelPaiiiiiPKiji_param_3,
	.param .u32 _Z20update_matrix_kernelPaiiiiiPKiji_param_4,
	.param .u32 _Z20update_matrix_kernelPaiiiiiPKiji_param_5,
	.param .u64 .ptr .align 1 _Z20update_matrix_kernelPaiiiiiPKiji_param_6,
	.param .u32 _Z20update_matrix_kernelPaiiiiiPKiji_param_7,
	.param .u32 _Z20update_matrix_kernelPaiiiiiPKiji_param_8
)
{
	.reg .pred 	%p<26>;
	.reg .b16 	%rs<10>;
	.reg .b32 	%r<154>;
	.reg .b64 	%rd<38>;
	// demoted variable
	.shared .align 4 .u32 _ZZ20update_matrix_kernelPaiiiiiPKijiE7s_count;
	ld.param.u64 	%rd14, [_Z20update_matrix_kernelPaiiiiiPKiji_param_0];
	ld.param.u32 	%r16, [_Z20update_matrix_kernelPaiiiiiPKiji_param_1];
	ld.param.u32 	%r17, [_Z20update_matrix_kernelPaiiiiiPKiji_param_2];
	ld.param.u32 	%r18, [_Z20update_matrix_kernelPaiiiiiPKiji_param_3];
	ld.param.u32 	%r19, [_Z20update_matrix_kernelPaiiiiiPKiji_param_4];
	ld.param.u32 	%r20, [_Z20update_matrix_kernelPaiiiiiPKiji_param_5];
	ld.param.u64 	%rd15, [_Z20update_matrix_kernelPaiiiiiPKiji_param_6];
	ld.param.u32 	%r21, [_Z20update_matrix_kernelPaiiiiiPKiji_param_7];
	ld.param.u32 	%r22, [_Z20update_matrix_kernelPaiiiiiPKiji_param_8];
	mov.u32 	%r23, %ctaid.x;
	mov.u32 	%r24, %ntid.x;
	mov.u32 	%r1, %tid.x;
	mad.lo.s32 	%r2, %r23, %r24, %r1;
	setp.ne.s32 	%p1, %r1, 0;
	@%p1 bra 	$L__BB2_2;
	mov.b32 	%r25, 0;
	st.shared.u32 	[_ZZ20update_matrix_kernelPaiiiiiPKijiE7s_count], %r25;
$L__BB2_2:
	bar.sync 	0;
	mul.lo.s32 	%r26, %r17, %r16;
	setp.ge.s32 	%p2, %r2, %r26;
	@%p2 bra 	$L__BB2_17;
	div.s32 	%r28, %r2, %r17;
	mul.lo.s32 	%r29, %r28, %r17;
	sub.s32 	%r30, %r2, %r29;
	add.s32 	%r31, %r21, %r20;
	add.s32 	%r32, %r31, %r19;
	mul.lo.s32 	%r33, %r28, 1640531527;
	sub.s32 	%r34, %r32, %r33;
	add.s32 	%r152, %r34, 1;
	add.s32 	%r35, %r31, %r18;
	mul.lo.s32 	%r36, %r30, 1640531527;
	sub.s32 	%r37, %r35, %r36;
	add.s32 	%r151, %r37, 1;
	cvta.to.global.u64 	%rd17, %rd15;
	add.s64 	%rd32, %rd17, 8;
	mov.b64 	%rd34, 0;
	mov.b32 	%r153, 0;
$L__BB2_4:
	ld.global.u32 	%r8, [%rd32+-8];
	setp.eq.s32 	%p3, %r8, 0;
	@%p3 bra 	$L__BB2_6;
	add.s32 	%r38, %r151, -1;
	shr.u32 	%r39, %r38, 16;
	xor.b32  	%r40, %r39, %r38;
	mul.lo.s32 	%r41, %r40, -2048144789;
	shr.u32 	%r42, %r41, 13;
	xor.b32  	%r43, %r42, %r41;
	mul.lo.s32 	%r44, %r43, -1028477387;
	shr.u32 	%r45, %r44, 16;
	xor.b32  	%r46, %r45, %r44;
	and.b32  	%r47, %r46, 1;
	setp.eq.b32 	%p4, %r47, 1;
	shr.u32 	%r48, %r46, 1;
	and.b32  	%r49, %r48, 15;
	neg.s32 	%r50, %r49;
	selp.b32 	%r51, %r49, %r50, %p4;
	add.s32 	%r52, %r152, -1;
	shr.u32 	%r53, %r52, 16;
	xor.b32  	%r54, %r53, %r52;
	mul.lo.s32 	%r55, %r54, -2048144789;
	shr.u32 	%r56, %r55, 13;
	xor.b32  	%r57, %r56, %r55;
	mul.lo.s32 	%r58, %r57, -1028477387;
	shr.u32 	%r59, %r58, 16;
	xor.b32  	%r60, %r59, %r58;
	and.b32  	%r61, %r60, 1;
	setp.eq.b32 	%p5, %r61, 1;
	shr.u32 	%r62, %r60, 1;
	and.b32  	%r63, %r62, 15;
	neg.s32 	%r64, %r63;
	selp.b32 	%r65, %r63, %r64, %p5;
	mul.wide.s32 	%rd18, %r65, %r51;
	cvt.s64.s32 	%rd19, %r8;
	mad.lo.s64 	%rd34, %rd18, %rd19, %rd34;
$L__BB2_6:
	ld.global.u32 	%r9, [%rd32+-4];
	setp.eq.s32 	%p6, %r9, 0;
	@%p6 bra 	$L__BB2_8;
	shr.u32 	%r66, %r151, 16;
	xor.b32  	%r67, %r66, %r151;
	mul.lo.s32 	%r68, %r67, -2048144789;
	shr.u32 	%r69, %r68, 13;
	xor.b32  	%r70, %r69, %r68;
	mul.lo.s32 	%r71, %r70, -1028477387;
	shr.u32 	%r72, %r71, 16;
	xor.b32  	%r73, %r72, %r71;
	and.b32  	%r74, %r73, 1;
	setp.eq.b32 	%p7, %r74, 1;
	shr.u32 	%r75, %r73, 1;
	and.b32  	%r76, %r75, 15;
	neg.s32 	%r77, %r76;
	selp.b32 	%r78, %r76, %r77, %p7;
	shr.u32 	%r79, %r152, 16;
	xor.b32  	%r80, %r79, %r152;
	mul.lo.s32 	%r81, %r80, -2048144789;
	shr.u32 	%r82, %r81, 13;
	xor.b32  	%r83, %r82, %r81;
	mul.lo.s32 	%r84, %r83, -1028477387;
	shr.u32 	%r85, %r84, 16;
	xor.b32  	%r86, %r85, %r84;
	and.b32  	%r87, %r86, 1;
	setp.eq.b32 	%p8, %r87, 1;
	shr.u32 	%r88, %r86, 1;
	and.b32  	%r89, %r88, 15;
	neg.s32 	%r90, %r89;
	selp.b32 	%r91, %r89, %r90, %p8;
	mul.wide.s32 	%rd20, %r91, %r78;
	cvt.s64.s32 	%rd21, %r9;
	mad.lo.s64 	%rd34, %rd20, %rd21, %rd34;
$L__BB2_8:
	ld.global.u32 	%r10, [%rd32];
	setp.eq.s32 	%p9, %r10, 0;
	@%p9 bra 	$L__BB2_10;
	add.s32 	%r92, %r151, 1;
	shr.u32 	%r93, %r92, 16;
	xor.b32  	%r94, %r93, %r92;
	mul.lo.s32 	%r95, %r94, -2048144789;
	shr.u32 	%r96, %r95, 13;
	xor.b32  	%r97, %r96, %r95;
	mul.lo.s32 	%r98, %r97, -1028477387;
	shr.u32 	%r99, %r98, 16;
	xor.b32  	%r100, %r99, %r98;
	and.b32  	%r101, %r100, 1;
	setp.eq.b32 	%p10, %r101, 1;
	shr.u32 	%r102, %r100, 1;
	and.b32  	%r103, %r102, 15;
	neg.s32 	%r104, %r103;
	selp.b32 	%r105, %r103, %r104, %p10;
	add.s32 	%r106, %r152, 1;
	shr.u32 	%r107, %r106, 16;
	xor.b32  	%r108, %r107, %r106;
	mul.lo.s32 	%r109, %r108, -2048144789;
	shr.u32 	%r110, %r109, 13;
	xor.b32  	%r111, %r110, %r109;
	mul.lo.s32 	%r112, %r111, -1028477387;
	shr.u32 	%r113, %r112, 16;
	xor.b32  	%r114, %r113, %r112;
	and.b32  	%r115, %r114, 1;
	setp.eq.b32 	%p11, %r115, 1;
	shr.u32 	%r116, %r114, 1;
	and.b32  	%r117, %r116, 15;
	neg.s32 	%r118, %r117;
	selp.b32 	%r119, %r117, %r118, %p11;
	mul.wide.s32 	%rd22, %r119, %r105;
	cvt.s64.s32 	%rd23, %r10;
	mad.lo.s64 	%rd34, %rd22, %rd23, %rd34;
$L__BB2_10:
	ld.global.u32 	%r11, [%rd32+4];
	setp.eq.s32 	%p12, %r11, 0;
	@%p12 bra 	$L__BB2_12;
	add.s32 	%r120, %r151, 2;
	shr.u32 	%r121, %r120, 16;
	xor.b32  	%r122, %r121, %r120;
	mul.lo.s32 	%r123, %r122, -2048144789;
	shr.u32 	%r124, %r123, 13;
	xor.b32  	%r125, %r124, %r123;
	mul.lo.s32 	%r126, %r125, -1028477387;
	shr.u32 	%r127, %r126, 16;
	xor.b32  	%r128, %r127, %r126;
	and.b32  	%r129, %r128, 1;
	setp.eq.b32 	%p13, %r129, 1;
	shr.u32 	%r130, %r128, 1;
	and.b32  	%r131, %r130, 15;
	neg.s32 	%r132, %r131;
	selp.b32 	%r133, %r131, %r132, %p13;
	add.s32 	%r134, %r152, 2;
	shr.u32 	%r135, %r134, 16;
	xor.b32  	%r136, %r135, %r134;
	mul.lo.s32 	%r137, %r136, -2048144789;
	shr.u32 	%r138, %r137, 13;
	xor.b32  	%r139, %r138, %r137;
	mul.lo.s32 	%r140, %r139, -1028477387;
	shr.u32 	%r141, %r140, 16;
	xor.b32  	%r142, %r141, %r140;
	and.b32  	%r143, %r142, 1;
	setp.eq.b32 	%p14, %r143, 1;
	shr.u32 	%r144, %r142, 1;
	and.b32  	%r145, %r144, 15;
	neg.s32 	%r146, %r145;
	selp.b32 	%r147, %r145, %r146, %p14;
	mul.wide.s32 	%rd24, %r147, %r133;
	cvt.s64.s32 	%rd25, %r11;
	mad.lo.s64 	%rd34, %rd24, %rd25, %rd34;
$L__BB2_12:
	add.s32 	%r153, %r153, 4;
	add.s32 	%r152, %r152, 4;
	add.s32 	%r151, %r151, 4;
	add.s64 	%rd32, %rd32, 16;
	setp.ne.s32 	%p15, %r153, 8192;
	@%p15 bra 	$L__BB2_4;
	cvt.s64.s32 	%rd26, %r2;
	cvta.to.global.u64 	%rd27, %rd14;
	add.s64 	%rd13, %rd27, %rd26;
	ld.global.u8 	%rs2, [%rd13];
	cvt.s16.s8 	%rs1, %rs2;
	cvt.s64.s32 	%rd28, %r22;
	setp.le.s64 	%p16, %rd34, %rd28;
	setp.eq.s16 	%p17, %rs2, 127;
	or.pred  	%p18, %p16, %p17;
	@%p18 bra 	$L__BB2_15;
	add.s16 	%rs9, %rs1, 1;
	st.global.u8 	[%rd13], %rs9;
	bra.uni 	$L__BB2_16;
$L__BB2_15:
	neg.s32 	%r148, %r22;
	cvt.s64.s32 	%rd29, %r148;
	setp.lt.s64 	%p19, %rd34, %rd29;
	cvt.s16.s8 	%rs6, %rs1;
	setp.gt.s16 	%p20, %rs6, -127;
	and.pred  	%p21, %p19, %p20;
	selp.s16 	%rs7, -1, 0, %p21;
	add.s16 	%rs8, %rs1, %rs7;
	st.global.u8 	[%rd13], %rs8;
	not.pred 	%p22, %p21;
	@%p22 bra 	$L__BB2_17;
$L__BB2_16:
	atom.shared.add.u32 	%r149, [_ZZ20update_matrix_kernelPaiiiiiPKijiE7s_count], 1;
$L__BB2_17:
	setp.ne.s32 	%p23, %r1, 0;
	bar.sync 	0;
	ld.shared.u32 	%r150, [_ZZ20update_matrix_kernelPaiiiiiPKijiE7s_count];
	setp.lt.s32 	%p24, %r150, 1;
	or.pred  	%p25, %p23, %p24;
	@%p25 bra 	$L__BB2_19;
	cvt.u64.u32 	%rd30, %r150;
	atom.global.add.u64 	%rd31, [d_total_updates], %rd30;
$L__BB2_19:
	ret;

}
	// .globl	_Z20update_vector_kernelPaiiiPKiji
.visible .entry _Z20update_vector_kernelPaiiiPKiji(
	.param .u64 .ptr .align 1 _Z20update_vector_kernelPaiiiPKiji_param_0,
	.param .u32 _Z20update_vector_kernelPaiiiPKiji_param_1,
	.param .u32 _Z20update_vector_kernelPaiiiPKiji_param_2,
	.param .u32 _Z20update_vector_kernelPaiiiPKiji_param_3,
	.param .u64 .ptr .align 1 _Z20update_vector_kernelPaiiiPKiji_param_4,
	.param .u32 _Z20update_vector_kernelPaiiiPKiji_param_5,
	.param .u32 _Z20update_vector_kernelPaiiiPKiji_param_6
)
{
	.reg .pred 	%p<22>;
	.reg .b16 	%rs<10>;
	.reg .b32 	%r<86>;
	.reg .b64 	%rd<34>;
	// demoted variable
	.shared .align 4 .u32 _ZZ20update_vector_kernelPaiiiPKijiE7s_count;
	ld.param.u64 	%rd14, [_Z20update_vector_kernelPaiiiPKiji_param_0];
	ld.param.u32 	%r13, [_Z20update_vector_kernelPaiiiPKiji_param_1];
	ld.param.u32 	%r14, [_Z20update_vector_kernelPaiiiPKiji_param_2];
	ld.param.u32 	%r15, [_Z20update_vector_kernelPaiiiPKiji_param_3];
	ld.param.u64 	%rd15, [_Z20update_vector_kernelPaiiiPKiji_param_4];
	ld.param.u32 	%r16, [_Z20update_vector_kernelPaiiiPKiji_param_5];
	ld.param.u32 	%r17, [_Z20update_vector_kernelPaiiiPKiji_param_6];
	mov.u32 	%r18, %ctaid.x;
	mov.u32 	%r19, %ntid.x;
	mov.u32 	%r1, %tid.x;
	mad.lo.s32 	%r2, %r18, %r19, %r1;
	setp.ne.s32 	%p1, %r1, 0;
	@%p1 bra 	$L__BB3_2;
	mov.b32 	%r20, 0;
	st.shared.u32 	[_ZZ20update_vector_kernelPaiiiPKijiE7s_count], %r20;
$L__BB3_2:
	bar.sync 	0;
	setp.ge.s32 	%p2, %r2, %r13;
	@%p2 bra 	$L__BB3_17;
	add.s32 	%r22, %r16, %r15;
	add.s32 	%r23, %r22, %r14;
	mul.lo.s32 	%r24, %r2, 1640531527;
	sub.s32 	%r25, %r23, %r24;
	add.s32 	%r84, %r25, 1;
	cvta.to.global.u64 	%rd17, %rd15;
	add.s64 	%rd28, %rd17, 8;
	mov.b64 	%rd30, 0;
	mov.b32 	%r85, 0;
$L__BB3_4:
	ld.global.u32 	%r6, [%rd28+-8];
	setp.eq.s32 	%p3, %r6, 0;
	@%p3 bra 	$L__BB3_6;
	add.s32 	%r26, %r84, -1;
	shr.u32 	%r27, %r26, 16;
	xor.b32  	%r28, %r27, %r26;
	mul.lo.s32 	%r29, %r28, -2048144789;
	shr.u32 	%r30, %r29, 13;
	xor.b32  	%r31, %r30, %r29;
	mul.lo.s32 	%r32, %r31, -1028477387;
	shr.u32 	%r33, %r32, 16;
	xor.b32  	%r34, %r33, %r32;
	and.b32  	%r35, %r34, 1;
	setp.eq.b32 	%p4, %r35, 1;
	shr.u32 	%r36, %r34, 1;
	and.b32  	%r37, %r36, 15;
	neg.s32 	%r38, %r37;
	selp.b32 	%r39, %r37, %r38, %p4;
	mul.wide.s32 	%rd18, %r39, %r6;
	add.s64 	%rd30, %rd18, %rd30;
$L__BB3_6:
	ld.global.u32 	%r7, [%rd28+-4];
	setp.eq.s32 	%p5, %r7, 0;
	@%p5 bra 	$L__BB3_8;
	shr.u32 	%r40, %r84, 16;
	xor.b32  	%r41, %r40, %r84;
	mul.lo.s32 	%r42, %r41, -2048144789;
	shr.u32 	%r43, %r42, 13;
	xor.b32  	%r44, %r43, %r42;
	mul.lo.s32 	%r45, %r44, -1028477387;
	shr.u32 	%r46, %r45, 16;
	xor.b32  	%r47, %r46, %r45;
	and.b32  	%r48, %r47, 1;
	setp.eq.b32 	%p6, %r48, 1;
	shr.u32 	%r49, %r47, 1;
	and.b32  	%r50, %r49, 15;
	neg.s32 	%r51, %r50;
	selp.b32 	%r52, %r50, %r51, %p6;
	mul.wide.s32 	%rd19, %r52, %r7;
	add.s64 	%rd30, %rd19, %rd30;
$L__BB3_8:
	ld.global.u32 	%r8, [%rd28];
	setp.eq.s32 	%p7, %r8, 0;
	@%p7 bra 	$L__BB3_10;
	add.s32 	%r53, %r84, 1;
	shr.u32 	%r54, %r53, 16;
	xor.b32  	%r55, %r54, %r53;
	mul.lo.s32 	%r56, %r55, -2048144789;
	shr.u32 	%r57, %r56, 13;
	xor.b32  	%r58, %r57, %r56;
	mul.lo.s32 	%r59, %r58, -1028477387;
	shr.u32 	%r60, %r59, 16;
	xor.b32  	%r61, %r60, %r59;
	and.b32  	%r62, %r61, 1;
	setp.eq.b32 	%p8, %r62, 1;
	shr.u32 	%r63, %r61, 1;
	and.b32  	%r64, %r63, 15;
	neg.s32 	%r65, %r64;
	selp.b32 	%r66, %r64, %r65, %p8;
	mul.wide.s32 	%rd20, %r66, %r8;
	add.s64 	%rd30, %rd20, %rd30;
$L__BB3_10:
	ld.global.u32 	%r9, [%rd28+4];
	setp.eq.s32 	%p9, %r9, 0;
	@%p9 bra 	$L__BB3_12;
	add.s32 	%r67, %r84, 2;
	shr.u32 	%r68, %r67, 16;
	xor.b32  	%r69, %r68, %r67;
	mul.lo.s32 	%r70, %r69, -2048144789;
	shr.u32 	%r71, %r70, 13;
	xor.b32  	%r72, %r71, %r70;
	mul.lo.s32 	%r73, %r72, -1028477387;
	shr.u32 	%r74, %r73, 16;
	xor.b32  	%r75, %r74, %r73;
	and.b32  	%r76, %r75, 1;
	setp.eq.b32 	%p10, %r76, 1;
	shr.u32 	%r77, %r75, 1;
	and.b32  	%r78, %r77, 15;
	neg.s32 	%r79, %r78;
	selp.b32 	%r80, %r78, %r79, %p10;
	mul.wide.s32 	%rd21, %r80, %r9;
	add.s64 	%rd30, %rd21, %rd30;
$L__BB3_12:
	add.s32 	%r85, %r85, 4;
	add.s32 	%r84, %r84, 4;
	add.s64 	%rd28, %rd28, 16;
	setp.ne.s32 	%p11, %r85, 8192;
	@%p11 bra 	$L__BB3_4;
	cvt.s64.s32 	%rd22, %r2;
	cvta.to.global.u64 	%rd23, %rd14;
	add.s64 	%rd13, %rd23, %rd22;
	ld.global.u8 	%rs2, [%rd13];
	cvt.s16.s8 	%rs1, %rs2;
	cvt.s64.s32 	%rd24, %r17;
	setp.le.s64 	%p12, %rd30, %rd24;
	setp.eq.s16 	%p13, %rs2, 127;
	or.pred  	%p14, %p12, %p13;
	@%p14 bra 	$L__BB3_15;
	add.s16 	%rs9, %rs1, 1;
	st.global.u8 	[%rd13], %rs9;
	bra.uni 	$L__BB3_16;
$L__BB3_15:
	neg.s32 	%r81, %r17;
	cvt.s64.s32 	%rd25, %r81;
	setp.lt.s64 	%p15, %rd30, %rd25;
	cvt.s16.s8 	%rs6, %rs1;
	setp.gt.s16 	%p16, %rs6, -127;
	and.pred  	%p17, %p15, %p16;
	selp.s16 	%rs7, -1, 0, %p17;
	add.s16 	%rs8, %rs1, %rs7;
	st.global.u8 	[%rd13], %rs8;
	not.pred 	%p18, %p17;
	@%p18 bra 	$L__BB3_17;
$L__BB3_16:
	atom.shared.add.u32 	%r82, [_ZZ20update_vector_kernelPaiiiPKijiE7s_count], 1;
$L__BB3_17:
	setp.ne.s32 	%p19, %r1, 0;
	bar.sync 	0;
	ld.shared.u32 	%r83, [_ZZ20update_vector_kernelPaiiiPKijiE7s_count];
	setp.lt.s32 	%p20, %r83, 1;
	or.pred  	%p21, %p19, %p20;
	@%p21 bra 	$L__BB3_19;
	cvt.u64.u32 	%rd26, %r83;
	atom.global.add.u64 	%rd27, [d_total_updates], %rd26;
$L__BB3_19:
	ret;

}
	// .globl	_Z24generate_sequence_kernelPhiiPK16TransformerModelPaj
.visible .entry _Z24generate_sequence_kernelPhiiPK16TransformerModelPaj(
	.param .u64 .ptr .align 1 _Z24generate_sequence_kernelPhiiPK16TransformerModelPaj_param_0,
	.param .u32 _Z24generate_sequence_kernelPhiiPK16TransformerModelPaj_param_1,
	.param .u32 _Z24generate_sequence_kernelPhiiPK16TransformerModelPaj_param_2,
	.param .u64 .ptr .align 1 _Z24generate_sequence_kernelPhiiPK16TransformerModelPaj_param_3,
	.param .u64 .ptr .align 1 _Z24generate_sequence_kernelPhiiPK16TransformerModelPaj_param_4,
	.param .u32 _Z24generate_sequence_kernelPhiiPK16TransformerModelPaj_param_5
)
{
	.reg .pred 	%p<89>;
	.reg .b16 	%rs<102>;
	.reg .b32 	%r<499>;
	.reg .b64 	%rd<454>;
	// demoted variable
	.shared .align 8 .b8 _ZZ24generate_sequence_kernelPhiiPK16TransformerModelPajE12temp_storage[120];
	// demoted variable
	.shared .align 8 .u64 _ZZ24generate_sequence_kernelPhiiPK16TransformerModelPajE13shared_scalar;
	// demoted variable
	.shared .align 4 .b8 _ZZ24generate_sequence_kernelPhiiPK16TransformerModelPajE13shared_logits[1024];
	ld.param.u64 	%rd95, [_Z24generate_sequence_kernelPhiiPK16TransformerModelPaj_param_0];
	ld.param.u32 	%r58, [_Z24generate_sequence_kernelPhiiPK16TransformerModelPaj_param_1];
	ld.param.u32 	%r59, [_Z24generate_sequence_kernelPhiiPK16TransformerModelPaj_param_2];
	ld.param.u64 	%rd97, [_Z24generate_sequence_kernelPhiiPK16TransformerModelPaj_param_3];
	ld.param.u64 	%rd96, [_Z24generate_sequence_kernelPhiiPK16TransformerModelPaj_param_4];
	ld.param.u32 	%r60, [_Z24generate_sequence_kernelPhiiPK16TransformerModelPaj_param_5];
	cvta.to.global.u64 	%rd1, %rd97;
	mov.u32 	%r61, %ctaid.x;
	setp.ne.s32 	%p1, %r61, 0;
	@%p1 bra 	$L__BB4_91;
	mov.u32 	%r1, %tid.x;
	setp.gt.u32 	%p2, %r1, 383;
	@%p2 bra 	$L__BB4_91;
	add.s32 	%r2, %r59, %r58;
	setp.lt.s32 	%p3, %r2, 2;
	@%p3 bra 	$L__BB4_91;
	mov.u32 	%r63, s_mem;
	add.s32 	%r3, %r63, %r1;
	shr.u32 	%r64, %r1, 2;
	and.b32  	%r65, %r64, 248;
	mov.u32 	%r66, _ZZ24generate_sequence_kernelPhiiPK16TransformerModelPajE12temp_storage;
	add.s32 	%r67, %r66, %r65;
	add.s32 	%r4, %r67, 16;
	cvt.u64.u32 	%rd98, %r1;
	add.s64 	%rd2, %rd1, %rd98;
	mad.lo.s32 	%r5, %r2, 384, %r1;
	shl.b32 	%r68, %r1, 2;
	add.s32 	%r69, %r63, 768;
	add.s32 	%r6, %r69, %r68;
	and.b32  	%r7, %r1, 31;
	shr.u32 	%r70, %r1, 4;
	and.b32  	%r71, %r70, 28;
	add.s32 	%r8, %r69, %r71;
	add.s32 	%r9, %r58, -1;
	add.s32 	%r10, %r2, -2;
	add.s64 	%rd3, %rd2, 738816;
	cvta.to.global.u64 	%rd4, %rd95;
	cvta.to.global.u64 	%rd5, %rd96;
	mul.wide.s32 	%rd6, %r2, 768;
	mov.b32 	%r486, 0;
$L__BB4_4:
	mov.u32 	%r11, %r486;
	add.s32 	%r486, %r11, 1;
	bar.sync 	0;
	cvt.u64.u32 	%rd99, %r11;
	add.s64 	%rd7, %rd4, %rd99;
	ld.global.u8 	%r74, [%rd7];
	shl.b32 	%r75, %r1, 8;
	or.b32  	%r76, %r75, %r74;
	cvt.u64.u32 	%rd100, %r76;
	add.s64 	%rd101, %rd1, %rd100;
	ld.global.nc.u8 	%rs1, [%rd101];
	cvt.s64.s8 	%rd102, %rs1;
	and.b32  	%r77, %r11, 127;
	mul.lo.s32 	%r78, %r77, 384;
	cvt.u64.u32 	%rd103, %r78;
	add.s64 	%rd104, %rd2, %rd103;
	ld.global.nc.u8 	%rs2, [%rd104+98304];
	cvt.s64.s8 	%rd105, %rs2;
	add.s64 	%rd106, %rd105, %rd102;
	max.s64 	%rd107, %rd106, -127;
	min.s64 	%rd108, %rd107, 127;
	st.shared.u8 	[%r3], %rd108;
	bar.sync 	0;
	// begin inline asm
	mov.u32 %r72, %laneid;
	// end inline asm
	mul.lo.s32 	%r79, %r11, 384;
	add.s32 	%r14, %r79, %r1;
	add.s32 	%r15, %r5, %r79;
	and.b32  	%r16, %r486, -2;
	mov.b32 	%r487, 0;
$L__BB4_5:
	setp.ne.s32 	%p4, %r72, 0;
	ld.shared.s8 	%rs3, [%r3];
	abs.s16 	%rs4, %rs3;
	cvt.u64.u16 	%rd110, %rs4;
	mov.b32 	%r80, 1;
	mov.b32 	%r93, 31;
	mov.b32 	%r94, -1;
	// begin inline asm
	{  .reg .u32 lo;  .reg .u32 hi;  .reg .pred p;  mov.b64 {lo, hi}, %rd110;  shfl.sync.down.b32 lo|p, lo, %r80, %r93, %r94;  shfl.sync.down.b32 hi|p, hi, %r80, %r93, %r94;  mov.b64 %rd109, {lo, hi};  @p add.s64 %rd109, %rd109, %rd110;}
	// end inline asm
	mov.b32 	%r83, 2;
	// begin inline asm
	{  .reg .u32 lo;  .reg .u32 hi;  .reg .pred p;  mov.b64 {lo, hi}, %rd109;  shfl.sync.down.b32 lo|p, lo, %r83, %r93, %r94;  shfl.sync.down.b32 hi|p, hi, %r83, %r93, %r94;  mov.b64 %rd111, {lo, hi};  @p add.s64 %rd111, %rd111, %rd109;}
	// end inline asm
	mov.b32 	%r86, 4;
	// begin inline asm
	{  .reg .u32 lo;  .reg .u32 hi;  .reg .pred p;  mov.b64 {lo, hi}, %rd111;  shfl.sync.down.b32 lo|p, lo, %r86, %r93, %r94;  shfl.sync.down.b32 hi|p, hi, %r86, %r93, %r94;  mov.b64 %rd113, {lo, hi};  @p add.s64 %rd113, %rd113, %rd111;}
	// end inline asm
	mov.b32 	%r89, 8;
	// begin inline asm
	{  .reg .u32 lo;  .reg .u32 hi;  .reg .pred p;  mov.b64 {lo, hi}, %rd113;  shfl.sync.down.b32 lo|p, lo, %r89, %r93, %r94;  shfl.sync.down.b32 hi|p, hi, %r89, %r93, %r94;  mov.b64 %rd115, {lo, hi};  @p add.s64 %rd115, %rd115, %rd113;}
	// end inline asm
	mov.b32 	%r92, 16;
	// begin inline asm
	{  .reg .u32 lo;  .reg .u32 hi;  .reg .pred p;  mov.b64 {lo, hi}, %rd115;  shfl.sync.down.b32 lo|p, lo, %r92, %r93, %r94;  shfl.sync.down.b32 hi|p, hi, %r92, %r93, %r94;  mov.b64 %rd117, {lo, hi};  @p add.s64 %rd117, %rd117, %rd115;}
	// end inline asm
	@%p4 bra 	$L__BB4_7;
	st.shared.u64 	[%r4], %rd117;
$L__BB4_7:
	setp.ne.s32 	%p5, %r1, 0;
	bar.sync 	0;
	@%p5 bra 	$L__BB4_9;
	ld.shared.u64 	%rd119, [_ZZ24generate_sequence_kernelPhiiPK16TransformerModelPajE12temp_storage+24];
	add.s64 	%rd120, %rd119, %rd117;
	ld.shared.u64 	%rd121, [_ZZ24generate_sequence_kernelPhiiPK16TransformerModelPajE12temp_storage+32];
	add.s64 	%rd122, %rd120, %rd121;
	ld.shared.u64 	%rd123, [_ZZ24generate_sequence_kernelPhiiPK16TransformerModelPajE12temp_storage+40];
	add.s64 	%rd124, %rd122, %rd123;
	ld.shared.u64 	%rd125, [_ZZ24generate_sequence_kernelPhiiPK16TransformerModelPajE12temp_storage+48];
	add.s64 	%rd126, %rd124, %rd125;
	ld.shared.u64 	%rd127, [_ZZ24generate_sequence_kernelPhiiPK16TransformerModelPajE12temp_storage+56];
	add.s64 	%rd128, %rd126, %rd127;
	ld.shared.u64 	%rd129, [_ZZ24generate_sequence_kernelPhiiPK16TransformerModelPajE12temp_storage+64];
	add.s64 	%rd130, %rd128, %rd129;
	ld.shared.u64 	%rd131, [_ZZ24generate_sequence_kernelPhiiPK16TransformerModelPajE12temp_storage+72];
	add.s64 	%rd132, %rd130, %rd131;
	ld.shared.u64 	%rd133, [_ZZ24generate_sequence_kernelPhiiPK16TransformerModelPajE12temp_storage+80];
	add.s64 	%rd134, %rd132, %rd133;
	ld.shared.u64 	%rd135, [_ZZ24generate_sequence_kernelPhiiPK16TransformerModelPajE12temp_storage+88];
	add.s64 	%rd136, %rd134, %rd135;
	ld.shared.u64 	%rd137, [_ZZ24generate_sequence_kernelPhiiPK16TransformerModelPajE12temp_storage+96];
	add.s64 	%rd138, %rd136, %rd137;
	ld.shared.u64 	%rd139, [_ZZ24generate_sequence_kernelPhiiPK16TransformerModelPajE12temp_storage+104];
	add.s64 	%rd140, %rd138, %rd139;
	st.shared.u64 	[_ZZ24generate_sequence_kernelPhiiPK16TransformerModelPajE13shared_scalar], %rd140;
$L__BB4_9:
	bar.sync 	0;
	ld.shared.u64 	%rd141, [_ZZ24generate_sequence_kernelPhiiPK16TransformerModelPajE13shared_scalar];
	mul.hi.s64 	%rd142, %rd141, 3074457345618258603;
	shr.u64 	%rd143, %rd142, 63;
	shr.s64 	%rd144, %rd142, 6;
	add.s64 	%rd145, %rd144, %rd143;
	add.s64 	%rd146, %rd141, 383;
	setp.lt.u64 	%p6, %rd146, 767;
	selp.b64 	%rd9, 1, %rd145, %p6;
	cvt.u64.u32 	%rd10, %r487;
	mul.wide.u32 	%rd147, %r487, 384;
	add.s64 	%rd11, %rd2, %rd147;
	ld.global.nc.u8 	%rs5, [%rd11+147456];
	cvt.s32.s8 	%r95, %rs5;
	ld.shared.s8 	%r96, [%r3];
	mul.wide.s32 	%rd12, %r96, %r95;
	or.b64  	%rd148, %rd12, %rd9;
	and.b64  	%rd149, %rd148, -4294967296;
	setp.ne.s64 	%p7, %rd149, 0;
	@%p7 bra 	$L__BB4_11;
	cvt.u32.u64 	%r97, %rd9;
	cvt.u32.u64 	%r98, %rd12;
	div.u32 	%r99, %r98, %r97;
	cvt.u64.u32 	%rd431, %r99;
	bra.uni 	$L__BB4_12;
$L__BB4_11:
	div.s64 	%rd431, %rd12, %rd9;
$L__BB4_12:
	max.s64 	%rd151, %rd431, -127;
	min.s64 	%rd152, %rd151, 127;
	st.shared.u8 	[%r3+384], %rd152;
	bar.sync 	0;
	mad.lo.s64 	%rd432, %rd10, 147456, %rd3;
	mov.b64 	%rd433, 0;
	mov.b32 	%r488, 384;
	mov.u64 	%rd434, %rd433;
	mov.u64 	%rd435, %rd433;
$L__BB4_13:
	mov.u32 	%r101, s_mem;
	add.s32 	%r102, %r101, %r488;
	ld.shared.v2.b32 	{%r103, %r104}, [%r102];
	ld.global.nc.u8 	%rs6, [%rd432+-588672];
	cvt.u32.u8 	%r105, %rs6;
	ld.global.nc.u8 	%rs7, [%rd432+-589056];
	cvt.u32.u8 	%r106, %rs7;
	prmt.b32 	%r107, %r106, %r105, 0x3340U;
	ld.global.nc.u8 	%rs8, [%rd432+-589440];
	cvt.u32.u8 	%r108, %rs8;
	ld.global.nc.u8 	%rs9, [%rd432+-589824];
	cvt.u32.u8 	%r109, %rs9;
	prmt.b32 	%r110, %r109, %r108, 0x3340U;
	prmt.b32 	%r111, %r110, %r107, 0x5410U;
	mov.b32 	%r112, 0;
	dp4a.s32.s32 	%r113, %r111, %r103, %r112;
	ld.global.nc.u8 	%rs10, [%rd432+1152];
	cvt.u32.u8 	%r114, %rs10;
	ld.global.nc.u8 	%rs11, [%rd432+768];
	cvt.u32.u8 	%r115, %rs11;
	prmt.b32 	%r116, %r115, %r114, 0x3340U;
	ld.global.nc.u8 	%rs12, [%rd432+384];
	cvt.u32.u8 	%r117, %rs12;
	ld.global.nc.u8 	%rs13, [%rd432];
	cvt.u32.u8 	%r118, %rs13;
	prmt.b32 	%r119, %r118, %r117, 0x3340U;
	prmt.b32 	%r120, %r119, %r116, 0x5410U;
	dp4a.s32.s32 	%r121, %r120, %r103, %r112;
	ld.global.nc.u8 	%rs14, [%rd432+590976];
	cvt.u32.u8 	%r122, %rs14;
	ld.global.nc.u8 	%rs15, [%rd432+590592];
	cvt.u32.u8 	%r123, %rs15;
	prmt.b32 	%r124, %r123, %r122, 0x3340U;
	ld.global.nc.u8 	%rs16, [%rd432+590208];
	cvt.u32.u8 	%r125, %rs16;
	ld.global.nc.u8 	%rs17, [%rd432+589824];
	cvt.u32.u8 	%r126, %rs17;
	prmt.b32 	%r127, %r126, %r125, 0x3340U;
	prmt.b32 	%r128, %r127, %r124, 0x5410U;
	dp4a.s32.s32 	%r129, %r128, %r103, %r112;
	ld.global.nc.u8 	%rs18, [%rd432+-587136];
	cvt.u32.u8 	%r130, %rs18;
	ld.global.nc.u8 	%rs19, [%rd432+-587520];
	cvt.u32.u8 	%r131, %rs19;
	prmt.b32 	%r132, %r131, %r130, 0x3340U;
	ld.global.nc.u8 	%rs20, [%rd432+-587904];
	cvt.u32.u8 	%r133, %rs20;
	ld.global.nc.u8 	%rs21, [%rd432+-588288];
	cvt.u32.u8 	%r134, %rs21;
	prmt.b32 	%r135, %r134, %r133, 0x3340U;
	prmt.b32 	%r136, %r135, %r132, 0x5410U;
	dp4a.s32.s32 	%r137, %r136, %r104, %r113;
	cvt.s64.s32 	%rd153, %r137;
	add.s64 	%rd435, %rd153, %rd435;
	ld.global.nc.u8 	%rs22, [%rd432+2688];
	cvt.u32.u8 	%r138, %rs22;
	ld.global.nc.u8 	%rs23, [%rd432+2304];
	cvt.u32.u8 	%r139, %rs23;
	prmt.b32 	%r140, %r139, %r138, 0x3340U;
	ld.global.nc.u8 	%rs24, [%rd432+1920];
	cvt.u32.u8 	%r141, %rs24;
	ld.global.nc.u8 	%rs25, [%rd432+1536];
	cvt.u32.u8 	%r142, %rs25;
	prmt.b32 	%r143, %r142, %r141, 0x3340U;
	prmt.b32 	%r144, %r143, %r140, 0x5410U;
	dp4a.s32.s32 	%r145, %r144, %r104, %r121;
	cvt.s64.s32 	%rd154, %r145;
	add.s64 	%rd434, %rd154, %rd434;
	ld.global.nc.u8 	%rs26, [%rd432+592512];
	cvt.u32.u8 	%r146, %rs26;
	ld.global.nc.u8 	%rs27, [%rd432+592128];
	cvt.u32.u8 	%r147, %rs27;
	prmt.b32 	%r148, %r147, %r146, 0x3340U;
	ld.global.nc.u8 	%rs28, [%rd432+591744];
	cvt.u32.u8 	%r149, %rs28;
	ld.global.nc.u8 	%rs29, [%rd432+591360];
	cvt.u32.u8 	%r150, %rs29;
	prmt.b32 	%r151, %r150, %r149, 0x3340U;
	prmt.b32 	%r152, %r151, %r148, 0x5410U;
	dp4a.s32.s32 	%r153, %r152, %r104, %r129;
	cvt.s64.s32 	%rd155, %r153;
	add.s64 	%rd433, %rd155, %rd433;
	add.s32 	%r488, %r488, 8;
	add.s64 	%rd432, %rd432, 3072;
	setp.ne.s32 	%p8, %r488, 768;
	@%p8 bra 	$L__BB4_13;
	cvt.s64.s32 	%rd156, %r15;
	cvt.u64.u32 	%rd157, %r14;
	setp.gt.u32 	%p9, %r1, 5;
	shr.s64 	%rd158, %rd435, 8;
	max.s64 	%rd159, %rd158, -127;
	min.s64 	%rd25, %rd159, 127;
	shr.s64 	%rd160, %rd434, 8;
	max.s64 	%rd161, %rd160, -127;
	min.s64 	%rd162, %rd161, 127;
	shr.s64 	%rd163, %rd433, 8;
	max.s64 	%rd164, %rd163, -127;
	min.s64 	%rd165, %rd164, 127;
	mad.lo.s64 	%rd26, %rd6, %rd10, %rd5;
	add.s64 	%rd166, %rd26, %rd157;
	st.global.u8 	[%rd166], %rd162;
	add.s64 	%rd167, %rd26, %rd156;
	st.global.u8 	[%rd167], %rd165;
	bar.sync 	0;
	@%p9 bra 	$L__BB4_16;
	mov.b32 	%r154, 0;
	st.shared.u32 	[%r6], %r154;
$L__BB4_16:
	setp.eq.s32 	%p10, %r11, 0;
	bar.sync 	0;
	mov.b64 	%rd443, 0;
	mov.b32 	%r490, 0;
	mov.u64 	%rd442, %rd443;
	@%p10 bra 	$L__BB4_28;
	mov.b64 	%rd443, 0;
	mov.b32 	%r489, 0;
$L__BB4_18:
	setp.ne.s32 	%p11, %r7, 0;
	mul.lo.s32 	%r21, %r489, 384;
	add.s32 	%r177, %r21, %r1;
	cvt.u64.u32 	%rd181, %r177;
	add.s64 	%rd29, %rd26, %rd181;
	ld.global.s8 	%rd182, [%rd29];
	mul.lo.s64 	%rd171, %rd25, %rd182;
	// begin inline asm
	mov.b64 {%r157,%r158}, %rd171;
	// end inline asm
	shfl.sync.down.b32	%r160|%p12, %r158, 16, 31, -1;
	shfl.sync.down.b32	%r159|%p13, %r157, 16, 31, -1;
	// begin inline asm
	mov.b64 %rd172, {%r159,%r160};
	// end inline asm
	add.s64 	%rd173, %rd172, %rd171;
	// begin inline asm
	mov.b64 {%r161,%r162}, %rd173;
	// end inline asm
	shfl.sync.down.b32	%r164|%p14, %r162, 8, 31, -1;
	shfl.sync.down.b32	%r163|%p15, %r161, 8, 31, -1;
	// begin inline asm
	mov.b64 %rd174, {%r163,%r164};
	// end inline asm
	add.s64 	%rd175, %rd174, %rd173;
	// begin inline asm
	mov.b64 {%r165,%r166}, %rd175;
	// end inline asm
	shfl.sync.down.b32	%r168|%p16, %r166, 4, 31, -1;
	shfl.sync.down.b32	%r167|%p17, %r165, 4, 31, -1;
	// begin inline asm
	mov.b64 %rd176, {%r167,%r168};
	// end inline asm
	add.s64 	%rd177, %rd176, %rd175;
	// begin inline asm
	mov.b64 {%r169,%r170}, %rd177;
	// end inline asm
	shfl.sync.down.b32	%r172|%p18, %r170, 2, 31, -1;
	shfl.sync.down.b32	%r171|%p19, %r169, 2, 31, -1;
	// begin inline asm
	mov.b64 %rd178, {%r171,%r172};
	// end inline asm
	add.s64 	%rd179, %rd178, %rd177;
	// begin inline asm
	mov.b64 {%r173,%r174}, %rd179;
	// end inline asm
	shfl.sync.down.b32	%r176|%p20, %r174, 1, 31, -1;
	shfl.sync.down.b32	%r175|%p21, %r173, 1, 31, -1;
	// begin inline asm
	mov.b64 %rd180, {%r175,%r176};
	// end inline asm
	add.s64 	%rd30, %rd180, %rd179;
	@%p11 bra 	$L__BB4_20;
	cvt.u32.u64 	%r178, %rd30;
	atom.shared.add.u32 	%r179, [%r8], %r178;
$L__BB4_20:
	setp.gt.u32 	%p22, %r1, 5;
	bar.sync 	0;
	ld.shared.u32 	%r180, [%r8];
	shr.s32 	%r181, %r180, 3;
	min.s32 	%r182, %r181, 127;
	max.s32 	%r183, %r182, -128;
	add.s32 	%r184, %r183, 128;
	mul.wide.u32 	%rd183, %r184, 4;
	mov.u64 	%rd184, d_EXP2_TABLE;
	add.s64 	%rd185, %rd184, %rd183;
	ld.const.u32 	%r185, [%rd185];
	add.s32 	%r186, %r5, %r21;
	cvt.s64.s32 	%rd186, %r186;
	add.s64 	%rd31, %rd26, %rd186;
	ld.global.s8 	%r187, [%rd31];
	cvt.s64.s32 	%rd187, %r185;
	mul.wide.s32 	%rd188, %r187, %r185;
	add.s64 	%rd32, %rd188, %rd442;
	add.s64 	%rd33, %rd443, %rd187;
	@%p22 bra 	$L__BB4_22;
	mov.b32 	%r188, 0;
	st.shared.u32 	[%r6], %r188;
$L__BB4_22:
	setp.ne.s32 	%p23, %r7, 0;
	bar.sync 	0;
	ld.global.s8 	%rd199, [%rd29+384];
	mul.lo.s64 	%rd189, %rd25, %rd199;
	// begin inline asm
	mov.b64 {%r189,%r190}, %rd189;
	// end inline asm
	shfl.sync.down.b32	%r192|%p24, %r190, 16, 31, -1;
	shfl.sync.down.b32	%r191|%p25, %r189, 16, 31, -1;
	// begin inline asm
	mov.b64 %rd190, {%r191,%r192};
	// end inline asm
	add.s64 	%rd191, %rd190, %rd189;
	// begin inline asm
	mov.b64 {%r193,%r194}, %rd191;
	// end inline asm
	shfl.sync.down.b32	%r196|%p26, %r194, 8, 31, -1;
	shfl.sync.down.b32	%r195|%p27, %r193, 8, 31, -1;
	// begin inline asm
	mov.b64 %rd192, {%r195,%r196};
	// end inline asm
	add.s64 	%rd193, %rd192, %rd191;
	// begin inline asm
	mov.b64 {%r197,%r198}, %rd193;
	// end inline asm
	shfl.sync.down.b32	%r200|%p28, %r198, 4, 31, -1;
	shfl.sync.down.b32	%r199|%p29, %r197, 4, 31, -1;
	// begin inline asm
	mov.b64 %rd194, {%r199,%r200};
	// end inline asm
	add.s64 	%rd195, %rd194, %rd193;
	// begin inline asm
	mov.b64 {%r201,%r202}, %rd195;
	// end inline asm
	shfl.sync.down.b32	%r204|%p30, %r202, 2, 31, -1;
	shfl.sync.down.b32	%r203|%p31, %r201, 2, 31, -1;
	// begin inline asm
	mov.b64 %rd196, {%r203,%r204};
	// end inline asm
	add.s64 	%rd197, %rd196, %rd195;
	// begin inline asm
	mov.b64 {%r205,%r206}, %rd197;
	// end inline asm
	shfl.sync.down.b32	%r208|%p32, %r206, 1, 31, -1;
	shfl.sync.down.b32	%r207|%p33, %r205, 1, 31, -1;
	// begin inline asm
	mov.b64 %rd198, {%r207,%r208};
	// end inline asm
	add.s64 	%rd34, %rd198, %rd197;
	@%p23 bra 	$L__BB4_24;
	cvt.u32.u64 	%r209, %rd34;
	atom.shared.add.u32 	%r210, [%r8], %r209;
$L__BB4_24:
	setp.gt.u32 	%p34, %r1, 5;
	bar.sync 	0;
	ld.shared.u32 	%r211, [%r8];
	shr.s32 	%r212, %r211, 3;
	min.s32 	%r213, %r212, 127;
	max.s32 	%r214, %r213, -128;
	add.s32 	%r215, %r214, 128;
	mul.wide.u32 	%rd200, %r215, 4;
	mov.u64 	%rd201, d_EXP2_TABLE;
	add.s64 	%rd202, %rd201, %rd200;
	ld.const.u32 	%r216, [%rd202];
	ld.global.s8 	%r217, [%rd31+384];
	cvt.s64.s32 	%rd203, %r216;
	mul.wide.s32 	%rd204, %r217, %r216;
	add.s64 	%rd442, %rd204, %rd32;
	add.s64 	%rd443, %rd33, %rd203;
	@%p34 bra 	$L__BB4_26;
	mov.b32 	%r218, 0;
	st.shared.u32 	[%r6], %r218;
$L__BB4_26:
	bar.sync 	0;
	add.s32 	%r489, %r489, 2;
	setp.ne.s32 	%p35, %r489, %r16;
	@%p35 bra 	$L__BB4_18;
	add.s32 	%r490, %r21, 768;
$L__BB4_28:
	and.b32  	%r219, %r11, 1;
	setp.eq.b32 	%p36, %r219, 1;
	@%p36 bra 	$L__BB4_34;
	setp.ne.s32 	%p37, %r7, 0;
	add.s32 	%r240, %r490, %r1;
	cvt.u64.u32 	%rd215, %r240;
	add.s64 	%rd216, %rd26, %rd215;
	ld.global.s8 	%rd217, [%rd216];
	mul.lo.s64 	%rd205, %rd25, %rd217;
	// begin inline asm
	mov.b64 {%r220,%r221}, %rd205;
	// end inline asm
	shfl.sync.down.b32	%r223|%p38, %r221, 16, 31, -1;
	shfl.sync.down.b32	%r222|%p39, %r220, 16, 31, -1;
	// begin inline asm
	mov.b64 %rd206, {%r222,%r223};
	// end inline asm
	add.s64 	%rd207, %rd206, %rd205;
	// begin inline asm
	mov.b64 {%r224,%r225}, %rd207;
	// end inline asm
	shfl.sync.down.b32	%r227|%p40, %r225, 8, 31, -1;
	shfl.sync.down.b32	%r226|%p41, %r224, 8, 31, -1;
	// begin inline asm
	mov.b64 %rd208, {%r226,%r227};
	// end inline asm
	add.s64 	%rd209, %rd208, %rd207;
	// begin inline asm
	mov.b64 {%r228,%r229}, %rd209;
	// end inline asm
	shfl.sync.down.b32	%r231|%p42, %r229, 4, 31, -1;
	shfl.sync.down.b32	%r230|%p43, %r228, 4, 31, -1;
	// begin inline asm
	mov.b64 %rd210, {%r230,%r231};
	// end inline asm
	add.s64 	%rd211, %rd210, %rd209;
	// begin inline asm
	mov.b64 {%r232,%r233}, %rd211;
	// end inline asm
	shfl.sync.down.b32	%r235|%p44, %r233, 2, 31, -1;
	shfl.sync.down.b32	%r234|%p45, %r232, 2, 31, -1;
	// begin inline asm
	mov.b64 %rd212, {%r234,%r235};
	// end inline asm
	add.s64 	%rd213, %rd212, %rd211;
	// begin inline asm
	mov.b64 {%r236,%r237}, %rd213;
	// end inline asm
	shfl.sync.down.b32	%r239|%p46, %r237, 1, 31, -1;
	shfl.sync.down.b32	%r238|%p47, %r236, 1, 31, -1;
	// begin inline asm
	mov.b64 %rd214, {%r238,%r239};
	// end inline asm
	add.s64 	%rd41, %rd214, %rd213;
	@%p37 bra 	$L__BB4_31;
	cvt.u32.u64 	%r241, %rd41;
	atom.shared.add.u32 	%r242, [%r8], %r241;
$L__BB4_31:
	setp.gt.u32 	%p48, %r1, 5;
	bar.sync 	0;
	ld.shared.u32 	%r243, [%r8];
	shr.s32 	%r244, %r243, 3;
	min.s32 	%r245, %r244, 127;
	max.s32 	%r246, %r245, -128;
	add.s32 	%r247, %r246, 128;
	mul.wide.u32 	%rd218, %r247, 4;
	mov.u64 	%rd219, d_EXP2_TABLE;
	add.s64 	%rd220, %rd219, %rd218;
	ld.const.u32 	%r248, [%rd220];
	add.s32 	%r249, %r5, %r490;
	cvt.s64.s32 	%rd221, %r249;
	add.s64 	%rd222, %rd26, %rd221;
	ld.global.s8 	%r250, [%rd222];
	cvt.s64.s32 	%rd223, %r248;
	mul.wide.s32 	%rd224, %r250, %r248;
	add.s64 	%rd442, %rd224, %rd442;
	add.s64 	%rd443, %rd443, %rd223;
	@%p48 bra 	$L__BB4_33;
	mov.b32 	%r251, 0;
	st.shared.u32 	[%r6], %r251;
$L__BB4_33:
	bar.sync 	0;
$L__BB4_34:
	max.u64 	%rd46, %rd443, 1;
	or.b64  	%rd225, %rd442, %rd46;
	and.b64  	%rd226, %rd225, -4294967296;
	setp.ne.s64 	%p49, %rd226, 0;
	@%p49 bra 	$L__BB4_36;
	cvt.u32.u64 	%r252, %rd46;
	cvt.u32.u64 	%r253, %rd442;
	div.u32 	%r254, %r253, %r252;
	cvt.u64.u32 	%rd444, %r254;
	bra.uni 	$L__BB4_37;
$L__BB4_36:
	div.s64 	%rd444, %rd442, %rd46;
$L__BB4_37:
	mad.lo.s64 	%rd50, %rd10, 147456, %rd1;
	max.s64 	%rd228, %rd444, -127;
	min.s64 	%rd229, %rd228, 127;
	st.shared.u8 	[%r3+384], %rd229;
	bar.sync 	0;
	mov.b64 	%rd445, 0;
	mov.b32 	%r491, 0;
$L__BB4_38:
	mov.u32 	%r256, s_mem;
	add.s32 	%r257, %r256, %r491;
	ld.shared.v4.b32 	{%r258, %r259, %r260, %r261}, [%r257+384];
	mad.lo.s32 	%r262, %r491, 384, %r1;
	cvt.u64.u32 	%rd230, %r262;
	add.s64 	%rd231, %rd50, %rd230;
	ld.global.nc.u8 	%rs30, [%rd231+1919616];
	cvt.u32.u8 	%r263, %rs30;
	ld.global.nc.u8 	%rs31, [%rd231+1919232];
	cvt.u32.u8 	%r264, %rs31;
	prmt.b32 	%r265, %r264, %r263, 0x3340U;
	ld.global.nc.u8 	%rs32, [%rd231+1918848];
	cvt.u32.u8 	%r266, %rs32;
	ld.global.nc.u8 	%rs33, [%rd231+1918464];
	cvt.u32.u8 	%r267, %rs33;
	prmt.b32 	%r268, %r267, %r266, 0x3340U;
	prmt.b32 	%r269, %r268, %r265, 0x5410U;
	mov.b32 	%r270, 0;
	dp4a.s32.s32 	%r271, %r269, %r258, %r270;
	ld.global.nc.u8 	%rs34, [%rd231+1921152];
	cvt.u32.u8 	%r272, %rs34;
	ld.global.nc.u8 	%rs35, [%rd231+1920768];
	cvt.u32.u8 	%r273, %rs35;
	prmt.b32 	%r274, %r273, %r272, 0x3340U;
	ld.global.nc.u8 	%rs36, [%rd231+1920384];
	cvt.u32.u8 	%r275, %rs36;
	ld.global.nc.u8 	%rs37, [%rd231+1920000];
	cvt.u32.u8 	%r276, %rs37;
	prmt.b32 	%r277, %r276, %r275, 0x3340U;
	prmt.b32 	%r278, %r277, %r274, 0x5410U;
	dp4a.s32.s32 	%r279, %r278, %r259, %r271;
	ld.global.nc.u8 	%rs38, [%rd231+1922688];
	cvt.u32.u8 	%r280, %rs38;
	ld.global.nc.u8 	%rs39, [%rd231+1922304];
	cvt.u32.u8 	%r281, %rs39;
	prmt.b32 	%r282, %r281, %r280, 0x3340U;
	ld.global.nc.u8 	%rs40, [%rd231+1921920];
	cvt.u32.u8 	%r283, %rs40;
	ld.global.nc.u8 	%rs41, [%rd231+1921536];
	cvt.u32.u8 	%r284, %rs41;
	prmt.b32 	%r285, %r284, %r283, 0x3340U;
	prmt.b32 	%r286, %r285, %r282, 0x5410U;
	dp4a.s32.s32 	%r287, %r286, %r260, %r279;
	ld.global.nc.u8 	%rs42, [%rd231+1924224];
	cvt.u32.u8 	%r288, %rs42;
	ld.global.nc.u8 	%rs43, [%rd231+1923840];
	cvt.u32.u8 	%r289, %rs43;
	prmt.b32 	%r290, %r289, %r288, 0x3340U;
	ld.global.nc.u8 	%rs44, [%rd231+1923456];
	cvt.u32.u8 	%r291, %rs44;
	ld.global.nc.u8 	%rs45, [%rd231+1923072];
	cvt.u32.u8 	%r292, %rs45;
	prmt.b32 	%r293, %r292, %r291, 0x3340U;
	prmt.b32 	%r294, %r293, %r290, 0x5410U;
	dp4a.s32.s32 	%r295, %r294, %r261, %r287;
	cvt.s64.s32 	%rd232, %r295;
	add.s64 	%rd445, %rd232, %rd445;
	add.s32 	%r491, %r491, 16;
	setp.ne.s32 	%p50, %r491, 384;
	@%p50 bra 	$L__BB4_38;
	setp.ne.s32 	%p51, %r72, 0;
	ld.shared.s8 	%rd243, [%r3];
	shr.s64 	%rd244, %rd445, 8;
	add.s64 	%rd245, %rd244, %rd243;
	max.s64 	%rd246, %rd245, -127;
	min.s64 	%rd247, %rd246, 127;
	st.shared.u8 	[%r3], %rd247;
	bar.sync 	0;
	ld.shared.s8 	%rs46, [%r3];
	abs.s16 	%rs47, %rs46;
	cvt.u64.u16 	%rd234, %rs47;
	mov.b32 	%r296, 1;
	mov.b32 	%r309, 31;
	mov.b32 	%r310, -1;
	// begin inline asm
	{  .reg .u32 lo;  .reg .u32 hi;  .reg .pred p;  mov.b64 {lo, hi}, %rd234;  shfl.sync.down.b32 lo|p, lo, %r296, %r309, %r310;  shfl.sync.down.b32 hi|p, hi, %r296, %r309, %r310;  mov.b64 %rd233, {lo, hi};  @p add.s64 %rd233, %rd233, %rd234;}
	// end inline asm
	mov.b32 	%r299, 2;
	// begin inline asm
	{  .reg .u32 lo;  .reg .u32 hi;  .reg .pred p;  mov.b64 {lo, hi}, %rd233;  shfl.sync.down.b32 lo|p, lo, %r299, %r309, %r310;  shfl.sync.down.b32 hi|p, hi, %r299, %r309, %r310;  mov.b64 %rd235, {lo, hi};  @p add.s64 %rd235, %rd235, %rd233;}
	// end inline asm
	mov.b32 	%r302, 4;
	// begin inline asm
	{  .reg .u32 lo;  .reg .u32 hi;  .reg .pred p;  mov.b64 {lo, hi}, %rd235;  shfl.sync.down.b32 lo|p, lo, %r302, %r309, %r310;  shfl.sync.down.b32 hi|p, hi, %r302, %r309, %r310;  mov.b64 %rd237, {lo, hi};  @p add.s64 %rd237, %rd237, %rd235;}
	// end inline asm
	mov.b32 	%r305, 8;
	// begin inline asm
	{  .reg .u32 lo;  .reg .u32 hi;  .reg .pred p;  mov.b64 {lo, hi}, %rd237;  shfl.sync.down.b32 lo|p, lo, %r305, %r309, %r310;  shfl.sync.down.b32 hi|p, hi, %r305, %r309, %r310;  mov.b64 %rd239, {lo, hi};  @p add.s64 %rd239, %rd239, %rd237;}
	// end inline asm
	mov.b32 	%r308, 16;
	// begin inline asm
	{  .reg .u32 lo;  .reg .u32 hi;  .reg .pred p;  mov.b64 {lo, hi}, %rd239;  shfl.sync.down.b32 lo|p, lo, %r308, %r309, %r310;  shfl.sync.down.b32 hi|p, hi, %r308, %r309, %r310;  mov.b64 %rd241, {lo, hi};  @p add.s64 %rd241, %rd241, %rd239;}
	// end inline asm
	@%p51 bra 	$L__BB4_41;
	st.shared.u64 	[%r4], %rd241;
$L__BB4_41:
	setp.ne.s32 	%p52, %r1, 0;
	bar.sync 	0;
	@%p52 bra 	$L__BB4_43;
	ld.shared.u64 	%rd248, [_ZZ24generate_sequence_kernelPhiiPK16TransformerModelPajE12temp_storage+24];
	add.s64 	%rd249, %rd248, %rd241;
	ld.shared.u64 	%rd250, [_ZZ24generate_sequence_kernelPhiiPK16TransformerModelPajE12temp_storage+32];
	add.s64 	%rd251, %rd249, %rd250;
	ld.shared.u64 	%rd252, [_ZZ24generate_sequence_kernelPhiiPK16TransformerModelPajE12temp_storage+40];
	add.s64 	%rd253, %rd251, %rd252;
	ld.shared.u64 	%rd254, [_ZZ24generate_sequence_kernelPhiiPK16TransformerModelPajE12temp_storage+48];
	add.s64 	%rd255, %rd253, %rd254;
	ld.shared.u64 	%rd256, [_ZZ24generate_sequence_kernelPhiiPK16TransformerModelPajE12temp_storage+56];
	add.s64 	%rd257, %rd255, %rd256;
	ld.shared.u64 	%rd258, [_ZZ24generate_sequence_kernelPhiiPK16TransformerModelPajE12temp_storage+64];
	add.s64 	%rd259, %rd257, %rd258;
	ld.shared.u64 	%rd260, [_ZZ24generate_sequence_kernelPhiiPK16TransformerModelPajE12temp_storage+72];
	add.s64 	%rd261, %rd259, %rd260;
	ld.shared.u64 	%rd262, [_ZZ24generate_sequence_kernelPhiiPK16TransformerModelPajE12temp_storage+80];
	add.s64 	%rd263, %rd261, %rd262;
	ld.shared.u64 	%rd264, [_ZZ24generate_sequence_kernelPhiiPK16TransformerModelPajE12temp_storage+88];
	add.s64 	%rd265, %rd263, %rd264;
	ld.shared.u64 	%rd266, [_ZZ24generate_sequence_kernelPhiiPK16TransformerModelPajE12temp_storage+96];
	add.s64 	%rd267, %rd265, %rd266;
	ld.shared.u64 	%rd268, [_ZZ24generate_sequence_kernelPhiiPK16TransformerModelPajE12temp_storage+104];
	add.s64 	%rd269, %rd267, %rd268;
	st.shared.u64 	[_ZZ24generate_sequence_kernelPhiiPK16TransformerModelPajE13shared_scalar], %rd269;
$L__BB4_43:
	bar.sync 	0;
	ld.shared.u64 	%rd270, [_ZZ24generate_sequence_kernelPhiiPK16TransformerModelPajE13shared_scalar];
	mul.hi.s64 	%rd271, %rd270, 3074457345618258603;
	shr.u64 	%rd272, %rd271, 63;
	shr.s64 	%rd273, %rd271, 6;
	add.s64 	%rd274, %rd273, %rd272;
	add.s64 	%rd275, %rd270, 383;
	setp.lt.u64 	%p53, %rd275, 767;
	selp.b64 	%rd54, 1, %rd274, %p53;
	ld.global.nc.u8 	%rs48, [%rd11+2508288];
	cvt.s32.s8 	%r311, %rs48;
	ld.shared.s8 	%r312, [%r3];
	mul.wide.s32 	%rd55, %r312, %r311;
	or.b64  	%rd276, %rd55, %rd54;
	and.b64  	%rd277, %rd276, -4294967296;
	setp.ne.s64 	%p54, %rd277, 0;
	@%p54 bra 	$L__BB4_45;
	cvt.u32.u64 	%r313, %rd54;
	cvt.u32.u64 	%r314, %rd55;
	div.u32 	%r315, %r314, %r313;
	cvt.u64.u32 	%rd446, %r315;
	bra.uni 	$L__BB4_46;
$L__BB4_45:
	div.s64 	%rd446, %rd55, %rd54;
$L__BB4_46:
	max.s64 	%rd278, %rd446, -127;
	min.s64 	%rd279, %rd278, 127;
	st.shared.u8 	[%r3+384], %rd279;
	bar.sync 	0;
	mad.lo.s64 	%rd59, %rd10, 442368, %rd50;
	mov.b32 	%r492, 0;
$L__BB4_47:
	mad.lo.s32 	%r28, %r492, 384, %r1;
	mov.b64 	%rd447, 0;
	mov.b32 	%r493, 0;
$L__BB4_48:
	add.s32 	%r319, %r256, %r493;
	ld.shared.v4.b32 	{%r320, %r321, %r322, %r323}, [%r319+384];
	mad.lo.s32 	%r324, %r493, 1536, %r28;
	cvt.u64.u32 	%rd281, %r324;
	add.s64 	%rd282, %rd59, %rd281;
	ld.global.nc.u8 	%rs49, [%rd282+2514432];
	cvt.u32.u8 	%r325, %rs49;
	ld.global.nc.u8 	%rs50, [%rd282+2512896];
	cvt.u32.u8 	%r326, %rs50;
	prmt.b32 	%r327, %r326, %r325, 0x3340U;
	ld.global.nc.u8 	%rs51, [%rd282+2511360];
	cvt.u32.u8 	%r328, %rs51;
	ld.global.nc.u8 	%rs52, [%rd282+2509824];
	cvt.u32.u8 	%r329, %rs52;
	prmt.b32 	%r330, %r329, %r328, 0x3340U;
	prmt.b32 	%r331, %r330, %r327, 0x5410U;
	mov.b32 	%r332, 0;
	dp4a.s32.s32 	%r333, %r331, %r320, %r332;
	ld.global.nc.u8 	%rs53, [%rd282+2520576];
	cvt.u32.u8 	%r334, %rs53;
	ld.global.nc.u8 	%rs54, [%rd282+2519040];
	cvt.u32.u8 	%r335, %rs54;
	prmt.b32 	%r336, %r335, %r334, 0x3340U;
	ld.global.nc.u8 	%rs55, [%rd282+2517504];
	cvt.u32.u8 	%r337, %rs55;
	ld.global.nc.u8 	%rs56, [%rd282+2515968];
	cvt.u32.u8 	%r338, %rs56;
	prmt.b32 	%r339, %r338, %r337, 0x3340U;
	prmt.b32 	%r340, %r339, %r336, 0x5410U;
	dp4a.s32.s32 	%r341, %r340, %r321, %r333;
	ld.global.nc.u8 	%rs57, [%rd282+2526720];
	cvt.u32.u8 	%r342, %rs57;
	ld.global.nc.u8 	%rs58, [%rd282+2525184];
	cvt.u32.u8 	%r343, %rs58;
	prmt.b32 	%r344, %r343, %r342, 0x3340U;
	ld.global.nc.u8 	%rs59, [%rd282+2523648];
	cvt.u32.u8 	%r345, %rs59;
	ld.global.nc.u8 	%rs60, [%rd282+2522112];
	cvt.u32.u8 	%r346, %rs60;
	prmt.b32 	%r347, %r346, %r345, 0x3340U;
	prmt.b32 	%r348, %r347, %r344, 0x5410U;
	dp4a.s32.s32 	%r349, %r348, %r322, %r341;
	ld.global.nc.u8 	%rs61, [%rd282+2532864];
	cvt.u32.u8 	%r350, %rs61;
	ld.global.nc.u8 	%rs62, [%rd282+2531328];
	cvt.u32.u8 	%r351, %rs62;
	prmt.b32 	%r352, %r351, %r350, 0x3340U;
	ld.global.nc.u8 	%rs63, [%rd282+2529792];
	cvt.u32.u8 	%r353, %rs63;
	ld.global.nc.u8 	%rs64, [%rd282+2528256];
	cvt.u32.u8 	%r354, %rs64;
	prmt.b32 	%r355, %r354, %r353, 0x3340U;
	prmt.b32 	%r356, %r355, %r352, 0x5410U;
	dp4a.s32.s32 	%r357, %r356, %r323, %r349;
	cvt.s64.s32 	%rd283, %r357;
	add.s64 	%rd447, %rd283, %rd447;
	add.s32 	%r493, %r493, 16;
	setp.ne.s32 	%p55, %r493, 384;
	@%p55 bra 	$L__BB4_48;
	shr.s64 	%rd284, %rd447, 8;
	max.s64 	%rd285, %rd284, -127;
	min.s64 	%rd286, %rd285, 127;
	cvt.u16.u64 	%rs65, %rd286;
	max.s16 	%rs66, %rs65, 0;
	add.s32 	%r359, %r256, %r28;
	st.shared.u8 	[%r359+1024], %rs66;
	add.s32 	%r492, %r492, 1;
	setp.ne.s32 	%p56, %r492, 4;
	@%p56 bra 	$L__BB4_47;
	bar.sync 	0;
	mov.b64 	%rd448, 0;
	mov.b32 	%r494, 0;
$L__BB4_51:
	add.s32 	%r362, %r256, %r494;
	ld.shared.v4.b32 	{%r363, %r364, %r365, %r366}, [%r362+1024];
	mad.lo.s32 	%r367, %r494, 384, %r1;
	cvt.u64.u32 	%rd288, %r367;
	add.s64 	%rd289, %rd59, %rd288;
	ld.global.nc.u8 	%rs67, [%rd289+4870272];
	cvt.u32.u8 	%r368, %rs67;
	ld.global.nc.u8 	%rs68, [%rd289+4869888];
	cvt.u32.u8 	%r369, %rs68;
	prmt.b32 	%r370, %r369, %r368, 0x3340U;
	ld.global.nc.u8 	%rs69, [%rd289+4869504];
	cvt.u32.u8 	%r371, %rs69;
	ld.global.nc.u8 	%rs70, [%rd289+4869120];
	cvt.u32.u8 	%r372, %rs70;
	prmt.b32 	%r373, %r372, %r371, 0x3340U;
	prmt.b32 	%r374, %r373, %r370, 0x5410U;
	mov.b32 	%r375, 0;
	dp4a.s32.s32 	%r376, %r374, %r363, %r375;
	ld.global.nc.u8 	%rs71, [%rd289+4871808];
	cvt.u32.u8 	%r377, %rs71;
	ld.global.nc.u8 	%rs72, [%rd289+4871424];
	cvt.u32.u8 	%r378, %rs72;
	prmt.b32 	%r379, %r378, %r377, 0x3340U;
	ld.global.nc.u8 	%rs73, [%rd289+4871040];
	cvt.u32.u8 	%r380, %rs73;
	ld.global.nc.u8 	%rs74, [%rd289+4870656];
	cvt.u32.u8 	%r381, %rs74;
	prmt.b32 	%r382, %r381, %r380, 0x3340U;
	prmt.b32 	%r383, %r382, %r379, 0x5410U;
	dp4a.s32.s32 	%r384, %r383, %r364, %r376;
	ld.global.nc.u8 	%rs75, [%rd289+4873344];
	cvt.u32.u8 	%r385, %rs75;
	ld.global.nc.u8 	%rs76, [%rd289+4872960];
	cvt.u32.u8 	%r386, %rs76;
	prmt.b32 	%r387, %r386, %r385, 0x3340U;
	ld.global.nc.u8 	%rs77, [%rd289+4872576];
	cvt.u32.u8 	%r388, %rs77;
	ld.global.nc.u8 	%rs78, [%rd289+4872192];
	cvt.u32.u8 	%r389, %rs78;
	prmt.b32 	%r390, %r389, %r388, 0x3340U;
	prmt.b32 	%r391, %r390, %r387, 0x5410U;
	dp4a.s32.s32 	%r392, %r391, %r365, %r384;
	ld.global.nc.u8 	%rs79, [%rd289+4874880];
	cvt.u32.u8 	%r393, %rs79;
	ld.global.nc.u8 	%rs80, [%rd289+4874496];
	cvt.u32.u8 	%r394, %rs80;
	prmt.b32 	%r395, %r394, %r393, 0x3340U;
	ld.global.nc.u8 	%rs81, [%rd289+4874112];
	cvt.u32.u8 	%r396, %rs81;
	ld.global.nc.u8 	%rs82, [%rd289+4873728];
	cvt.u32.u8 	%r397, %rs82;
	prmt.b32 	%r398, %r397, %r396, 0x3340U;
	prmt.b32 	%r399, %r398, %r395, 0x5410U;
	dp4a.s32.s32 	%r400, %r399, %r366, %r392;
	cvt.s64.s32 	%rd290, %r400;
	add.s64 	%rd448, %rd290, %rd448;
	add.s32 	%r494, %r494, 16;
	setp.ne.s32 	%p57, %r494, 1536;
	@%p57 bra 	$L__BB4_51;
	ld.shared.s8 	%rd291, [%r3];
	shr.s64 	%rd292, %rd448, 9;
	add.s64 	%rd293, %rd292, %rd291;
	max.s64 	%rd294, %rd293, -127;
	min.s64 	%rd295, %rd294, 127;
	st.shared.u8 	[%r3], %rd295;
	bar.sync 	0;
	add.s32 	%r487, %r487, 1;
	setp.ne.s32 	%p58, %r487, 4;
	@%p58 bra 	$L__BB4_5;
	setp.ne.s32 	%p59, %r72, 0;
	ld.shared.s8 	%rs83, [%r3];
	abs.s16 	%rs84, %rs83;
	cvt.u64.u16 	%rd297, %rs84;
	mov.b32 	%r401, 1;
	mov.b32 	%r414, 31;
	mov.b32 	%r415, -1;
	// begin inline asm
	{  .reg .u32 lo;  .reg .u32 hi;  .reg .pred p;  mov.b64 {lo, hi}, %rd297;  shfl.sync.down.b32 lo|p, lo, %r401, %r414, %r415;  shfl.sync.down.b32 hi|p, hi, %r401, %r414, %r415;  mov.b64 %rd296, {lo, hi};  @p add.s64 %rd296, %rd296, %rd297;}
	// end inline asm
	mov.b32 	%r404, 2;
	// begin inline asm
	{  .reg .u32 lo;  .reg .u32 hi;  .reg .pred p;  mov.b64 {lo, hi}, %rd296;  shfl.sync.down.b32 lo|p, lo, %r404, %r414, %r415;  shfl.sync.down.b32 hi|p, hi, %r404, %r414, %r415;  mov.b64 %rd298, {lo, hi};  @p add.s64 %rd298, %rd298, %rd296;}
	// end inline asm
	mov.b32 	%r407, 4;
	// begin inline asm
	{  .reg .u32 lo;  .reg .u32 hi;  .reg .pred p;  mov.b64 {lo, hi}, %rd298;  shfl.sync.down.b32 lo|p, lo, %r407, %r414, %r415;  shfl.sync.down.b32 hi|p, hi, %r407, %r414, %r415;  mov.b64 %rd300, {lo, hi};  @p add.s64 %rd300, %rd300, %rd298;}
	// end inline asm
	mov.b32 	%r410, 8;
	// begin inline asm
	{  .reg .u32 lo;  .reg .u32 hi;  .reg .pred p;  mov.b64 {lo, hi}, %rd300;  shfl.sync.down.b32 lo|p, lo, %r410, %r414, %r415;  shfl.sync.down.b32 hi|p, hi, %r410, %r414, %r415;  mov.b64 %rd302, {lo, hi};  @p add.s64 %rd302, %rd302, %rd300;}
	// end inline asm
	mov.b32 	%r413, 16;
	// begin inline asm
	{  .reg .u32 lo;  .reg .u32 hi;  .reg .pred p;  mov.b64 {lo, hi}, %rd302;  shfl.sync.down.b32 lo|p, lo, %r413, %r414, %r415;  shfl.sync.down.b32 hi|p, hi, %r413, %r414, %r415;  mov.b64 %rd304, {lo, hi};  @p add.s64 %rd304, %rd304, %rd302;}
	// end inline asm
	@%p59 bra 	$L__BB4_55;
	st.shared.u64 	[%r4], %rd304;
$L__BB4_55:
	setp.ne.s32 	%p60, %r1, 0;
	bar.sync 	0;
	@%p60 bra 	$L__BB4_57;
	ld.shared.u64 	%rd306, [_ZZ24generate_sequence_kernelPhiiPK16TransformerModelPajE12temp_storage+24];
	add.s64 	%rd307, %rd306, %rd304;
	ld.shared.u64 	%rd308, [_ZZ24generate_sequence_kernelPhiiPK16TransformerModelPajE12temp_storage+32];
	add.s64 	%rd309, %rd307, %rd308;
	ld.shared.u64 	%rd310, [_ZZ24generate_sequence_kernelPhiiPK16TransformerModelPajE12temp_storage+40];
	add.s64 	%rd311, %rd309, %rd310;
	ld.shared.u64 	%rd312, [_ZZ24generate_sequence_kernelPhiiPK16TransformerModelPajE12temp_storage+48];
	add.s64 	%rd313, %rd311, %rd312;
	ld.shared.u64 	%rd314, [_ZZ24generate_sequence_kernelPhiiPK16TransformerModelPajE12temp_storage+56];
	add.s64 	%rd315, %rd313, %rd314;
	ld.shared.u64 	%rd316, [_ZZ24generate_sequence_kernelPhiiPK16TransformerModelPajE12temp_storage+64];
	add.s64 	%rd317, %rd315, %rd316;
	ld.shared.u64 	%rd318, [_ZZ24generate_sequence_kernelPhiiPK16TransformerModelPajE12temp_storage+72];
	add.s64 	%rd319, %rd317, %rd318;
	ld.shared.u64 	%rd320, [_ZZ24generate_sequence_kernelPhiiPK16TransformerModelPajE12temp_storage+80];
	add.s64 	%rd321, %rd319, %rd320;
	ld.shared.u64 	%rd322, [_ZZ24generate_sequence_kernelPhiiPK16TransformerModelPajE12temp_storage+88];
	add.s64 	%rd323, %rd321, %rd322;
	ld.shared.u64 	%rd324, [_ZZ24generate_sequence_kernelPhiiPK16TransformerModelPajE12temp_storage+96];
	add.s64 	%rd325, %rd323, %rd324;
	ld.shared.u64 	%rd326, [_ZZ24generate_sequence_kernelPhiiPK16TransformerModelPajE12temp_storage+104];
	add.s64 	%rd327, %rd325, %rd326;
	st.shared.u64 	[_ZZ24generate_sequence_kernelPhiiPK16TransformerModelPajE13shared_scalar], %rd327;
$L__BB4_57:
	bar.sync 	0;
	ld.shared.u64 	%rd328, [_ZZ24generate_sequence_kernelPhiiPK16TransformerModelPajE13shared_scalar];
	mul.hi.s64 	%rd329, %rd328, 3074457345618258603;
	shr.u64 	%rd330, %rd329, 63;
	shr.s64 	%rd331, %rd329, 6;
	add.s64 	%rd332, %rd331, %rd330;
	add.s64 	%rd333, %rd328, 383;
	setp.lt.u64 	%p61, %rd333, 767;
	selp.b64 	%rd65, 1, %rd332, %p61;
	ld.global.nc.u8 	%rs85, [%rd2+7228416];
	cvt.s32.s8 	%r416, %rs85;
	ld.shared.s8 	%r417, [%r3];
	mul.wide.s32 	%rd66, %r417, %r416;
	or.b64  	%rd334, %rd66, %rd65;
	and.b64  	%rd335, %rd334, -4294967296;
	setp.ne.s64 	%p62, %rd335, 0;
	@%p62 bra 	$L__BB4_59;
	cvt.u32.u64 	%r418, %rd65;
	cvt.u32.u64 	%r419, %rd66;
	div.u32 	%r420, %r419, %r418;
	cvt.u64.u32 	%rd449, %r420;
	bra.uni 	$L__BB4_60;
$L__BB4_59:
	div.s64 	%rd449, %rd66, %rd65;
$L__BB4_60:
	setp.gt.u32 	%p63, %r1, 255;
	max.s64 	%rd336, %rd449, -127;
	min.s64 	%rd337, %rd336, 127;
	st.shared.u8 	[%r3+384], %rd337;
	bar.sync 	0;
	@%p63 bra 	$L__BB4_64;
	mov.b64 	%rd450, 0;
	mov.b32 	%r495, 0;
$L__BB4_62:
	add.s32 	%r423, %r256, %r495;
	ld.shared.v4.b32 	{%r424, %r425, %r426, %r427}, [%r423+384];
	shl.b32 	%r428, %r495, 8;
	cvt.u64.u32 	%rd339, %r428;
	add.s64 	%rd340, %rd2, %rd339;
	ld.global.nc.u8 	%rs86, [%rd340+7229568];
	cvt.u32.u8 	%r429, %rs86;
	ld.global.nc.u8 	%rs87, [%rd340+7229312];
	cvt.u32.u8 	%r430, %rs87;
	prmt.b32 	%r431, %r430, %r429, 0x3340U;
	ld.global.nc.u8 	%rs88, [%rd340+7229056];
	cvt.u32.u8 	%r432, %rs88;
	ld.global.nc.u8 	%rs89, [%rd340+7228800];
	cvt.u32.u8 	%r433, %rs89;
	prmt.b32 	%r434, %r433, %r432, 0x3340U;
	prmt.b32 	%r435, %r434, %r431, 0x5410U;
	mov.b32 	%r436, 0;
	dp4a.s32.s32 	%r437, %r435, %r424, %r436;
	ld.global.nc.u8 	%rs90, [%rd340+7230592];
	cvt.u32.u8 	%r438, %rs90;
	ld.global.nc.u8 	%rs91, [%rd340+7230336];
	cvt.u32.u8 	%r439, %rs91;
	prmt.b32 	%r440, %r439, %r438, 0x3340U;
	ld.global.nc.u8 	%rs92, [%rd340+7230080];
	cvt.u32.u8 	%r441, %rs92;
	ld.global.nc.u8 	%rs93, [%rd340+7229824];
	cvt.u32.u8 	%r442, %rs93;
	prmt.b32 	%r443, %r442, %r441, 0x3340U;
	prmt.b32 	%r444, %r443, %r440, 0x5410U;
	dp4a.s32.s32 	%r445, %r444, %r425, %r437;
	ld.global.nc.u8 	%rs94, [%rd340+7231616];
	cvt.u32.u8 	%r446, %rs94;
	ld.global.nc.u8 	%rs95, [%rd340+7231360];
	cvt.u32.u8 	%r447, %rs95;
	prmt.b32 	%r448, %r447, %r446, 0x3340U;
	ld.global.nc.u8 	%rs96, [%rd340+7231104];
	cvt.u32.u8 	%r449, %rs96;
	ld.global.nc.u8 	%rs97, [%rd340+7230848];
	cvt.u32.u8 	%r450, %rs97;
	prmt.b32 	%r451, %r450, %r449, 0x3340U;
	prmt.b32 	%r452, %r451, %r448, 0x5410U;
	dp4a.s32.s32 	%r453, %r452, %r426, %r445;
	ld.global.nc.u8 	%rs98, [%rd340+7232640];
	cvt.u32.u8 	%r454, %rs98;
	ld.global.nc.u8 	%rs99, [%rd340+7232384];
	cvt.u32.u8 	%r455, %rs99;
	prmt.b32 	%r456, %r455, %r454, 0x3340U;
	ld.global.nc.u8 	%rs100, [%rd340+7232128];
	cvt.u32.u8 	%r457, %rs100;
	ld.global.nc.u8 	%rs101, [%rd340+7231872];
	cvt.u32.u8 	%r458, %rs101;
	prmt.b32 	%r459, %r458, %r457, 0x3340U;
	prmt.b32 	%r460, %r459, %r456, 0x5410U;
	dp4a.s32.s32 	%r461, %r460, %r427, %r453;
	cvt.s64.s32 	%rd341, %r461;
	add.s64 	%rd450, %rd341, %rd450;
	add.s32 	%r495, %r495, 16;
	setp.ne.s32 	%p64, %r495, 384;
	@%p64 bra 	$L__BB4_62;
	shr.s64 	%rd342, %rd450, 8;
	max.s64 	%rd343, %rd342, -127;
	min.s64 	%rd344, %rd343, 127;
	shl.b64 	%rd345, %rd344, 2;
	mov.u64 	%rd346, d_EXP2_TABLE;
	add.s64 	%rd347, %rd346, %rd345;
	ld.const.u32 	%r462, [%rd347+512];
	shl.b32 	%r463, %r1, 2;
	mov.u32 	%r464, _ZZ24generate_sequence_kernelPhiiPK16TransformerModelPajE13shared_logits;
	add.s32 	%r465, %r464, %r463;
	st.shared.u32 	[%r465], %r462;
$L__BB4_64:
	setp.ne.s32 	%p65, %r1, 0;
	bar.sync 	0;
	setp.lt.s32 	%p66, %r11, %r9;
	or.pred  	%p67, %p65, %p66;
	@%p67 bra 	$L__BB4_90;
	mov.b64 	%rd451, 0;
	mov.b32 	%r496, 0;
$L__BB4_66:
	shl.b32 	%r467, %r496, 2;
	mov.u32 	%r468, _ZZ24generate_sequence_kernelPhiiPK16TransformerModelPajE13shared_logits;
	add.s32 	%r469, %r468, %r467;
	ld.shared.s32 	%rd349, [%r469];
	add.s64 	%rd350, %rd451, %rd349;
	ld.shared.s32 	%rd351, [%r469+4];
	add.s64 	%rd352, %rd350, %rd351;
	ld.shared.s32 	%rd353, [%r469+8];
	add.s64 	%rd354, %rd352, %rd353;
	ld.shared.s32 	%rd355, [%r469+12];
	add.s64 	%rd356, %rd354, %rd355;
	ld.shared.s32 	%rd357, [%r469+16];
	add.s64 	%rd358, %rd356, %rd357;
	ld.shared.s32 	%rd359, [%r469+20];
	add.s64 	%rd360, %rd358, %rd359;
	ld.shared.s32 	%rd361, [%r469+24];
	add.s64 	%rd362, %rd360, %rd361;
	ld.shared.s32 	%rd363, [%r469+28];
	add.s64 	%rd364, %rd362, %rd363;
	ld.shared.s32 	%rd365, [%r469+32];
	add.s64 	%rd366, %rd364, %rd365;
	ld.shared.s32 	%rd367, [%r469+36];
	add.s64 	%rd368, %rd366, %rd367;
	ld.shared.s32 	%rd369, [%r469+40];
	add.s64 	%rd370, %rd368, %rd369;
	ld.shared.s32 	%rd371, [%r469+44];
	add.s64 	%rd372, %rd370, %rd371;
	ld.shared.s32 	%rd373, [%r469+48];
	add.s64 	%rd374, %rd372, %rd373;
	ld.shared.s32 	%rd375, [%r469+52];
	add.s64 	%rd376, %rd374, %rd375;
	ld.shared.s32 	%rd377, [%r469+56];
	add.s64 	%rd378, %rd376, %rd377;
	ld.shared.s32 	%rd379, [%r469+60];
	add.s64 	%rd380, %rd378, %rd379;
	ld.shared.s32 	%rd381, [%r469+64];
	add.s64 	%rd382, %rd380, %rd381;
	ld.shared.s32 	%rd383, [%r469+68];
	add.s64 	%rd384, %rd382, %rd383;
	ld.shared.s32 	%rd385, [%r469+72];
	add.s64 	%rd386, %rd384, %rd385;
	ld.shared.s32 	%rd387, [%r469+76];
	add.s64 	%rd388, %rd386, %rd387;
	ld.shared.s32 	%rd389, [%r469+80];
	add.s64 	%rd390, %rd388, %rd389;
	ld.shared.s32 	%rd391, [%r469+84];
	add.s64 	%rd392, %rd390, %rd391;
	ld.shared.s32 	%rd393, [%r469+88];
	add.s64 	%rd394, %rd392, %rd393;
	ld.shared.s32 	%rd395, [%r469+92];
	add.s64 	%rd396, %rd394, %rd395;
	ld.shared.s32 	%rd397, [%r469+96];
	add.s64 	%rd398, %rd396, %rd397;
	ld.shared.s32 	%rd399, [%r469+100];
	add.s64 	%rd400, %rd398, %rd399;
	ld.shared.s32 	%rd401, [%r469+104];
	add.s64 	%rd402, %rd400, %rd401;
	ld.shared.s32 	%rd403, [%r469+108];
	add.s64 	%rd404, %rd402, %rd403;
	ld.shared.s32 	%rd405, [%r469+112];
	add.s64 	%rd406, %rd404, %rd405;
	ld.shared.s32 	%rd407, [%r469+116];
	add.s64 	%rd408, %rd406, %rd407;
	ld.shared.s32 	%rd409, [%r469+120];
	add.s64 	%rd410, %rd408, %rd409;
	ld.shared.s32 	%rd411, [%r469+124];
	add.s64 	%rd451, %rd410, %rd411;
	add.s32 	%r496, %r496, 32;
	setp.ne.s32 	%p68, %r496, 256;
	@%p68 bra 	$L__BB4_66;
	setp.lt.s64 	%p69, %rd451, 1;
	mov.b64 	%rd452, 0;
	@%p69 bra 	$L__BB4_71;
	mad.lo.s32 	%r470, %r11, 555, %r60;
	shr.u32 	%r471, %r470, 16;
	xor.b32  	%r472, %r471, %r470;
	mul.lo.s32 	%r473, %r472, -2048144789;
	shr.u32 	%r474, %r473, 13;
	xor.b32  	%r475, %r474, %r473;
	mul.lo.s32 	%r476, %r475, -1028477387;
	shr.u32 	%r477, %r476, 16;
	xor.b32  	%r478, %r477, %r476;
	cvt.u64.u32 	%rd74, %r478;
	and.b64  	%rd413, %rd451, -4294967296;
	setp.ne.s64 	%p70, %rd413, 0;
	@%p70 bra 	$L__BB4_70;
	cvt.u32.u64 	%r479, %rd451;
	cvt.u32.u64 	%r480, %rd74;
	rem.u32 	%r481, %r480, %r479;
	cvt.u64.u32 	%rd452, %r481;
	bra.uni 	$L__BB4_71;
$L__BB4_70:
	rem.u64 	%rd452, %rd74, %rd451;
$L__BB4_71:
	mov.b64 	%rd453, 0;
	mov.b32 	%r497, 0;
$L__BB4_72:
	shl.b32 	%r483, %r497, 2;
	add.s32 	%r40, %r468, %r483;
	ld.shared.s32 	%rd415, [%r40];
	add.s64 	%rd79, %rd453, %rd415;
	setp.gt.s64 	%p71, %rd79, %rd452;
	mov.u32 	%r498, %r497;
	@%p71 bra 	$L__BB4_89;
	add.s32 	%r498, %r497, 1;
	ld.shared.s32 	%rd416, [%r40+4];
	add.s64 	%rd80, %rd79, %rd416;
	setp.gt.s64 	%p72, %rd80, %rd452;
	@%p72 bra 	$L__BB4_89;
	add.s32 	%r498, %r497, 2;
	ld.shared.s32 	%rd417, [%r40+8];
	add.s64 	%rd81, %rd80, %rd417;
	setp.gt.s64 	%p73, %rd81, %rd452;
	@%p73 bra 	$L__BB4_89;
	add.s32 	%r498, %r497, 3;
	ld.shared.s32 	%rd418, [%r40+12];
	add.s64 	%rd82, %rd81, %rd418;
	setp.gt.s64 	%p74, %rd82, %rd452;
	@%p74 bra 	$L__BB4_89;
	add.s32 	%r498, %r497, 4;
	ld.shared.s32 	%rd419, [%r40+16];
	add.s64 	%rd83, %rd82, %rd419;
	setp.gt.s64 	%p75, %rd83, %rd452;
	@%p75 bra 	$L__BB4_89;
	add.s32 	%r498, %r497, 5;
	ld.shared.s32 	%rd420, [%r40+20];
	add.s64 	%rd84, %rd83, %rd420;
	setp.gt.s64 	%p76, %rd84, %rd452;
	@%p76 bra 	$L__BB4_89;
	add.s32 	%r498, %r497, 6;
	ld.shared.s32 	%rd421, [%r40+24];
	add.s64 	%rd85, %rd84, %rd421;
	setp.gt.s64 	%p77, %rd85, %rd452;
	@%p77 bra 	$L__BB4_89;
	add.s32 	%r498, %r497, 7;
	ld.shared.s32 	%rd422, [%r40+28];
	add.s64 	%rd86, %rd85, %rd422;
	setp.gt.s64 	%p78, %rd86, %rd452;
	@%p78 bra 	$L__BB4_89;
	add.s32 	%r498, %r497, 8;
	ld.shared.s32 	%rd423, [%r40+32];
	add.s64 	%rd87, %rd86, %rd423;
	setp.gt.s64 	%p79, %rd87, %rd452;
	@%p79 bra 	$L__BB4_89;
	add.s32 	%r498, %r497, 9;
	ld.shared.s32 	%rd424, [%r40+36];
	add.s64 	%rd88, %rd87, %rd424;
	setp.gt.s64 	%p80, %rd88, %rd452;
	@%p80 bra 	$L__BB4_89;
	add.s32 	%r498, %r497, 10;
	ld.shared.s32 	%rd425, [%r40+40];
	add.s64 	%rd89, %rd88, %rd425;
	setp.gt.s64 	%p81, %rd89, %rd452;
	@%p81 bra 	$L__BB4_89;
	add.s32 	%r498, %r497, 11;
	ld.shared.s32 	%rd426, [%r40+44];
	add.s64 	%rd90, %rd89, %rd426;
	setp.gt.s64 	%p82, %rd90, %rd452;
	@%p82 bra 	$L__BB4_89;
	add.s32 	%r498, %r497, 12;
	ld.shared.s32 	%rd427, [%r40+48];
	add.s64 	%rd91, %rd90, %rd427;
	setp.gt.s64 	%p83, %rd91, %rd452;
	@%p83 bra 	$L__BB4_89;
	add.s32 	%r498, %r497, 13;
	ld.shared.s32 	%rd428, [%r40+52];
	add.s64 	%rd92, %rd91, %rd428;
	setp.gt.s64 	%p84, %rd92, %rd452;
	@%p84 bra 	$L__BB4_89;
	add.s32 	%r498, %r497, 14;
	ld.shared.s32 	%rd429, [%r40+56];
	add.s64 	%rd93, %rd92, %rd429;
	setp.gt.s64 	%p85, %rd93, %rd452;
	@%p85 bra 	$L__BB4_89;
	add.s32 	%r498, %r497, 15;
	ld.shared.s32 	%rd430, [%r40+60];
	add.s64 	%rd453, %rd93, %rd430;
	setp.gt.s64 	%p86, %rd453, %rd452;
	@%p86 bra 	$L__BB4_89;
	add.s32 	%r497, %r497, 16;
	setp.ne.s32 	%p87, %r497, 256;
	mov.b32 	%r498, 0;
	@%p87 bra 	$L__BB4_72;
$L__BB4_89:
	st.global.u8 	[%rd7+1], %r498;
$L__BB4_90:
	bar.sync 	0;
	setp.ne.s32 	%p88, %r11, %r10;
	@%p88 bra 	$L__BB4_4;
$L__BB4_91:
	ret;

}
	// .globl	_ZN3cub18CUB_300001_SM_10006detail11EmptyKernelIvEEvv
.visible .entry _ZN3cub18CUB_300001_SM_10006detail11EmptyKernelIvEEvv()
{


	ret;

}
	// .globl	_ZN3cub18CUB_300001_SM_10006detail6reduce28DeviceReduceSingleTileKernelINS2_10policy_hubIijN4cuda3std3__44plusIiEEE10Policy1000EN6thrust24THRUST_300001_SM_1000_NS10device_ptrIiEEPijS9_iiNS7_10__identityEEEvT0_T1_T2_T3_T4_T6_
.visible .entry _ZN3cub18CUB_300001_SM_10006detail6reduce28DeviceReduceSingleTileKernelINS2_10policy_hubIijN4cuda3std3__44plusIiEEE10Policy1000EN6thrust24THRUST_300001_SM_1000_NS10device_ptrIiEEPijS9_iiNS7_10__identityEEEvT0_T1_T2_T3_T4_T6_(
	.param .align 8 .b8 _ZN3cub18CUB_300001_SM_10006detail6reduce28DeviceReduceSingleTileKernelINS2_10policy_hubIijN4cuda3std3__44plusIiEEE10Policy1000EN6thrust24THRUST_300001_SM_1000_NS10device_ptrIiEEPijS9_iiNS7_10__identityEEEvT0_T1_T2_T3_T4_T6__param_0[8],
	.param .u64 .ptr .align 1 _ZN3cub18CUB_300001_SM_10006detail6reduce28DeviceReduceSingleTileKernelINS2_10policy_hubIijN4cuda3std3__44plusIiEEE10Policy1000EN6thrust24THRUST_300001_SM_1000_NS10device_ptrIiEEPijS9_iiNS7_10__identityEEEvT0_T1_T2_T3_T4_T6__param_1,
	.param .u32 _ZN3cub18CUB_300001_SM_10006detail6reduce28DeviceReduceSingleTileKernelINS2_10policy_hubIijN4cuda3std3__44plusIiEEE10Policy1000EN6thrust24THRUST_300001_SM_1000_NS10device_ptrIiEEPijS9_iiNS7_10__identityEEEvT0_T1_T2_T3_T4_T6__param_2,
	.param .align 1 .b8 _ZN3cub18CUB_300001_SM_10006detail6reduce28DeviceReduceSingleTileKernelINS2_10policy_hubIijN4cuda3std3__44plusIiEEE10Policy1000EN6thrust24THRUST_300001_SM_1000_NS10device_ptrIiEEPijS9_iiNS7_10__identityEEEvT0_T1_T2_T3_T4_T6__param_3[1],
	.param .u32 _ZN3cub18CUB_300001_SM_10006detail6reduce28DeviceReduceSingleTileKernelINS2_10policy_hubIijN4cuda3std3__44plusIiEEE10Policy1000EN6thrust24THRUST_300001_SM_1000_NS10device_ptrIiEEPijS9_iiNS7_10__identityEEEvT0_T1_T2_T3_T4_T6__param_4,
	.param .align 1 .b8 _ZN3cub18CUB_300001_SM_10006detail6reduce28DeviceReduceSingleTileKernelINS2_10policy_hubIijN4cuda3std3__44plusIiEEE10Policy1000EN6thrust24THRUST_300001_SM_1000_NS10device_ptrIiEEPijS9_iiNS7_10__identityEEEvT0_T1_T2_T3_T4_T6__param_5[1]
)
.maxntid 256
.minnctapersm 1
{
	.reg .pred 	%p<59>;
	.reg .b32 	%r<511>;
	.reg .b64 	%rd<84>;
	// demoted variable
	.shared .align 4 .b8 _ZZN3cub18CUB_300001_SM_10006detail6reduce28DeviceReduceSingleTileKernelINS2_10policy_hubIijN4cuda3std3__44plusIiEEE10Policy1000EN6thrust24THRUST_300001_SM_1000_NS10device_ptrIiEEPijS9_iiNS7_10__identityEEEvT0_T1_T2_T3_T4_T6_E12temp_storage[44];
	ld.param.u64 	%rd9, [_ZN3cub18CUB_300001_SM_10006detail6reduce28DeviceReduceSingleTileKernelINS2_10policy_hubIijN4cuda3std3__44plusIiEEE10Policy1000EN6thrust24THRUST_300001_SM_1000_NS10device_ptrIiEEPijS9_iiNS7_10__identityEEEvT0_T1_T2_T3_T4_T6__param_0];
	ld.param.u64 	%rd10, [_ZN3cub18CUB_300001_SM_10006detail6reduce28DeviceReduceSingleTileKernelINS2_10policy_hubIijN4cuda3std3__44plusIiEEE10Policy1000EN6thrust24THRUST_300001_SM_1000_NS10device_ptrIiEEPijS9_iiNS7_10__identityEEEvT0_T1_T2_T3_T4_T6__param_1];
	ld.param.u32 	%r90, [_ZN3cub18CUB_300001_SM_10006detail6reduce28DeviceReduceSingleTileKernelINS2_10policy_hubIijN4cuda3std3__44plusIiEEE10Policy1000EN6thrust24THRUST_300001_SM_1000_NS10device_ptrIiEEPijS9_iiNS7_10__identityEEEvT0_T1_T2_T3_T4_T6__param_2];
	ld.param.u32 	%r91, [_ZN3cub18CUB_300001_SM_10006detail6reduce28DeviceReduceSingleTileKernelINS2_10policy_hubIijN4cuda3std3__44plusIiEEE10Policy1000EN6thrust24THRUST_300001_SM_1000_NS10device_ptrIiEEPijS9_iiNS7_10__identityEEEvT0_T1_T2_T3_T4_T6__param_4];
	cvta.to.global.u64 	%rd1, %rd10;
	setp.ne.s32 	%p1, %r90, 0;
	@%p1 bra 	$L__BB6_3;
	mov.u32 	%r471, %tid.x;
	setp.ne.s32 	%p58, %r471, 0;
	@%p58 bra 	$L__BB6_52;
	st.global.u32 	[%rd1], %r91;
	bra.uni 	$L__BB6_52;
$L__BB6_3:
	cvta.to.global.u64 	%rd2, %rd9;
	setp.gt.u32 	%p2, %r90, 4095;
	@%p2 bra 	$L__BB6_28;
	mov.u32 	%r1, %tid.x;
	setp.ge.u32 	%p24, %r1, %r90;
	mov.b32 	%r488, 0;
	mov.u32 	%r478, %r1;
	@%p24 bra 	$L__BB6_6;
	mul.wide.u32 	%rd73, %r1, 4;
	add.s64 	%rd74, %rd2, %rd73;
	ld.global.u32 	%r488, [%rd74];
	add.s32 	%r478, %r1, 256;
$L__BB6_6:
	setp.ge.u32 	%p25, %r478, %r90;
	@%p25 bra 	$L__BB6_19;
	not.b32 	%r298, %r478;
	add.s32 	%r299, %r90, %r298;
	shr.u32 	%r300, %r299, 8;
	add.s32 	%r6, %r300, 1;
	and.b32  	%r7, %r6, 15;
	setp.lt.u32 	%p26, %r299, 3840;
	@%p26 bra 	$L__BB6_10;
	and.b32  	%r301, %r6, 33554416;
	neg.s32 	%r474, %r301;
	mul.wide.u32 	%rd75, %r478, 4;
	add.s64 	%rd76, %rd75, %rd2;
	add.s64 	%rd82, %rd76, 8192;
$L__BB6_9:
	.pragma "nounroll";
	ld.global.u32 	%r302, [%rd82+-8192];
	add.s32 	%r303, %r302, %r488;
	ld.global.u32 	%r304, [%rd82+-7168];
	add.s32 	%r305, %r304, %r303;
	ld.global.u32 	%r306, [%rd82+-6144];
	add.s32 	%r307, %r306, %r305;
	ld.global.u32 	%r308, [%rd82+-5120];
	add.s32 	%r309, %r308, %r307;
	ld.global.u32 	%r310, [%rd82+-4096];
	add.s32 	%r311, %r310, %r309;
	ld.global.u32 	%r312, [%rd82+-3072];
	add.s32 	%r313, %r312, %r311;
	ld.global.u32 	%r314, [%rd82+-2048];
	add.s32 	%r315, %r314, %r313;
	ld.global.u32 	%r316, [%rd82+-1024];
	add.s32 	%r317, %r316, %r315;
	ld.global.u32 	%r318, [%rd82];
	add.s32 	%r319, %r318, %r317;
	ld.global.u32 	%r320, [%rd82+1024];
	add.s32 	%r321, %r320, %r319;
	ld.global.u32 	%r322, [%rd82+2048];
	add.s32 	%r323, %r322, %r321;
	ld.global.u32 	%r324, [%rd82+3072];
	add.s32 	%r325, %r324, %r323;
	ld.global.u32 	%r326, [%rd82+4096];
	add.s32 	%r327, %r326, %r325;
	ld.global.u32 	%r328, [%rd82+5120];
	add.s32 	%r329, %r328, %r327;
	ld.global.u32 	%r330, [%rd82+6144];
	add.s32 	%r331, %r330, %r329;
	ld.global.u32 	%r332, [%rd82+7168];
	add.s32 	%r488, %r332, %r331;
	add.s32 	%r478, %r478, 4096;
	add.s32 	%r474, %r474, 16;
	add.s64 	%rd82, %rd82, 16384;
	setp.ne.s32 	%p27, %r474, 0;
	@%p27 bra 	$L__BB6_9;
$L__BB6_10:
	setp.eq.s32 	%p28, %r7, 0;
	@%p28 bra 	$L__BB6_19;
	and.b32  	%r18, %r6, 7;
	setp.lt.u32 	%p29, %r7, 8;
	@%p29 bra 	$L__BB6_13;
	mul.wide.u32 	%rd77, %r478, 4;
	add.s64 	%rd78, %rd2, %rd77;
	ld.global.u32 	%r334, [%rd78];
	add.s32 	%r335, %r334, %r488;
	ld.global.u32 	%r336, [%rd78+1024];
	add.s32 	%r337, %r336, %r335;
	ld.global.u32 	%r338, [%rd78+2048];
	add.s32 	%r339, %r338, %r337;
	ld.global.u32 	%r340, [%rd78+3072];
	add.s32 	%r341, %r340, %r339;
	ld.global.u32 	%r342, [%rd78+4096];
	add.s32 	%r343, %r342, %r341;
	ld.global.u32 	%r344, [%rd78+5120];
	add.s32 	%r345, %r344, %r343;
	ld.global.u32 	%r346, [%rd78+6144];
	add.s32 	%r347, %r346, %r345;
	ld.global.u32 	%r348, [%rd78+7168];
	add.s32 	%r488, %r348, %r347;
	add.s32 	%r478, %r478, 2048;
$L__BB6_13:
	setp.eq.s32 	%p30, %r18, 0;
	@%p30 bra 	$L__BB6_19;
	and.b32  	%r24, %r6, 3;
	setp.lt.u32 	%p31, %r18, 4;
	@%p31 bra 	$L__BB6_16;
	mul.wide.u32 	%rd79, %r478, 4;
	add.s64 	%rd80, %rd2, %rd79;
	ld.global.u32 	%r350, [%rd80];
	add.s32 	%r351, %r350, %r488;
	ld.global.u32 	%r352, [%rd80+1024];
	add.s32 	%r353, %r352, %r351;
	ld.global.u32 	%r354, [%rd80+2048];
	add.s32 	%r355, %r354, %r353;
	ld.global.u32 	%r356, [%rd80+3072];
	add.s32 	%r488, %r356, %r355;
	add.s32 	%r478, %r478, 1024;
$L__BB6_16:
	setp.eq.s32 	%p32, %r24, 0;
	@%p32 bra 	$L__BB6_19;
	mul.wide.u32 	%rd81, %r478, 4;
	add.s64 	%rd83, %rd2, %rd81;
	neg.s32 	%r486, %r24;
$L__BB6_18:
	.pragma "nounroll";
	ld.global.u32 	%r357, [%rd83];
	add.s32 	%r488, %r357, %r488;
	add.s64 	%rd83, %rd83, 1024;
	add.s32 	%r486, %r486, 1;
	setp.ne.s32 	%p33, %r486, 0;
	@%p33 bra 	$L__BB6_18;
$L__BB6_19:
	setp.lt.u32 	%p34, %r90, 256;
	@%p34 bra 	$L__BB6_24;
	// begin inline asm
	mov.u32 %r421, %laneid;
	// end inline asm
	mov.b32 	%r424, 1;
	mov.b32 	%r445, 31;
	mov.b32 	%r446, -1;
	// begin inline asm
	shfl.sync.down.b32 %r422, %r488, %r424, %r445, %r446;
	// end inline asm
	setp.gt.s32 	%p50, %r421, 30;
	selp.b32 	%r447, 0, %r422, %p50;
	add.s32 	%r428, %r447, %r488;
	mov.b32 	%r429, 2;
	// begin inline asm
	shfl.sync.down.b32 %r427, %r428, %r429, %r445, %r446;
	// end inline asm
	setp.gt.s32 	%p51, %r421, 29;
	selp.b32 	%r448, 0, %r427, %p51;
	add.s32 	%r433, %r428, %r448;
	mov.b32 	%r434, 4;
	// begin inline asm
	shfl.sync.down.b32 %r432, %r433, %r434, %r445, %r446;
	// end inline asm
	setp.gt.s32 	%p52, %r421, 27;
	selp.b32 	%r449, 0, %r432, %p52;
	add.s32 	%r438, %r433, %r449;
	mov.b32 	%r439, 8;
	// begin inline asm
	shfl.sync.down.b32 %r437, %r438, %r439, %r445, %r446;
	// end inline asm
	setp.gt.s32 	%p53, %r421, 23;
	selp.b32 	%r450, 0, %r437, %p53;
	add.s32 	%r443, %r438, %r450;
	mov.b32 	%r444, 16;
	// begin inline asm
	shfl.sync.down.b32 %r442, %r443, %r444, %r445, %r446;
	// end inline asm
	setp.gt.s32 	%p54, %r421, 15;
	selp.b32 	%r451, 0, %r442, %p54;
	add.s32 	%r510, %r443, %r451;
	setp.ne.s32 	%p55, %r421, 0;
	@%p55 bra 	$L__BB6_22;
	shr.u32 	%r452, %r1, 3;
	and.b32  	%r453, %r452, 124;
	mov.u32 	%r454, _ZZN3cub18CUB_300001_SM_10006detail6reduce28DeviceReduceSingleTileKernelINS2_10policy_hubIijN4cuda3std3__44plusIiEEE10Policy1000EN6thrust24THRUST_300001_SM_1000_NS10device_ptrIiEEPijS9_iiNS7_10__identityEEEvT0_T1_T2_T3_T4_T6_E12temp_storage;
	add.s32 	%r455, %r454, %r453;
	st.shared.u32 	[%r455+8], %r510;
$L__BB6_22:
	bar.sync 	0;
	setp.ne.s32 	%p56, %r1, 0;
	@%p56 bra 	$L__BB6_50;
	ld.shared.u32 	%r456, [_ZZN3cub18CUB_300001_SM_10006detail6reduce28DeviceReduceSingleTileKernelINS2_10policy_hubIijN4cuda3std3__44plusIiEEE10Policy1000EN6thrust24THRUST_300001_SM_1000_NS10device_ptrIiEEPijS9_iiNS7_10__identityEEEvT0_T1_T2_T3_T4_T6_E12temp_storage+12];
	add.s32 	%r457, %r456, %r510;
	ld.shared.u32 	%r458, [_ZZN3cub18CUB_300001_SM_10006detail6reduce28DeviceReduceSingleTileKernelINS2_10policy_hubIijN4cuda3std3__44plusIiEEE10Policy1000EN6thrust24THRUST_300001_SM_1000_NS10device_ptrIiEEPijS9_iiNS7_10__identityEEEvT0_T1_T2_T3_T4_T6_E12temp_storage+16];
	add.s32 	%r459, %r457, %r458;
	ld.shared.u32 	%r460, [_ZZN3cub18CUB_300001_SM_10006detail6reduce28DeviceReduceSingleTileKernelINS2_10policy_hubIijN4cuda3std3__44plusIiEEE10Policy1000EN6thrust24THRUST_300001_SM_1000_NS10device_ptrIiEEPijS9_iiNS7_10__identityEEEvT0_T1_T2_T3_T4_T6_E12temp_storage+20];
	add.s32 	%r461, %r459, %r460;
	ld.shared.u32 	%r462, [_ZZN3cub18CUB_300001_SM_10006detail6reduce28DeviceReduceSingleTileKernelINS2_10policy_hubIijN4cuda3std3__44plusIiEEE10Policy1000EN6thrust24THRUST_300001_SM_1000_NS10device_ptrIiEEPijS9_iiNS7_10__identityEEEvT0_T1_T2_T3_T4_T6_E12temp_storage+24];
	add.s32 	%r463, %r461, %r462;
	ld.shared.u32 	%r464, [_ZZN3cub18CUB_300001_SM_10006detail6reduce28DeviceReduceSingleTileKernelINS2_10policy_hubIijN4cuda3std3__44plusIiEEE10Policy1000EN6thrust24THRUST_300001_SM_1000_NS10device_ptrIiEEPijS9_iiNS7_10__identityEEEvT0_T1_T2_T3_T4_T6_E12temp_storage+28];
	add.s32 	%r465, %r463, %r464;
	ld.shared.u32 	%r466, [_ZZN3cub18CUB_300001_SM_10006detail6reduce28DeviceReduceSingleTileKernelINS2_10policy_hubIijN4cuda3std3__44plusIiEEE10Policy1000EN6thrust24THRUST_300001_SM_1000_NS10device_ptrIiEEPijS9_iiNS7_10__identityEEEvT0_T1_T2_T3_T4_T6_E12temp_storage+32];
	add.s32 	%r467, %r465, %r466;
	ld.shared.u32 	%r468, [_ZZN3cub18CUB_300001_SM_10006detail6reduce28DeviceReduceSingleTileKernelINS2_10policy_hubIijN4cuda3std3__44plusIiEEE10Policy1000EN6thrust24THRUST_300001_SM_1000_NS10device_ptrIiEEPijS9_iiNS7_10__identityEEEvT0_T1_T2_T3_T4_T6_E12temp_storage+36];
	add.s32 	%r510, %r467, %r468;
	bra.uni 	$L__BB6_50;
$L__BB6_24:
	// begin inline asm
	mov.u32 %r358, %laneid;
	// end inline asm
	and.b32  	%r384, %r1, 992;
	add.s32 	%r385, %r384, 32;
	setp.gt.u32 	%p35, %r385, %r90;
	not.b32 	%r386, %r384;
	add.s32 	%r387, %r90, %r386;
	selp.b32 	%r382, %r387, 31, %p35;
	mov.b32 	%r361, 1;
	mov.b32 	%r383, -1;
	// begin inline asm
	shfl.sync.down.b32 %r359, %r488, %r361, %r382, %r383;
	// end inline asm
	setp.lt.s32 	%p36, %r358, %r382;
	selp.b32 	%r388, %r359, 0, %p36;
	add.s32 	%r365, %r388, %r488;
	mov.b32 	%r366, 2;
	// begin inline asm
	shfl.sync.down.b32 %r364, %r365, %r366, %r382, %r383;
	// end inline asm
	add.s32 	%r389, %r358, 2;
	setp.gt.s32 	%p37, %r389, %r382;
	selp.b32 	%r390, 0, %r364, %p37;
	add.s32 	%r370, %r365, %r390;
	mov.b32 	%r371, 4;
	// begin inline asm
	shfl.sync.down.b32 %r369, %r370, %r371, %r382, %r383;
	// end inline asm
	add.s32 	%r391, %r358, 4;
	setp.gt.s32 	%p38, %r391, %r382;
	selp.b32 	%r392, 0, %r369, %p38;
	add.s32 	%r375, %r370, %r392;
	mov.b32 	%r376, 8;
	// begin inline asm
	shfl.sync.down.b32 %r374, %r375, %r376, %r382, %r383;
	// end inline asm
	add.s32 	%r393, %r358, 8;
	setp.gt.s32 	%p39, %r393, %r382;
	selp.b32 	%r394, 0, %r374, %p39;
	add.s32 	%r380, %r375, %r394;
	mov.b32 	%r381, 16;
	// begin inline asm
	shfl.sync.down.b32 %r379, %r380, %r381, %r382, %r383;
	// end inline asm
	add.s32 	%r395, %r358, 16;
	setp.gt.s32 	%p40, %r395, %r382;
	selp.b32 	%r396, 0, %r379, %p40;
	add.s32 	%r510, %r380, %r396;
	setp.ne.s32 	%p41, %r358, 0;
	@%p41 bra 	$L__BB6_26;
	shr.u32 	%r397, %r1, 3;
	and.b32  	%r398, %r397, 124;
	mov.u32 	%r399, _ZZN3cub18CUB_300001_SM_10006detail6reduce28DeviceReduceSingleTileKernelINS2_10policy_hubIijN4cuda3std3__44plusIiEEE10Policy1000EN6thrust24THRUST_300001_SM_1000_NS10device_ptrIiEEPijS9_iiNS7_10__identityEEEvT0_T1_T2_T3_T4_T6_E12temp_storage;
	add.s32 	%r400, %r399, %r398;
	st.shared.u32 	[%r400+8], %r510;
$L__BB6_26:
	bar.sync 	0;
	setp.ne.s32 	%p42, %r1, 0;
	@%p42 bra 	$L__BB6_50;
	setp.gt.u32 	%p43, %r90, 32;
	ld.shared.u32 	%r401, [_ZZN3cub18CUB_300001_SM_10006detail6reduce28DeviceReduceSingleTileKernelINS2_10policy_hubIijN4cuda3std3__44plusIiEEE10Policy1000EN6thrust24THRUST_300001_SM_1000_NS10device_ptrIiEEPijS9_iiNS7_10__identityEEEvT0_T1_T2_T3_T4_T6_E12temp_storage+12];
	selp.b32 	%r402, %r401, 0, %p43;
	add.s32 	%r403, %r402, %r510;
	setp.gt.u32 	%p44, %r90, 64;
	ld.shared.u32 	%r404, [_ZZN3cub18CUB_300001_SM_10006detail6reduce28DeviceReduceSingleTileKernelINS2_10policy_hubIijN4cuda3std3__44plusIiEEE10Policy1000EN6thrust24THRUST_300001_SM_1000_NS10device_ptrIiEEPijS9_iiNS7_10__identityEEEvT0_T1_T2_T3_T4_T6_E12temp_storage+16];
	selp.b32 	%r405, %r404, 0, %p44;
	add.s32 	%r406, %r403, %r405;
	setp.gt.u32 	%p45, %r90, 96;
	ld.shared.u32 	%r407, [_ZZN3cub18CUB_300001_SM_10006detail6reduce28DeviceReduceSingleTileKernelINS2_10policy_hubIijN4cuda3std3__44plusIiEEE10Policy1000EN6thrust24THRUST_300001_SM_1000_NS10device_ptrIiEEPijS9_iiNS7_10__identityEEEvT0_T1_T2_T3_T4_T6_E12temp_storage+20];
	selp.b32 	%r408, %r407, 0, %p45;
	add.s32 	%r409, %r406, %r408;
	setp.gt.u32 	%p46, %r90, 128;
	ld.shared.u32 	%r410, [_ZZN3cub18CUB_300001_SM_10006detail6reduce28DeviceReduceSingleTileKernelINS2_10policy_hubIijN4cuda3std3__44plusIiEEE10Policy1000EN6thrust24THRUST_300001_SM_1000_NS10device_ptrIiEEPijS9_iiNS7_10__identityEEEvT0_T1_T2_T3_T4_T6_E12temp_storage+24];
	selp.b32 	%r411, %r410, 0, %p46;
	add.s32 	%r412, %r409, %r411;
	setp.gt.u32 	%p47, %r90, 160;
	ld.shared.u32 	%r413, [_ZZN3cub18CUB_300001_SM_10006detail6reduce28DeviceReduceSingleTileKernelINS2_10policy_hubIijN4cuda3std3__44plusIiEEE10Policy1000EN6thrust24THRUST_300001_SM_1000_NS10device_ptrIiEEPijS9_iiNS7_10__identityEEEvT0_T1_T2_T3_T4_T6_E12temp_storage+28];
	selp.b32 	%r414, %r413, 0, %p47;
	add.s32 	%r415, %r412, %r414;
	setp.gt.u32 	%p48, %r90, 192;
	ld.shared.u32 	%r416, [_ZZN3cub18CUB_300001_SM_10006detail6reduce28DeviceReduceSingleTileKernelINS2_10policy_hubIijN4cuda3std3__44plusIiEEE10Policy1000EN6thrust24THRUST_300001_SM_1000_NS10device_ptrIiEEPijS9_iiNS7_10__identityEEEvT0_T1_T2_T3_T4_T6_E12temp_storage+32];
	selp.b32 	%r417, %r416, 0, %p48;
	add.s32 	%r418, %r415, %r417;
	setp.gt.u32 	%p49, %r90, 224;
	ld.shared.u32 	%r419, [_ZZN3cub18CUB_300001_SM_10006detail6reduce28DeviceReduceSingleTileKernelINS2_10policy_hubIijN4cuda3std3__44plusIiEEE10Policy1000EN6thrust24THRUST_300001_SM_1000_NS10device_ptrIiEEPijS9_iiNS7_10__identityEEEvT0_T1_T2_T3_T4_T6_E12temp_storage+36];
	selp.b32 	%r420, %r419, 0, %p49;
	add.s32 	%r510, %r418, %r420;
	bra.uni 	$L__BB6_50;
$L__BB6_28:
	mov.u32 	%r40, %tid.x;
	mul.wide.u32 	%rd11, %r40, 4;
	add.s64 	%rd12, %rd2, %rd11;
	ld.global.u32 	%r93, [%rd12];
	ld.global.u32 	%r94, [%rd12+1024];
	ld.global.u32 	%r95, [%rd12+2048];
	ld.global.u32 	%r96, [%rd12+3072];
	ld.global.u32 	%r97, [%rd12+4096];
	ld.global.u32 	%r98, [%rd12+5120];
	ld.global.u32 	%r99, [%rd12+6144];
	ld.global.u32 	%r100, [%rd12+7168];
	ld.global.u32 	%r101, [%rd12+8192];
	ld.global.u32 	%r102, [%rd12+9216];
	ld.global.u32 	%r103, [%rd12+10240];
	ld.global.u32 	%r104, [%rd12+11264];
	ld.global.u32 	%r105, [%rd12+12288];
	ld.global.u32 	%r106, [%rd12+13312];
	ld.global.u32 	%r107, [%rd12+14336];
	ld.global.u32 	%r108, [%rd12+15360];
	add.s32 	%r109, %r94, %r93;
	add.s32 	%r110, %r95, %r109;
	add.s32 	%r111, %r96, %r110;
	add.s32 	%r112, %r97, %r111;
	add.s32 	%r113, %r98, %r112;
	add.s32 	%r114, %r99, %r113;
	add.s32 	%r115, %r100, %r114;
	add.s32 	%r116, %r101, %r115;
	add.s32 	%r117, %r102, %r116;
	add.s32 	%r118, %r103, %r117;
	add.s32 	%r119, %r104, %r118;
	add.s32 	%r120, %r105, %r119;
	add.s32 	%r121, %r106, %r120;
	add.s32 	%r122, %r107, %r121;
	add.s32 	%r509, %r108, %r122;
	add.s32 	%r42, %r90, -4096;
	setp.lt.u32 	%p3, %r42, 4096;
	mov.b32 	%r492, 4096;
	@%p3 bra 	$L__BB6_32;
	mov.b32 	%r492, 4096;
$L__BB6_30:
	add.s32 	%r124, %r40, %r492;
	mul.wide.u32 	%rd13, %r124, 4;
	add.s64 	%rd14, %rd2, %rd13;
	ld.global.u32 	%r125, [%rd14];
	ld.global.u32 	%r126, [%rd14+1024];
	ld.global.u32 	%r127, [%rd14+2048];
	ld.global.u32 	%r128, [%rd14+3072];
	ld.global.u32 	%r129, [%rd14+4096];
	ld.global.u32 	%r130, [%rd14+5120];
	ld.global.u32 	%r131, [%rd14+6144];
	ld.global.u32 	%r132, [%rd14+7168];
	ld.global.u32 	%r133, [%rd14+8192];
	ld.global.u32 	%r134, [%rd14+9216];
	ld.global.u32 	%r135, [%rd14+10240];
	ld.global.u32 	%r136, [%rd14+11264];
	ld.global.u32 	%r137, [%rd14+12288];
	ld.global.u32 	%r138, [%rd14+13312];
	ld.global.u32 	%r139, [%rd14+14336];
	ld.global.u32 	%r140, [%rd14+15360];
	add.s32 	%r141, %r125, %r509;
	add.s32 	%r142, %r126, %r141;
	add.s32 	%r143, %r127, %r142;
	add.s32 	%r144, %r128, %r143;
	add.s32 	%r145, %r129, %r144;
	add.s32 	%r146, %r130, %r145;
	add.s32 	%r147, %r131, %r146;
	add.s32 	%r148, %r132, %r147;
	add.s32 	%r149, %r133, %r148;
	add.s32 	%r150, %r134, %r149;
	add.s32 	%r151, %r135, %r150;
	add.s32 	%r152, %r136, %r151;
	add.s32 	%r153, %r137, %r152;
	add.s32 	%r154, %r138, %r153;
	add.s32 	%r155, %r139, %r154;
	add.s32 	%r509, %r140, %r155;
	sub.s32 	%r156, %r90, %r492;
	setp.lt.u32 	%p4, %r156, 4096;
	@%p4 bra 	$L__BB6_46;
	add.s32 	%r492, %r492, 4096;
	setp.le.u32 	%p5, %r492, %r42;
	@%p5 bra 	$L__BB6_30;
$L__BB6_32:
	setp.le.u32 	%p6, %r90, %r492;
	sub.s32 	%r157, %r90, %r492;
	setp.ge.s32 	%p7, %r40, %r157;
	or.pred  	%p8, %p6, %p7;
	@%p8 bra 	$L__BB6_46;
	not.b32 	%r160, %r40;
	add.s32 	%r161, %r90, %r160;
	sub.s32 	%r162, %r161, %r492;
	shr.u32 	%r163, %r162, 8;
	add.s32 	%r49, %r163, 1;
	and.b32  	%r50, %r49, 15;
	setp.lt.u32 	%p9, %r162, 3840;
	mov.u32 	%r501, %r40;
	@%p9 bra 	$L__BB6_37;
	or.b32  	%r495, %r40, 2048;
	add.s32 	%r494, %r40, %r492;
	and.b32  	%r164, %r49, 33554416;
	neg.s32 	%r493, %r164;
$L__BB6_35:
	.pragma "nounroll";
	mul.wide.u32 	%rd15, %r494, 4;
	add.s64 	%rd16, %rd2, %rd15;
	ld.global.u32 	%r165, [%rd16];
	add.s32 	%r166, %r165, %r509;
	add.s32 	%r167, %r494, 256;
	mul.wide.u32 	%rd17, %r167, 4;
	add.s64 	%rd18, %rd2, %rd17;
	ld.global.u32 	%r168, [%rd18];
	add.s32 	%r169, %r168, %r166;
	add.s32 	%r170, %r494, 512;
	mul.wide.u32 	%rd19, %r170, 4;
	add.s64 	%rd20, %rd2, %rd19;
	ld.global.u32 	%r171, [%rd20];
	add.s32 	%r172, %r171, %r169;
	add.s32 	%r173, %r494, 768;
	mul.wide.u32 	%rd21, %r173, 4;
	add.s64 	%rd22, %rd2, %rd21;
	ld.global.u32 	%r174, [%rd22];
	add.s32 	%r175, %r174, %r172;
	add.s32 	%r176, %r494, 1024;
	mul.wide.u32 	%rd23, %r176, 4;
	add.s64 	%rd24, %rd2, %rd23;
	ld.global.u32 	%r177, [%rd24];
	add.s32 	%r178, %r177, %r175;
	add.s32 	%r179, %r494, 1280;
	mul.wide.u32 	%rd25, %r179, 4;
	add.s64 	%rd26, %rd2, %rd25;
	ld.global.u32 	%r180, [%rd26];
	add.s32 	%r181, %r180, %r178;
	add.s32 	%r182, %r494, 1536;
	mul.wide.u32 	%rd27, %r182, 4;
	add.s64 	%rd28, %rd2, %rd27;
	ld.global.u32 	%r183, [%rd28];
	add.s32 	%r184, %r183, %r181;
	add.s32 	%r185, %r494, 1792;
	mul.wide.u32 	%rd29, %r185, 4;
	add.s64 	%rd30, %rd2, %rd29;
	ld.global.u32 	%r186, [%rd30];
	add.s32 	%r187, %r186, %r184;
	add.s32 	%r188, %r494, 2048;
	mul.wide.u32 	%rd31, %r188, 4;
	add.s64 	%rd32, %rd2, %rd31;
	ld.global.u32 	%r189, [%rd32];
	add.s32 	%r190, %r189, %r187;
	add.s32 	%r191, %r494, 2304;
	mul.wide.u32 	%rd33, %r191, 4;
	add.s64 	%rd34, %rd2, %rd33;
	ld.global.u32 	%r192, [%rd34];
	add.s32 	%r193, %r192, %r190;
	add.s32 	%r194, %r494, 2560;
	mul.wide.u32 	%rd35, %r194, 4;
	add.s64 	%rd36, %rd2, %rd35;
	ld.global.u32 	%r195, [%rd36];
	add.s32 	%r196, %r195, %r193;
	add.s32 	%r197, %r494, 2816;
	mul.wide.u32 	%rd37, %r197, 4;
	add.s64 	%rd38, %rd2, %rd37;
	ld.global.u32 	%r198, [%rd38];
	add.s32 	%r199, %r198, %r196;
	add.s32 	%r200, %r494, 3072;
	mul.wide.u32 	%rd39, %r200, 4;
	add.s64 	%rd40, %rd2, %rd39;
	ld.global.u32 	%r201, [%rd40];
	add.s32 	%r202, %r201, %r199;
	add.s32 	%r203, %r494, 3328;
	mul.wide.u32 	%rd41, %r203, 4;
	add.s64 	%rd42, %rd2, %rd41;
	ld.global.u32 	%r204, [%rd42];
	add.s32 	%r205, %r204, %r202;
	add.s32 	%r206, %r494, 3584;
	mul.wide.u32 	%rd43, %r206, 4;
	add.s64 	%rd44, %rd2, %rd43;
	ld.global.u32 	%r207, [%rd44];
	add.s32 	%r208, %r207, %r205;
	add.s32 	%r209, %r494, 3840;
	mul.wide.u32 	%rd45, %r209, 4;
	add.s64 	%rd46, %rd2, %rd45;
	ld.global.u32 	%r210, [%rd46];
	add.s32 	%r509, %r210, %r208;
	add.s32 	%r495, %r495, 4096;
	add.s32 	%r494, %r494, 4096;
	add.s32 	%r493, %r493, 16;
	setp.ne.s32 	%p10, %r493, 0;
	@%p10 bra 	$L__BB6_35;
	add.s32 	%r501, %r495, -2048;
$L__BB6_37:
	setp.eq.s32 	%p11, %r50, 0;
	@%p11 bra 	$L__BB6_46;
	and.b32  	%r66, %r49, 7;
	setp.lt.u32 	%p12, %r50, 8;
	@%p12 bra 	$L__BB6_40;
	add.s32 	%r212, %r501, %r492;
	mul.wide.u32 	%rd47, %r212, 4;
	add.s64 	%rd48, %rd2, %rd47;
	ld.global.u32 	%r213, [%rd48];
	add.s32 	%r214, %r213, %r509;
	add.s32 	%r215, %r212, 256;
	mul.wide.u32 	%rd49, %r215, 4;
	add.s64 	%rd50, %rd2, %rd49;
	ld.global.u32 	%r216, [%rd50];
	add.s32 	%r217, %r216, %r214;
	add.s32 	%r218, %r212, 512;
	mul.wide.u32 	%rd51, %r218, 4;
	add.s64 	%rd52, %rd2, %rd51;
	ld.global.u32 	%r219, [%rd52];
	add.s32 	%r220, %r219, %r217;
	add.s32 	%r221, %r212, 768;
	mul.wide.u32 	%rd53, %r221, 4;
	add.s64 	%rd54, %rd2, %rd53;
	ld.global.u32 	%r222, [%rd54];
	add.s32 	%r223, %r222, %r220;
	add.s32 	%r224, %r212, 1024;
	mul.wide.u32 	%rd55, %r224, 4;
	add.s64 	%rd56, %rd2, %rd55;
	ld.global.u32 	%r225, [%rd56];
	add.s32 	%r226, %r225, %r223;
	add.s32 	%r227, %r212, 1280;
	mul.wide.u32 	%rd57, %r227, 4;
	add.s64 	%rd58, %rd2, %rd57;
	ld.global.u32 	%r228, [%rd58];
	add.s32 	%r229, %r228, %r226;
	add.s32 	%r230, %r212, 1536;
	mul.wide.u32 	%rd59, %r230, 4;
	add.s64 	%rd60, %rd2, %rd59;
	ld.global.u32 	%r231, [%rd60];
	add.s32 	%r232, %r231, %r229;
	add.s32 	%r233, %r212, 1792;
	mul.wide.u32 	%rd61, %r233, 4;
	add.s64 	%rd62, %rd2, %rd61;
	ld.global.u32 	%r234, [%rd62];
	add.s32 	%r509, %r234, %r232;
	add.s32 	%r501, %r501, 2048;
$L__BB6_40:
	setp.eq.s32 	%p13, %r66, 0;
	@%p13 bra 	$L__BB6_46;
	and.b32  	%r72, %r49, 3;
	setp.lt.u32 	%p14, %r66, 4;
	@%p14 bra 	$L__BB6_43;
	add.s32 	%r236, %r501, %r492;
	mul.wide.u32 	%rd63, %r236, 4;
	add.s64 	%rd64, %rd2, %rd63;
	ld.global.u32 	%r237, [%rd64];
	add.s32 	%r238, %r237, %r509;
	add.s32 	%r239, %r236, 256;
	mul.wide.u32 	%rd65, %r239, 4;
	add.s64 	%rd66, %rd2, %rd65;
	ld.global.u32 	%r240, [%rd66];
	add.s32 	%r241, %r240, %r238;
	add.s32 	%r242, %r236, 512;
	mul.wide.u32 	%rd67, %r242, 4;
	add.s64 	%rd68, %rd2, %rd67;
	ld.global.u32 	%r243, [%rd68];
	add.s32 	%r244, %r243, %r241;
	add.s32 	%r245, %r236, 768;
	mul.wide.u32 	%rd69, %r245, 4;
	add.s64 	%rd70, %rd2, %rd69;
	ld.global.u32 	%r246, [%rd70];
	add.s32 	%r509, %r246, %r244;
	add.s32 	%r501, %r501, 1024;
$L__BB6_43:
	setp.eq.s32 	%p15, %r72, 0;
	@%p15 bra 	$L__BB6_46;
	add.s32 	%r507, %r501, %r492;
	neg.s32 	%r506, %r72;
$L__BB6_45:
	.pragma "nounroll";
	mul.wide.u32 	%rd71, %r507, 4;
	add.s64 	%rd72, %rd2, %rd71;
	ld.global.u32 	%r247, [%rd72];
	add.s32 	%r509, %r247, %r509;
	add.s32 	%r507, %r507, 256;
	add.s32 	%r506, %r506, 1;
	setp.ne.s32 	%p16, %r506, 0;
	@%p16 bra 	$L__BB6_45;
$L__BB6_46:
	// begin inline asm
	mov.u32 %r248, %laneid;
	// end inline asm
	mov.b32 	%r251, 1;
	mov.b32 	%r272, 31;
	mov.b32 	%r273, -1;
	// begin inline asm
	shfl.sync.down.b32 %r249, %r509, %r251, %r272, %r273;
	// end inline asm
	setp.gt.s32 	%p17, %r248, 30;
	selp.b32 	%r274, 0, %r249, %p17;
	add.s32 	%r255, %r274, %r509;
	mov.b32 	%r256, 2;
	// begin inline asm
	shfl.sync.down.b32 %r254, %r255, %r256, %r272, %r273;
	// end inline asm
	setp.gt.s32 	%p18, %r248, 29;
	selp.b32 	%r275, 0, %r254, %p18;
	add.s32 	%r260, %r255, %r275;
	mov.b32 	%r261, 4;
	// begin inline asm
	shfl.sync.down.b32 %r259, %r260, %r261, %r272, %r273;
	// end inline asm
	setp.gt.s32 	%p19, %r248, 27;
	selp.b32 	%r276, 0, %r259, %p19;
	add.s32 	%r265, %r260, %r276;
	mov.b32 	%r266, 8;
	// begin inline asm
	shfl.sync.down.b32 %r264, %r265, %r266, %r272, %r273;
	// end inline asm
	setp.gt.s32 	%p20, %r248, 23;
	selp.b32 	%r277, 0, %r264, %p20;
	add.s32 	%r270, %r265, %r277;
	mov.b32 	%r271, 16;
	// begin inline asm
	shfl.sync.down.b32 %r269, %r270, %r271, %r272, %r273;
	// end inline asm
	setp.gt.s32 	%p21, %r248, 15;
	selp.b32 	%r278, 0, %r269, %p21;
	add.s32 	%r510, %r270, %r278;
	setp.ne.s32 	%p22, %r248, 0;
	@%p22 bra 	$L__BB6_48;
	shr.u32 	%r279, %r40, 3;
	and.b32  	%r280, %r279, 124;
	mov.u32 	%r281, _ZZN3cub18CUB_300001_SM_10006detail6reduce28DeviceReduceSingleTileKernelINS2_10policy_hubIijN4cuda3std3__44plusIiEEE10Policy1000EN6thrust24THRUST_300001_SM_1000_NS10device_ptrIiEEPijS9_iiNS7_10__identityEEEvT0_T1_T2_T3_T4_T6_E12temp_storage;
	add.s32 	%r282, %r281, %r280;
	st.shared.u32 	[%r282+8], %r510;
$L__BB6_48:
	bar.sync 	0;
	setp.ne.s32 	%p23, %r40, 0;
	@%p23 bra 	$L__BB6_50;
	ld.shared.u32 	%r283, [_ZZN3cub18CUB_300001_SM_10006detail6reduce28DeviceReduceSingleTileKernelINS2_10policy_hubIijN4cuda3std3__44plusIiEEE10Policy1000EN6thrust24THRUST_300001_SM_1000_NS10device_ptrIiEEPijS9_iiNS7_10__identityEEEvT0_T1_T2_T3_T4_T6_E12temp_storage+12];
	add.s32 	%r284, %r283, %r510;
	ld.shared.u32 	%r285, [_ZZN3cub18CUB_300001_SM_10006detail6reduce28DeviceReduceSingleTileKernelINS2_10policy_hubIijN4cuda3std3__44plusIiEEE10Policy1000EN6thrust24THRUST_300001_SM_1000_NS10device_ptrIiEEPijS9_iiNS7_10__identityEEEvT0_T1_T2_T3_T4_T6_E12temp_storage+16];
	add.s32 	%r286, %r284, %r285;
	ld.shared.u32 	%r287, [_ZZN3cub18CUB_300001_SM_10006detail6reduce28DeviceReduceSingleTileKernelINS2_10policy_hubIijN4cuda3std3__44plusIiEEE10Policy1000EN6thrust24THRUST_300001_SM_1000_NS10device_ptrIiEEPijS9_iiNS7_10__identityEEEvT0_T1_T2_T3_T4_T6_E12temp_storage+20];
	add.s32 	%r288, %r286, %r287;
	ld.shared.u32 	%r289, [_ZZN3cub18CUB_300001_SM_10006detail6reduce28DeviceReduceSingleTileKernelINS2_10policy_hubIijN4cuda3std3__44plusIiEEE10Policy1000EN6thrust24THRUST_300001_SM_1000_NS10device_ptrIiEEPijS9_iiNS7_10__identityEEEvT0_T1_T2_T3_T4_T6_E12temp_storage+24];
	add.s32 	%r290, %r288, %r289;
	ld.shared.u32 	%r291, [_ZZN3cub18CUB_300001_SM_10006detail6reduce28DeviceReduceSingleTileKernelINS2_10policy_hubIijN4cuda3std3__44plusIiEEE10Policy1000EN6thrust24THRUST_300001_SM_1000_NS10device_ptrIiEEPijS9_iiNS7_10__identityEEEvT0_T1_T2_T3_T4_T6_E12temp_storage+28];
	add.s32 	%r292, %r290, %r291;
	ld.shared.u32 	%r293, [_ZZN3cub18CUB_300001_SM_10006detail6reduce28DeviceReduceSingleTileKernelINS2_10policy_hubIijN4cuda3std3__44plusIiEEE10Policy1000EN6thrust24THRUST_300001_SM_1000_NS10device_ptrIiEEPijS9_iiNS7_10__identityEEEvT0_T1_T2_T3_T4_T6_E12temp_storage+32];
	add.s32 	%r294, %r292, %r293;
	ld.shared.u32 	%r295, [_ZZN3cub18CUB_300001_SM_10006detail6reduce28DeviceReduceSingleTileKernelINS2_10policy_hubIijN4cuda3std3__44plusIiEEE10Policy1000EN6thrust24THRUST_300001_SM_1000_NS10device_ptrIiEEPijS9_iiNS7_10__identityEEEvT0_T1_T2_T3_T4_T6_E12temp_storage+36];
	add.s32 	%r510, %r294, %r295;
$L__BB6_50:
	mov.u32 	%r469, %tid.x;
	setp.ne.s32 	%p57, %r469, 0;
	@%p57 bra 	$L__BB6_52;
	add.s32 	%r470, %r510, %r91;
	st.global.u32 	[%rd1], %r470;
$L__BB6_52:
	ret;

}
	// .globl	_ZN3cub18CUB_300001_SM_10006detail6reduce18DeviceReduceKernelINS2_10policy_hubIijN4cuda3std3__44plusIiEEE10Policy1000EN6thrust24THRUST_300001_SM_1000_NS10device_ptrIiEEjS9_iNS7_10__identityEEEvT0_PT3_T1_NS0_13GridEvenShareISK_EET2_T4_
.visible .entry _ZN3cub18CUB_300001_SM_10006detail6reduce18DeviceReduceKernelINS2_10policy_hubIijN4cuda3std3__44plusIiEEE10Policy1000EN6thrust24THRUST_300001_SM_1000_NS10device_ptrIiEEjS9_iNS7_10__identityEEEvT0_PT3_T1_NS0_13GridEvenShareISK_EET2_T4_(
	.param .align 8 .b8 _ZN3cub18CUB_300001_SM_10006detail6reduce18DeviceReduceKernelINS2_10policy_hubIijN4cuda3std3__44plusIiEEE10Policy1000EN6thrust24THRUST_300001_SM_1000_NS10device_ptrIiEEjS9_iNS7_10__identityEEEvT0_PT3_T1_NS0_13GridEvenShareISK_EET2_T4__param_0[8],
	.param .u64 .ptr .align 1 _ZN3cub18CUB_300001_SM_10006detail6reduce18DeviceReduceKernelINS2_10policy_hubIijN4cuda3std3__44plusIiEEE10Policy1000EN6thrust24THRUST_300001_SM_1000_NS10device_ptrIiEEjS9_iNS7_10__identityEEEvT0_PT3_T1_NS0_13GridEvenShareISK_EET2_T4__param_1,
	.param .u32 _ZN3cub18CUB_300001_SM_10006detail6reduce18DeviceReduceKernelINS2_10policy_hubIijN4cuda3std3__44plusIiEEE10Policy1000EN6thrust24THRUST_300001_SM_1000_NS10device_ptrIiEEjS9_iNS7_10__identityEEEvT0_PT3_T1_NS0_13GridEvenShareISK_EET2_T4__param_2,
	.param .align 4 .b8 _ZN3cub18CUB_300001_SM_10006detail6reduce18DeviceReduceKernelINS2_10policy_hubIijN4cuda3std3__44plusIiEEE10Policy1000EN6thrust24THRUST_300001_SM_1000_NS10device_ptrIiEEjS9_iNS7_10__identityEEEvT0_PT3_T1_NS0_13GridEvenShareISK_EET2_T4__param_3[40],
	.param .align 1 .b8 _ZN3cub18CUB_300001_SM_10006detail6reduce18DeviceReduceKernelINS2_10policy_hubIijN4cuda3std3__44plusIiEEE10Policy1000EN6thrust24THRUST_300001_SM_1000_NS10device_ptrIiEEjS9_iNS7_10__identityEEEvT0_PT3_T1_NS0_13GridEvenShareISK_EET2_T4__param_4[1],
	.param .align 1 .b8 _ZN3cub18CUB_300001_SM_10006detail6reduce18DeviceReduceKernelINS2_10policy_hubIijN4cuda3std3__44plusIiEEE10Policy1000EN6thrust24THRUST_300001_SM_1000_NS10device_ptrIiEEjS9_iNS7_10__identityEEEvT0_PT3_T1_NS0_13GridEvenShareISK_EET2_T4__param_5[1]
)
.maxntid 256
{
	.reg .pred 	%p<57>;
	.reg .b16 	%rs<4>;
	.reg .b32 	%r<575>;
	.reg .b64 	%rd<130>;
	// demoted variable
	.shared .align 4 .b8 _ZZN3cub18CUB_300001_SM_10006detail6reduce18DeviceReduceKernelINS2_10policy_hubIijN4cuda3std3__44plusIiEEE10Policy1000EN6thrust24THRUST_300001_SM_1000_NS10device_ptrIiEEjS9_iNS7_10__identityEEEvT0_PT3_T1_NS0_13GridEvenShareISK_EET2_T4_E12temp_storage[44];
	ld.param.u32 	%r1, [_ZN3cub18CUB_300001_SM_10006detail6reduce18DeviceReduceKernelINS2_10policy_hubIijN4cuda3std3__44plusIiEEE10Policy1000EN6thrust24THRUST_300001_SM_1000_NS10device_ptrIiEEjS9_iNS7_10__identityEEEvT0_PT3_T1_NS0_13GridEvenShareISK_EET2_T4__param_3+20];
	ld.param.u32 	%r2, [_ZN3cub18CUB_300001_SM_10006detail6reduce18DeviceReduceKernelINS2_10policy_hubIijN4cuda3std3__44plusIiEEE10Policy1000EN6thrust24THRUST_300001_SM_1000_NS10device_ptrIiEEjS9_iNS7_10__identityEEEvT0_PT3_T1_NS0_13GridEvenShareISK_EET2_T4__param_3+24];
	ld.param.u64 	%rd3, [_ZN3cub18CUB_300001_SM_10006detail6reduce18DeviceReduceKernelINS2_10policy_hubIijN4cuda3std3__44plusIiEEE10Policy1000EN6thrust24THRUST_300001_SM_1000_NS10device_ptrIiEEjS9_iNS7_10__identityEEEvT0_PT3_T1_NS0_13GridEvenShareISK_EET2_T4__param_0];
	cvta.to.global.u64 	%rd1, %rd3;
	mov.u32 	%r3, %ctaid.x;
	shl.b32 	%r4, %r2, 12;
	shl.b32 	%r556, %r3, 12;
	sub.s32 	%r6, %r1, %r556;
	setp.gt.u32 	%p1, %r6, 4095;
	@%p1 bra 	$L__BB7_26;
	mov.u32 	%r7, %tid.x;
	setp.ge.u32 	%p23, %r7, %r6;
	mov.b32 	%r550, 0;
	mov.u32 	%r539, %r7;
	@%p23 bra 	$L__BB7_3;
	add.s32 	%r330, %r556, %r7;
	mul.wide.u32 	%rd66, %r330, 4;
	add.s64 	%rd67, %rd1, %rd66;
	ld.global.u32 	%r550, [%rd67];
	add.s32 	%r539, %r7, 256;
$L__BB7_3:
	setp.ge.u32 	%p24, %r539, %r6;
	@%p24 bra 	$L__BB7_17;
	not.b32 	%r332, %r539;
	add.s32 	%r333, %r1, %r332;
	sub.s32 	%r334, %r333, %r556;
	shr.u32 	%r335, %r334, 8;
	add.s32 	%r12, %r335, 1;
	and.b32  	%r13, %r12, 15;
	setp.lt.u32 	%p25, %r334, 3840;
	@%p25 bra 	$L__BB7_8;
	or.b32  	%r536, %r539, 2048;
	add.s32 	%r535, %r539, %r556;
	and.b32  	%r336, %r12, 33554416;
	neg.s32 	%r534, %r336;
$L__BB7_6:
	.pragma "nounroll";
	mul.wide.u32 	%rd68, %r535, 4;
	add.s64 	%rd69, %rd1, %rd68;
	ld.global.u32 	%r337, [%rd69];
	add.s32 	%r338, %r337, %r550;
	add.s32 	%r339, %r535, 256;
	mul.wide.u32 	%rd70, %r339, 4;
	add.s64 	%rd71, %rd1, %rd70;
	ld.global.u32 	%r340, [%rd71];
	add.s32 	%r341, %r340, %r338;
	add.s32 	%r342, %r535, 512;
	mul.wide.u32 	%rd72, %r342, 4;
	add.s64 	%rd73, %rd1, %rd72;
	ld.global.u32 	%r343, [%rd73];
	add.s32 	%r344, %r343, %r341;
	add.s32 	%r345, %r535, 768;
	mul.wide.u32 	%rd74, %r345, 4;
	add.s64 	%rd75, %rd1, %rd74;
	ld.global.u32 	%r346, [%rd75];
	add.s32 	%r347, %r346, %r344;
	add.s32 	%r348, %r535, 1024;
	mul.wide.u32 	%rd76, %r348, 4;
	add.s64 	%rd77, %rd1, %rd76;
	ld.global.u32 	%r349, [%rd77];
	add.s32 	%r350, %r349, %r347;
	add.s32 	%r351, %r535, 1280;
	mul.wide.u32 	%rd78, %r351, 4;
	add.s64 	%rd79, %rd1, %rd78;
	ld.global.u32 	%r352, [%rd79];
	add.s32 	%r353, %r352, %r350;
	add.s32 	%r354, %r535, 1536;
	mul.wide.u32 	%rd80, %r354, 4;
	add.s64 	%rd81, %rd1, %rd80;
	ld.global.u32 	%r355, [%rd81];
	add.s32 	%r356, %r355, %r353;
	add.s32 	%r357, %r535, 1792;
	mul.wide.u32 	%rd82, %r357, 4;
	add.s64 	%rd83, %rd1, %rd82;
	ld.global.u32 	%r358, [%rd83];
	add.s32 	%r359, %r358, %r356;
	add.s32 	%r360, %r535, 2048;
	mul.wide.u32 	%rd84, %r360, 4;
	add.s64 	%rd85, %rd1, %rd84;
	ld.global.u32 	%r361, [%rd85];
	add.s32 	%r362, %r361, %r359;
	add.s32 	%r363, %r535, 2304;
	mul.wide.u32 	%rd86, %r363, 4;
	add.s64 	%rd87, %rd1, %rd86;
	ld.global.u32 	%r364, [%rd87];
	add.s32 	%r365, %r364, %r362;
	add.s32 	%r366, %r535, 2560;
	mul.wide.u32 	%rd88, %r366, 4;
	add.s64 	%rd89, %rd1, %rd88;
	ld.global.u32 	%r367, [%rd89];
	add.s32 	%r368, %r367, %r365;
	add.s32 	%r369, %r535, 2816;
	mul.wide.u32 	%rd90, %r369, 4;
	add.s64 	%rd91, %rd1, %rd90;
	ld.global.u32 	%r370, [%rd91];
	add.s32 	%r371, %r370, %r368;
	add.s32 	%r372, %r535, 3072;
	mul.wide.u32 	%rd92, %r372, 4;
	add.s64 	%rd93, %rd1, %rd92;
	ld.global.u32 	%r373, [%rd93];
	add.s32 	%r374, %r373, %r371;
	add.s32 	%r375, %r535, 3328;
	mul.wide.u32 	%rd94, %r375, 4;
	add.s64 	%rd95, %rd1, %rd94;
	ld.global.u32 	%r376, [%rd95];
	add.s32 	%r377, %r376, %r374;
	add.s32 	%r378, %r535, 3584;
	mul.wide.u32 	%rd96, %r378, 4;
	add.s64 	%rd97, %rd1, %rd96;
	ld.global.u32 	%r379, [%rd97];
	add.s32 	%r380, %r379, %r377;
	add.s32 	%r381, %r535, 3840;
	mul.wide.u32 	%rd98, %r381, 4;
	add.s64 	%rd99, %rd1, %rd98;
	ld.global.u32 	%r382, [%rd99];
	add.s32 	%r550, %r382, %r380;
	add.s32 	%r536, %r536, 4096;
	add.s32 	%r535, %r535, 4096;
	add.s32 	%r534, %r534, 16;
	setp.ne.s32 	%p26, %r534, 0;
	@%p26 bra 	$L__BB7_6;
	add.s32 	%r539, %r536, -2048;
$L__BB7_8:
	setp.eq.s32 	%p27, %r13, 0;
	@%p27 bra 	$L__BB7_17;
	and.b32  	%r29, %r12, 7;
	setp.lt.u32 	%p28, %r13, 8;
	@%p28 bra 	$L__BB7_11;
	add.s32 	%r384, %r556, %r539;
	mul.wide.u32 	%rd100, %r384, 4;
	add.s64 	%rd101, %rd1, %rd100;
	ld.global.u32 	%r385, [%rd101];
	add.s32 	%r386, %r385, %r550;
	add.s32 	%r387, %r384, 256;
	mul.wide.u32 	%rd102, %r387, 4;
	add.s64 	%rd103, %rd1, %rd102;
	ld.global.u32 	%r388, [%rd103];
	add.s32 	%r389, %r388, %r386;
	add.s32 	%r390, %r384, 512;
	mul.wide.u32 	%rd104, %r390, 4;
	add.s64 	%rd105, %rd1, %rd104;
	ld.global.u32 	%r391, [%rd105];
	add.s32 	%r392, %r391, %r389;
	add.s32 	%r393, %r384, 768;
	mul.wide.u32 	%rd106, %r393, 4;
	add.s64 	%rd107, %rd1, %rd106;
	ld.global.u32 	%r394, [%rd107];
	add.s32 	%r395, %r394, %r392;
	add.s32 	%r396, %r384, 1024;
	mul.wide.u32 	%rd108, %r396, 4;
	add.s64 	%rd109, %rd1, %rd108;
	ld.global.u32 	%r397, [%rd109];
	add.s32 	%r398, %r397, %r395;
	add.s32 	%r399, %r384, 1280;
	mul.wide.u32 	%rd110, %r399, 4;
	add.s64 	%rd111, %rd1, %rd110;
	ld.global.u32 	%r400, [%rd111];
	add.s32 	%r401, %r400, %r398;
	add.s32 	%r402, %r384, 1536;
	mul.wide.u32 	%rd112, %r402, 4;
	add.s64 	%rd113, %rd1, %rd112;
	ld.global.u32 	%r403, [%rd113];
	add.s32 	%r404, %r403, %r401;
	add.s32 	%r405, %r384, 1792;
	mul.wide.u32 	%rd114, %r405, 4;
	add.s64 	%rd115, %rd1, %rd114;
	ld.global.u32 	%r406, [%rd115];
	add.s32 	%r550, %r406, %r404;
	add.s32 	%r539, %r539, 2048;
$L__BB7_11:
	setp.eq.s32 	%p29, %r29, 0;
	@%p29 bra 	$L__BB7_17;
	and.b32  	%r35, %r12, 3;
	setp.lt.u32 	%p30, %r29, 4;
	@%p30 bra 	$L__BB7_14;
	add.s32 	%r408, %r556, %r539;
	mul.wide.u32 	%rd116, %r408, 4;
	add.s64 	%rd117, %rd1, %rd116;
	ld.global.u32 	%r409, [%rd117];
	add.s32 	%r410, %r409, %r550;
	add.s32 	%r411, %r408, 256;
	mul.wide.u32 	%rd118, %r411, 4;
	add.s64 	%rd119, %rd1, %rd118;
	ld.global.u32 	%r412, [%rd119];
	add.s32 	%r413, %r412, %r410;
	add.s32 	%r414, %r408, 512;
	mul.wide.u32 	%rd120, %r414, 4;
	add.s64 	%rd121, %rd1, %rd120;
	ld.global.u32 	%r415, [%rd121];
	add.s32 	%r416, %r415, %r413;
	add.s32 	%r417, %r408, 768;
	mul.wide.u32 	%rd122, %r417, 4;
	add.s64 	%rd123, %rd1, %rd122;
	ld.global.u32 	%r418, [%rd123];
	add.s32 	%r550, %r418, %r416;
	add.s32 	%r539, %r539, 1024;
$L__BB7_14:
	setp.eq.s32 	%p31, %r35, 0;
	@%p31 bra 	$L__BB7_17;
	add.s32 	%r548, %r539, %r556;
	neg.s32 	%r547, %r35;
$L__BB7_16:
	.pragma "nounroll";
	mul.wide.u32 	%rd124, %r548, 4;
	add.s64 	%rd125, %rd1, %rd124;
	ld.global.u32 	%r419, [%rd125];
	add.s32 	%r550, %r419, %r550;
	add.s32 	%r548, %r548, 256;
	add.s32 	%r547, %r547, 1;
	setp.ne.s32 	%p32, %r547, 0;
	@%p32 bra 	$L__BB7_16;
$L__BB7_17:
	setp.lt.u32 	%p33, %r6, 256;
	@%p33 bra 	$L__BB7_22;
	// begin inline asm
	mov.u32 %r483, %laneid;
	// end inline asm
	mov.b32 	%r486, 1;
	mov.b32 	%r507, 31;
	mov.b32 	%r508, -1;
	// begin inline asm
	shfl.sync.down.b32 %r484, %r550, %r486, %r507, %r508;
	// end inline asm
	setp.gt.s32 	%p49, %r483, 30;
	selp.b32 	%r509, 0, %r484, %p49;
	add.s32 	%r490, %r509, %r550;
	mov.b32 	%r491, 2;
	// begin inline asm
	shfl.sync.down.b32 %r489, %r490, %r491, %r507, %r508;
	// end inline asm
	setp.gt.s32 	%p50, %r483, 29;
	selp.b32 	%r510, 0, %r489, %p50;
	add.s32 	%r495, %r490, %r510;
	mov.b32 	%r496, 4;
	// begin inline asm
	shfl.sync.down.b32 %r494, %r495, %r496, %r507, %r508;
	// end inline asm
	setp.gt.s32 	%p51, %r483, 27;
	selp.b32 	%r511, 0, %r494, %p51;
	add.s32 	%r500, %r495, %r511;
	mov.b32 	%r501, 8;
	// begin inline asm
	shfl.sync.down.b32 %r499, %r500, %r501, %r507, %r508;
	// end inline asm
	setp.gt.s32 	%p52, %r483, 23;
	selp.b32 	%r512, 0, %r499, %p52;
	add.s32 	%r505, %r500, %r512;
	mov.b32 	%r506, 16;
	// begin inline asm
	shfl.sync.down.b32 %r504, %r505, %r506, %r507, %r508;
	// end inline asm
	setp.gt.s32 	%p53, %r483, 15;
	selp.b32 	%r513, 0, %r504, %p53;
	add.s32 	%r574, %r505, %r513;
	setp.ne.s32 	%p54, %r483, 0;
	@%p54 bra 	$L__BB7_20;
	shr.u32 	%r514, %r7, 3;
	and.b32  	%r515, %r514, 124;
	mov.u32 	%r516, _ZZN3cub18CUB_300001_SM_10006detail6reduce18DeviceReduceKernelINS2_10policy_hubIijN4cuda3std3__44plusIiEEE10Policy1000EN6thrust24THRUST_300001_SM_1000_NS10device_ptrIiEEjS9_iNS7_10__identityEEEvT0_PT3_T1_NS0_13GridEvenShareISK_EET2_T4_E12temp_storage;
	add.s32 	%r517, %r516, %r515;
	st.shared.u32 	[%r517+8], %r574;
$L__BB7_20:
	bar.sync 	0;
	setp.ne.s32 	%p55, %r7, 0;
	@%p55 bra 	$L__BB7_48;
	ld.shared.u32 	%r518, [_ZZN3cub18CUB_300001_SM_10006detail6reduce18DeviceReduceKernelINS2_10policy_hubIijN4cuda3std3__44plusIiEEE10Policy1000EN6thrust24THRUST_300001_SM_1000_NS10device_ptrIiEEjS9_iNS7_10__identityEEEvT0_PT3_T1_NS0_13GridEvenShareISK_EET2_T4_E12temp_storage+12];
	add.s32 	%r519, %r518, %r574;
	ld.shared.u32 	%r520, [_ZZN3cub18CUB_300001_SM_10006detail6reduce18DeviceReduceKernelINS2_10policy_hubIijN4cuda3std3__44plusIiEEE10Policy1000EN6thrust24THRUST_300001_SM_1000_NS10device_ptrIiEEjS9_iNS7_10__identityEEEvT0_PT3_T1_NS0_13GridEvenShareISK_EET2_T4_E12temp_storage+16];
	add.s32 	%r521, %r519, %r520;
	ld.shared.u32 	%r522, [_ZZN3cub18CUB_300001_SM_10006detail6reduce18DeviceReduceKernelINS2_10policy_hubIijN4cuda3std3__44plusIiEEE10Policy1000EN6thrust24THRUST_300001_SM_1000_NS10device_ptrIiEEjS9_iNS7_10__identityEEEvT0_PT3_T1_NS0_13GridEvenShareISK_EET2_T4_E12temp_storage+20];
	add.s32 	%r523, %r521, %r522;
	ld.shared.u32 	%r524, [_ZZN3cub18CUB_300001_SM_10006detail6reduce18DeviceReduceKernelINS2_10policy_hubIijN4cuda3std3__44plusIiEEE10Policy1000EN6thrust24THRUST_300001_SM_1000_NS10device_ptrIiEEjS9_iNS7_10__identityEEEvT0_PT3_T1_NS0_13GridEvenShareISK_EET2_T4_E12temp_storage+24];
	add.s32 	%r525, %r523, %r524;
	ld.shared.u32 	%r526, [_ZZN3cub18CUB_300001_SM_10006detail6reduce18DeviceReduceKernelINS2_10policy_hubIijN4cuda3std3__44plusIiEEE10Policy1000EN6thrust24THRUST_300001_SM_1000_NS10device_ptrIiEEjS9_iNS7_10__identityEEEvT0_PT3_T1_NS0_13GridEvenShareISK_EET2_T4_E12temp_storage+28];
	add.s32 	%r527, %r525, %r526;
	ld.shared.u32 	%r528, [_ZZN3cub18CUB_300001_SM_10006detail6reduce18DeviceReduceKernelINS2_10policy_hubIijN4cuda3std3__44plusIiEEE10Policy1000EN6thrust24THRUST_300001_SM_1000_NS10device_ptrIiEEjS9_iNS7_10__identityEEEvT0_PT3_T1_NS0_13GridEvenShareISK_EET2_T4_E12temp_storage+32];
	add.s32 	%r529, %r527, %r528;
	ld.shared.u32 	%r530, [_ZZN3cub18CUB_300001_SM_10006detail6reduce18DeviceReduceKernelINS2_10policy_hubIijN4cuda3std3__44plusIiEEE10Policy1000EN6thrust24THRUST_300001_SM_1000_NS10device_ptrIiEEjS9_iNS7_10__identityEEEvT0_PT3_T1_NS0_13GridEvenShareISK_EET2_T4_E12temp_storage+36];
	add.s32 	%r574, %r529, %r530;
	bra.uni 	$L__BB7_48;
$L__BB7_22:
	// begin inline asm
	mov.u32 %r420, %laneid;
	// end inline asm
	and.b32  	%r446, %r7, 992;
	add.s32 	%r447, %r446, 32;
	setp.gt.u32 	%p34, %r447, %r6;
	not.b32 	%r448, %r446;
	add.s32 	%r449, %r6, %r448;
	selp.b32 	%r444, %r449, 31, %p34;
	mov.b32 	%r423, 1;
	mov.b32 	%r445, -1;
	// begin inline asm
	shfl.sync.down.b32 %r421, %r550, %r423, %r444, %r445;
	// end inline asm
	setp.lt.s32 	%p35, %r420, %r444;
	selp.b32 	%r450, %r421, 0, %p35;
	add.s32 	%r427, %r450, %r550;
	mov.b32 	%r428, 2;
	// begin inline asm
	shfl.sync.down.b32 %r426, %r427, %r428, %r444, %r445;
	// end inline asm
	add.s32 	%r451, %r420, 2;
	setp.gt.s32 	%p36, %r451, %r444;
	selp.b32 	%r452, 0, %r426, %p36;
	add.s32 	%r432, %r427, %r452;
	mov.b32 	%r433, 4;
	// begin inline asm
	shfl.sync.down.b32 %r431, %r432, %r433, %r444, %r445;
	// end inline asm
	add.s32 	%r453, %r420, 4;
	setp.gt.s32 	%p37, %r453, %r444;
	selp.b32 	%r454, 0, %r431, %p37;
	add.s32 	%r437, %r432, %r454;
	mov.b32 	%r438, 8;
	// begin inline asm
	shfl.sync.down.b32 %r436, %r437, %r438, %r444, %r445;
	// end inline asm
	add.s32 	%r455, %r420, 8;
	setp.gt.s32 	%p38, %r455, %r444;
	selp.b32 	%r456, 0, %r436, %p38;
	add.s32 	%r442, %r437, %r456;
	mov.b32 	%r443, 16;
	// begin inline asm
	shfl.sync.down.b32 %r441, %r442, %r443, %r444, %r445;
	// end inline asm
	add.s32 	%r457, %r420, 16;
	setp.gt.s32 	%p39, %r457, %r444;
	selp.b32 	%r458, 0, %r441, %p39;
	add.s32 	%r574, %r442, %r458;
	setp.ne.s32 	%p40, %r420, 0;
	@%p40 bra 	$L__BB7_24;
	shr.u32 	%r459, %r7, 3;
	and.b32  	%r460, %r459, 124;
	mov.u32 	%r461, _ZZN3cub18CUB_300001_SM_10006detail6reduce18DeviceReduceKernelINS2_10policy_hubIijN4cuda3std3__44plusIiEEE10Policy1000EN6thrust24THRUST_300001_SM_1000_NS10device_ptrIiEEjS9_iNS7_10__identityEEEvT0_PT3_T1_NS0_13GridEvenShareISK_EET2_T4_E12temp_storage;
	add.s32 	%r462, %r461, %r460;
	st.shared.u32 	[%r462+8], %r574;
$L__BB7_24:
	bar.sync 	0;
	setp.ne.s32 	%p41, %r7, 0;
	@%p41 bra 	$L__BB7_48;
	setp.gt.u32 	%p42, %r6, 32;
	ld.shared.u32 	%r463, [_ZZN3cub18CUB_300001_SM_10006detail6reduce18DeviceReduceKernelINS2_10policy_hubIijN4cuda3std3__44plusIiEEE10Policy1000EN6thrust24THRUST_300001_SM_1000_NS10device_ptrIiEEjS9_iNS7_10__identityEEEvT0_PT3_T1_NS0_13GridEvenShareISK_EET2_T4_E12temp_storage+12];
	selp.b32 	%r464, %r463, 0, %p42;
	add.s32 	%r465, %r464, %r574;
	setp.gt.u32 	%p43, %r6, 64;
	ld.shared.u32 	%r466, [_ZZN3cub18CUB_300001_SM_10006detail6reduce18DeviceReduceKernelINS2_10policy_hubIijN4cuda3std3__44plusIiEEE10Policy1000EN6thrust24THRUST_300001_SM_1000_NS10device_ptrIiEEjS9_iNS7_10__identityEEEvT0_PT3_T1_NS0_13GridEvenShareISK_EET2_T4_E12temp_storage+16];
	selp.b32 	%r467, %r466, 0, %p43;
	add.s32 	%r468, %r465, %r467;
	setp.gt.u32 	%p44, %r6, 96;
	ld.shared.u32 	%r469, [_ZZN3cub18CUB_300001_SM_10006detail6reduce18DeviceReduceKernelINS2_10policy_hubIijN4cuda3std3__44plusIiEEE10Policy1000EN6thrust24THRUST_300001_SM_1000_NS10device_ptrIiEEjS9_iNS7_10__identityEEEvT0_PT3_T1_NS0_13GridEvenShareISK_EET2_T4_E12temp_storage+20];
	selp.b32 	%r470, %r469, 0, %p44;
	add.s32 	%r471, %r468, %r470;
	setp.gt.u32 	%p45, %r6, 128;
	ld.shared.u32 	%r472, [_ZZN3cub18CUB_300001_SM_10006detail6reduce18DeviceReduceKernelINS2_10policy_hubIijN4cuda3std3__44plusIiEEE10Policy1000EN6thrust24THRUST_300001_SM_1000_NS10device_ptrIiEEjS9_iNS7_10__identityEEEvT0_PT3_T1_NS0_13GridEvenShareISK_EET2_T4_E12temp_storage+24];
	selp.b32 	%r473, %r472, 0, %p45;
	add.s32 	%r474, %r471, %r473;
	setp.gt.u32 	%p46, %r6, 160;
	ld.shared.u32 	%r475, [_ZZN3cub18CUB_300001_SM_10006detail6reduce18DeviceReduceKernelINS2_10policy_hubIijN4cuda3std3__44plusIiEEE10Policy1000EN6thrust24THRUST_300001_SM_1000_NS10device_ptrIiEEjS9_iNS7_10__identityEEEvT0_PT3_T1_NS0_13GridEvenShareISK_EET2_T4_E12temp_storage+28];
	selp.b32 	%r476, %r475, 0, %p46;
	add.s32 	%r477, %r474, %r476;
	setp.gt.u32 	%p47, %r6, 192;
	ld.shared.u32 	%r478, [_ZZN3cub18CUB_300001_SM_10006detail6reduce18DeviceReduceKernelINS2_10policy_hubIijN4cuda3std3__44plusIiEEE10Policy1000EN6thrust24THRUST_300001_SM_1000_NS10device_ptrIiEEjS9_iNS7_10__identityEEEvT0_PT3_T1_NS0_13GridEvenShareISK_EET2_T4_E12temp_storage+32];
	selp.b32 	%r479, %r478, 0, %p47;
	add.s32 	%r480, %r477, %r479;
	setp.gt.u32 	%p48, %r6, 224;
	ld.shared.u32 	%r481, [_ZZN3cub18CUB_300001_SM_10006detail6reduce18DeviceReduceKernelINS2_10policy_hubIijN4cuda3std3__44plusIiEEE10Policy1000EN6thrust24THRUST_300001_SM_1000_NS10device_ptrIiEEjS9_iNS7_10__identityEEEvT0_PT3_T1_NS0_13GridEvenShareISK_EET2_T4_E12temp_storage+36];
	selp.b32 	%r482, %r481, 0, %p48;
	add.s32 	%r574, %r480, %r482;
	bra.uni 	$L__BB7_48;
$L__BB7_26:
	mov.u32 	%r54, %tid.x;
	add.s32 	%r110, %r54, %r556;
	mul.wide.u32 	%rd4, %r110, 4;
	add.s64 	%rd5, %rd1, %rd4;
	ld.global.u32 	%r111, [%rd5];
	ld.global.u32 	%r112, [%rd5+1024];
	ld.global.u32 	%r113, [%rd5+2048];
	ld.global.u32 	%r114, [%rd5+3072];
	ld.global.u32 	%r115, [%rd5+4096];
	ld.global.u32 	%r116, [%rd5+5120];
	ld.global.u32 	%r117, [%rd5+6144];
	ld.global.u32 	%r118, [%rd5+7168];
	ld.global.u32 	%r119, [%rd5+8192];
	ld.global.u32 	%r120, [%rd5+9216];
	ld.global.u32 	%r121, [%rd5+10240];
	ld.global.u32 	%r122, [%rd5+11264];
	ld.global.u32 	%r123, [%rd5+12288];
	ld.global.u32 	%r124, [%rd5+13312];
	ld.global.u32 	%r125, [%rd5+14336];
	ld.global.u32 	%r126, [%rd5+15360];
	add.s32 	%r127, %r112, %r111;
	add.s32 	%r128, %r113, %r127;
	add.s32 	%r129, %r114, %r128;
	add.s32 	%r130, %r115, %r129;
	add.s32 	%r131, %r116, %r130;
	add.s32 	%r132, %r117, %r131;
	add.s32 	%r133, %r118, %r132;
	add.s32 	%r134, %r119, %r133;
	add.s32 	%r135, %r120, %r134;
	add.s32 	%r136, %r121, %r135;
	add.s32 	%r137, %r122, %r136;
	add.s32 	%r138, %r123, %r137;
	add.s32 	%r139, %r124, %r138;
	add.s32 	%r140, %r125, %r139;
	add.s32 	%r573, %r126, %r140;
	setp.lt.u32 	%p2, %r6, %r4;
	@%p2 bra 	$L__BB7_44;
	add.s32 	%r56, %r4, %r556;
	not.b32 	%r142, %r54;
	add.s32 	%r143, %r142, %r1;
	sub.s32 	%r144, %r143, %r4;
	sub.s32 	%r552, %r144, %r556;
	add.s32 	%r145, %r56, %r54;
	add.s32 	%r551, %r145, 2048;
	mov.b32 	%r554, 0;
	mov.u32 	%r553, %r56;
$L__BB7_28:
	add.s32 	%r556, %r556, %r4;
	add.s32 	%r147, %r1, -4096;
	setp.gt.u32 	%p3, %r556, %r147;
	@%p3 bra 	$L__BB7_30;
	add.s32 	%r148, %r54, %r556;
	mul.wide.u32 	%rd6, %r148, 4;
	add.s64 	%rd7, %rd1, %rd6;
	ld.global.u32 	%r149, [%rd7];
	ld.global.u32 	%r150, [%rd7+1024];
	ld.global.u32 	%r151, [%rd7+2048];
	ld.global.u32 	%r152, [%rd7+3072];
	ld.global.u32 	%r153, [%rd7+4096];
	ld.global.u32 	%r154, [%rd7+5120];
	ld.global.u32 	%r155, [%rd7+6144];
	ld.global.u32 	%r156, [%rd7+7168];
	ld.global.u32 	%r157, [%rd7+8192];
	ld.global.u32 	%r158, [%rd7+9216];
	ld.global.u32 	%r159, [%rd7+10240];
	ld.global.u32 	%r160, [%rd7+11264];
	ld.global.u32 	%r161, [%rd7+12288];
	ld.global.u32 	%r162, [%rd7+13312];
	ld.global.u32 	%r163, [%rd7+14336];
	ld.global.u32 	%r164, [%rd7+15360];
	add.s32 	%r165, %r149, %r573;
	add.s32 	%r166, %r150, %r165;
	add.s32 	%r167, %r151, %r166;
	add.s32 	%r168, %r152, %r167;
	add.s32 	%r169, %r153, %r168;
	add.s32 	%r170, %r154, %r169;
	add.s32 	%r171, %r155, %r170;
	add.s32 	%r172, %r156, %r171;
	add.s32 	%r173, %r157, %r172;
	add.s32 	%r174, %r158, %r173;
	add.s32 	%r175, %r159, %r174;
	add.s32 	%r176, %r160, %r175;
	add.s32 	%r177, %r161, %r176;
	add.s32 	%r178, %r162, %r177;
	add.s32 	%r179, %r163, %r178;
	add.s32 	%r573, %r164, %r179;
	sub.s32 	%r180, %r1, %r556;
	setp.lt.u32 	%p4, %r180, %r4;
	add.s32 	%r554, %r554, 1;
	add.s32 	%r553, %r553, %r4;
	sub.s32 	%r552, %r552, %r4;
	add.s32 	%r551, %r551, %r4;
	@%p4 bra 	$L__BB7_44;
	bra.uni 	$L__BB7_28;
$L__BB7_30:
	setp.le.u32 	%p5, %r1, %r556;
	sub.s32 	%r182, %r1, %r556;
	setp.ge.s32 	%p6, %r54, %r182;
	or.pred  	%p7, %p5, %p6;
	@%p7 bra 	$L__BB7_44;
	not.b32 	%r185, %r54;
	add.s32 	%r186, %r1, %r185;
	sub.s32 	%r187, %r186, %r56;
	mul.lo.s32 	%r188, %r2, %r554;
	shl.b32 	%r189, %r188, 12;
	sub.s32 	%r190, %r187, %r189;
	shr.u32 	%r191, %r190, 8;
	add.s32 	%r71, %r191, 1;
	and.b32  	%r72, %r71, 15;
	setp.lt.u32 	%p8, %r190, 3840;
	mov.u32 	%r565, %r54;
	@%p8 bra 	$L__BB7_35;
	or.b32  	%r559, %r54, 2048;
	shr.u32 	%r192, %r552, 8;
	add.s32 	%r193, %r192, 1;
	and.b32  	%r194, %r193, 33554416;
	neg.s32 	%r557, %r194;
$L__BB7_33:
	.pragma "nounroll";
	add.s32 	%r195, %r551, -2048;
	mul.wide.u32 	%rd8, %r195, 4;
	add.s64 	%rd9, %rd1, %rd8;
	ld.global.u32 	%r196, [%rd9];
	add.s32 	%r197, %r196, %r573;
	add.s32 	%r198, %r551, -1792;
	mul.wide.u32 	%rd10, %r198, 4;
	add.s64 	%rd11, %rd1, %rd10;
	ld.global.u32 	%r199, [%rd11];
	add.s32 	%r200, %r199, %r197;
	add.s32 	%r201, %r551, -1536;
	mul.wide.u32 	%rd12, %r201, 4;
	add.s64 	%rd13, %rd1, %rd12;
	ld.global.u32 	%r202, [%rd13];
	add.s32 	%r203, %r202, %r200;
	add.s32 	%r204, %r551, -1280;
	mul.wide.u32 	%rd14, %r204, 4;
	add.s64 	%rd15, %rd1, %rd14;
	ld.global.u32 	%r205, [%rd15];
	add.s32 	%r206, %r205, %r203;
	add.s32 	%r207, %r551, -1024;
	mul.wide.u32 	%rd16, %r207, 4;
	add.s64 	%rd17, %rd1, %rd16;
	ld.global.u32 	%r208, [%rd17];
	add.s32 	%r209, %r208, %r206;
	add.s32 	%r210, %r551, -768;
	mul.wide.u32 	%rd18, %r210, 4;
	add.s64 	%rd19, %rd1, %rd18;
	ld.global.u32 	%r211, [%rd19];
	add.s32 	%r212, %r211, %r209;
	add.s32 	%r213, %r551, -512;
	mul.wide.u32 	%rd20, %r213, 4;
	add.s64 	%rd21, %rd1, %rd20;
	ld.global.u32 	%r214, [%rd21];
	add.s32 	%r215, %r214, %r212;
	add.s32 	%r216, %r551, 1792;
	add.s32 	%r217, %r551, -256;
	mul.wide.u32 	%rd22, %r217, 4;
	add.s64 	%rd23, %rd1, %rd22;
	ld.global.u32 	%r218, [%rd23];
	add.s32 	%r219, %r218, %r215;
	mul.wide.u32 	%rd24, %r551, 4;
	add.s64 	%rd25, %rd1, %rd24;
	ld.global.u32 	%r220, [%rd25];
	add.s32 	%r221, %r220, %r219;
	add.s32 	%r222, %r551, 256;
	mul.wide.u32 	%rd26, %r222, 4;
	add.s64 	%rd27, %rd1, %rd26;
	ld.global.u32 	%r223, [%rd27];
	add.s32 	%r224, %r223, %r221;
	add.s32 	%r225, %r551, 512;
	mul.wide.u32 	%rd28, %r225, 4;
	add.s64 	%rd29, %rd1, %rd28;
	ld.global.u32 	%r226, [%rd29];
	add.s32 	%r227, %r226, %r224;
	add.s32 	%r228, %r551, 768;
	mul.wide.u32 	%rd30, %r228, 4;
	add.s64 	%rd31, %rd1, %rd30;
	ld.global.u32 	%r229, [%rd31];
	add.s32 	%r230, %r229, %r227;
	add.s32 	%r231, %r551, 1024;
	mul.wide.u32 	%rd32, %r231, 4;
	add.s64 	%rd33, %rd1, %rd32;
	ld.global.u32 	%r232, [%rd33];
	add.s32 	%r233, %r232, %r230;
	add.s32 	%r234, %r551, 1280;
	mul.wide.u32 	%rd34, %r234, 4;
	add.s64 	%rd35, %rd1, %rd34;
	ld.global.u32 	%r235, [%rd35];
	add.s32 	%r236, %r235, %r233;
	add.s32 	%r237, %r551, 1536;
	mul.wide.u32 	%rd36, %r237, 4;
	add.s64 	%rd37, %rd1, %rd36;
	ld.global.u32 	%r238, [%rd37];
	add.s32 	%r239, %r238, %r236;
	mul.wide.u32 	%rd38, %r216, 4;
	add.s64 	%rd39, %rd1, %rd38;
	ld.global.u32 	%r240, [%rd39];
	add.s32 	%r573, %r240, %r239;
	add.s32 	%r559, %r559, 4096;
	add.s32 	%r551, %r551, 4096;
	add.s32 	%r557, %r557, 16;
	setp.ne.s32 	%p9, %r557, 0;
	@%p9 bra 	$L__BB7_33;
	add.s32 	%r565, %r559, -2048;
$L__BB7_35:
	setp.eq.s32 	%p10, %r72, 0;
	@%p10 bra 	$L__BB7_44;
	and.b32  	%r87, %r71, 7;
	setp.lt.u32 	%p11, %r72, 8;
	@%p11 bra 	$L__BB7_38;
	add.s32 	%r242, %r565, %r556;
	mul.wide.u32 	%rd40, %r242, 4;
	add.s64 	%rd41, %rd1, %rd40;
	ld.global.u32 	%r243, [%rd41];
	add.s32 	%r244, %r243, %r573;
	add.s32 	%r245, %r242, 256;
	mul.wide.u32 	%rd42, %r245, 4;
	add.s64 	%rd43, %rd1, %rd42;
	ld.global.u32 	%r246, [%rd43];
	add.s32 	%r247, %r246, %r244;
	add.s32 	%r248, %r242, 512;
	mul.wide.u32 	%rd44, %r248, 4;
	add.s64 	%rd45, %rd1, %rd44;
	ld.global.u32 	%r249, [%rd45];
	add.s32 	%r250, %r249, %r247;
	add.s32 	%r251, %r242, 768;
	mul.wide.u32 	%rd46, %r251, 4;
	add.s64 	%rd47, %rd1, %rd46;
	ld.global.u32 	%r252, [%rd47];
	add.s32 	%r253, %r252, %r250;
	add.s32 	%r254, %r242, 1024;
	mul.wide.u32 	%rd48, %r254, 4;
	add.s64 	%rd49, %rd1, %rd48;
	ld.global.u32 	%r255, [%rd49];
	add.s32 	%r256, %r255, %r253;
	add.s32 	%r257, %r242, 1280;
	mul.wide.u32 	%rd50, %r257, 4;
	add.s64 	%rd51, %rd1, %rd50;
	ld.global.u32 	%r258, [%rd51];
	add.s32 	%r259, %r258, %r256;
	add.s32 	%r260, %r242, 1536;
	mul.wide.u32 	%rd52, %r260, 4;
	add.s64 	%rd53, %rd1, %rd52;
	ld.global.u32 	%r261, [%rd53];
	add.s32 	%r262, %r261, %r259;
	add.s32 	%r263, %r242, 1792;
	mul.wide.u32 	%rd54, %r263, 4;
	add.s64 	%rd55, %rd1, %rd54;
	ld.global.u32 	%r264, [%rd55];
	add.s32 	%r573, %r264, %r262;
	add.s32 	%r565, %r565, 2048;
$L__BB7_38:
	setp.eq.s32 	%p12, %r87, 0;
	@%p12 bra 	$L__BB7_44;
	setp.lt.u32 	%p13, %r87, 4;
	@%p13 bra 	$L__BB7_41;
	add.s32 	%r266, %r565, %r556;
	mul.wide.u32 	%rd56, %r266, 4;
	add.s64 	%rd57, %rd1, %rd56;
	ld.global.u32 	%r267, [%rd57];
	add.s32 	%r268, %r267, %r573;
	add.s32 	%r269, %r266, 256;
	mul.wide.u32 	%rd58, %r269, 4;
	add.s64 	%rd59, %rd1, %rd58;
	ld.global.u32 	%r270, [%rd59];
	add.s32 	%r271, %r270, %r268;
	add.s32 	%r272, %r266, 512;
	mul.wide.u32 	%rd60, %r272, 4;
	add.s64 	%rd61, %rd1, %rd60;
	ld.global.u32 	%r273, [%rd61];
	add.s32 	%r274, %r273, %r271;
	add.s32 	%r275, %r266, 768;
	mul.wide.u32 	%rd62, %r275, 4;
	add.s64 	%rd63, %rd1, %rd62;
	ld.global.u32 	%r276, [%rd63];
	add.s32 	%r573, %r276, %r274;
	add.s32 	%r565, %r565, 1024;
$L__BB7_41:
	and.b32  	%r277, %r71, 3;
	setp.eq.s32 	%p14, %r277, 0;
	@%p14 bra 	$L__BB7_44;
	add.s32 	%r571, %r565, %r553;
	cvt.u16.u32 	%rs1, %r552;
	shr.u16 	%rs2, %rs1, 8;
	add.s16 	%rs3, %rs2, 1;
	cvt.u32.u16 	%r278, %rs3;
	and.b32  	%r279, %r278, 3;
	neg.s32 	%r570, %r279;
$L__BB7_43:
	.pragma "nounroll";
	mul.wide.u32 	%rd64, %r571, 4;
	add.s64 	%rd65, %rd1, %rd64;
	ld.global.u32 	%r280, [%rd65];
	add.s32 	%r573, %r280, %r573;
	add.s32 	%r571, %r571, 256;
	add.s32 	%r570, %r570, 1;
	setp.ne.s32 	%p15, %r570, 0;
	@%p15 bra 	$L__BB7_43;
$L__BB7_44:
	// begin inline asm
	mov.u32 %r281, %laneid;
	// end inline asm
	mov.b32 	%r284, 1;
	mov.b32 	%r305, 31;
	mov.b32 	%r306, -1;
	// begin inline asm
	shfl.sync.down.b32 %r282, %r573, %r284, %r305, %r306;
	// end inline asm
	setp.gt.s32 	%p16, %r281, 30;
	selp.b32 	%r307, 0, %r282, %p16;
	add.s32 	%r288, %r307, %r573;
	mov.b32 	%r289, 2;
	// begin inline asm
	shfl.sync.down.b32 %r287, %r288, %r289, %r305, %r306;
	// end inline asm
	setp.gt.s32 	%p17, %r281, 29;
	selp.b32 	%r308, 0, %r287, %p17;
	add.s32 	%r293, %r288, %r308;
	mov.b32 	%r294, 4;
	// begin inline asm
	shfl.sync.down.b32 %r292, %r293, %r294, %r305, %r306;
	// end inline asm
	setp.gt.s32 	%p18, %r281, 27;
	selp.b32 	%r309, 0, %r292, %p18;
	add.s32 	%r298, %r293, %r309;
	mov.b32 	%r299, 8;
	// begin inline asm
	shfl.sync.down.b32 %r297, %r298, %r299, %r305, %r306;
	// end inline asm
	setp.gt.s32 	%p19, %r281, 23;
	selp.b32 	%r310, 0, %r297, %p19;
	add.s32 	%r303, %r298, %r310;
	mov.b32 	%r304, 16;
	// begin inline asm
	shfl.sync.down.b32 %r302, %r303, %r304, %r305, %r306;
	// end inline asm
	setp.gt.s32 	%p20, %r281, 15;
	selp.b32 	%r311, 0, %r302, %p20;
	add.s32 	%r574, %r303, %r311;
	setp.ne.s32 	%p21, %r281, 0;
	@%p21 bra 	$L__BB7_46;
	shr.u32 	%r312, %r54, 3;
	and.b32  	%r313, %r312, 124;
	mov.u32 	%r314, _ZZN3cub18CUB_300001_SM_10006detail6reduce18DeviceReduceKernelINS2_10policy_hubIijN4cuda3std3__44plusIiEEE10Policy1000EN6thrust24THRUST_300001_SM_1000_NS10device_ptrIiEEjS9_iNS7_10__identityEEEvT0_PT3_T1_NS0_13GridEvenShareISK_EET2_T4_E12temp_storage;
	add.s32 	%r315, %r314, %r313;
	st.shared.u32 	[%r315+8], %r574;
$L__BB7_46:
	bar.sync 	0;
	setp.ne.s32 	%p22, %r54, 0;
	@%p22 bra 	$L__BB7_48;
	ld.shared.u32 	%r316, [_ZZN3cub18CUB_300001_SM_10006detail6reduce18DeviceReduceKernelINS2_10policy_hubIijN4cuda3std3__44plusIiEEE10Policy1000EN6thrust24THRUST_300001_SM_1000_NS10device_ptrIiEEjS9_iNS7_10__identityEEEvT0_PT3_T1_NS0_13GridEvenShareISK_EET2_T4_E12temp_storage+12];
	add.s32 	%r317, %r316, %r574;
	ld.shared.u32 	%r318, [_ZZN3cub18CUB_300001_SM_10006detail6reduce18DeviceReduceKernelINS2_10policy_hubIijN4cuda3std3__44plusIiEEE10Policy1000EN6thrust24THRUST_300001_SM_1000_NS10device_ptrIiEEjS9_iNS7_10__identityEEEvT0_PT3_T1_NS0_13GridEvenShareISK_EET2_T4_E12temp_storage+16];
	add.s32 	%r319, %r317, %r318;
	ld.shared.u32 	%r320, [_ZZN3cub18CUB_300001_SM_10006detail6reduce18DeviceReduceKernelINS2_10policy_hubIijN4cuda3std3__44plusIiEEE10Policy1000EN6thrust24THRUST_300001_SM_1000_NS10device_ptrIiEEjS9_iNS7_10__identityEEEvT0_PT3_T1_NS0_13GridEvenShareISK_EET2_T4_E12temp_storage+20];
	add.s32 	%r321, %r319, %r320;
	ld.shared.u32 	%r322, [_ZZN3cub18CUB_300001_SM_10006detail6reduce18DeviceReduceKernelINS2_10policy_hubIijN4cuda3std3__44plusIiEEE10Policy1000EN6thrust24THRUST_300001_SM_1000_NS10device_ptrIiEEjS9_iNS7_10__identityEEEvT0_PT3_T1_NS0_13GridEvenShareISK_EET2_T4_E12temp_storage+24];
	add.s32 	%r323, %r321, %r322;
	ld.shared.u32 	%r324, [_ZZN3cub18CUB_300001_SM_10006detail6reduce18DeviceReduceKernelINS2_10policy_hubIijN4cuda3std3__44plusIiEEE10Policy1000EN6thrust24THRUST_300001_SM_1000_NS10device_ptrIiEEjS9_iNS7_10__identityEEEvT0_PT3_T1_NS0_13GridEvenShareISK_EET2_T4_E12temp_storage+28];
	add.s32 	%r325, %r323, %r324;
	ld.shared.u32 	%r326, [_ZZN3cub18CUB_300001_SM_10006detail6reduce18DeviceReduceKernelINS2_10policy_hubIijN4cuda3std3__44plusIiEEE10Policy1000EN6thrust24THRUST_300001_SM_1000_NS10device_ptrIiEEjS9_iNS7_10__identityEEEvT0_PT3_T1_NS0_13GridEvenShareISK_EET2_T4_E12temp_storage+32];
	add.s32 	%r327, %r325, %r326;
	ld.shared.u32 	%r328, [_ZZN3cub18CUB_300001_SM_10006detail6reduce18DeviceReduceKernelINS2_10policy_hubIijN4cuda3std3__44plusIiEEE10Policy1000EN6thrust24THRUST_300001_SM_1000_NS10device_ptrIiEEjS9_iNS7_10__identityEEEvT0_PT3_T1_NS0_13GridEvenShareISK_EET2_T4_E12temp_storage+36];
	add.s32 	%r574, %r327, %r328;
$L__BB7_48:
	mov.u32 	%r531, %tid.x;
	setp.ne.s32 	%p56, %r531, 0;
	@%p56 bra 	$L__BB7_50;
	ld.param.u64 	%rd129, [_ZN3cub18CUB_300001_SM_10006detail6reduce18DeviceReduceKernelINS2_10policy_hubIijN4cuda3std3__44plusIiEEE10Policy1000EN6thrust24THRUST_300001_SM_1000_NS10device_ptrIiEEjS9_iNS7_10__identityEEEvT0_PT3_T1_NS0_13GridEvenShareISK_EET2_T4__param_1];
	cvta.to.global.u64 	%rd126, %rd129;
	mul.wide.u32 	%rd127, %r3, 4;
	add.s64 	%rd128, %rd126, %rd127;
	st.global.u32 	[%rd128], %r574;
$L__BB7_50:
	ret;

}
	// .globl	_ZN3cub18CUB_300001_SM_10006detail6reduce28DeviceReduceSingleTileKernelINS2_10policy_hubIijN4cuda3std3__44plusIiEEE10Policy1000EPiSC_iS9_iiNS7_10__identityEEEvT0_T1_T2_T3_T4_T6_
.visible .entry _ZN3cub18CUB_300001_SM_10006detail6reduce28DeviceReduceSingleTileKernelINS2_10policy_hubIijN4cuda3std3__44plusIiEEE10Policy1000EPiSC_iS9_iiNS7_10__identityEEEvT0_T1_T2_T3_T4_T6_(
	.param .u64 .ptr .align 1 _ZN3cub18CUB_300001_SM_10006detail6reduce28DeviceReduceSingleTileKernelINS2_10policy_hubIijN4cuda3std3__44plusIiEEE10Policy1000EPiSC_iS9_iiNS7_10__identityEEEvT0_T1_T2_T3_T4_T6__param_0,
	.param .u64 .ptr .align 1 _ZN3cub18CUB_300001_SM_10006detail6reduce28DeviceReduceSingleTileKernelINS2_10policy_hubIijN4cuda3std3__44plusIiEEE10Policy1000EPiSC_iS9_iiNS7_10__identityEEEvT0_T1_T2_T3_T4_T6__param_1,
	.param .u32 _ZN3cub18CUB_300001_SM_10006detail6reduce28DeviceReduceSingleTileKernelINS2_10policy_hubIijN4cuda3std3__44plusIiEEE10Policy1000EPiSC_iS9_iiNS7_10__identityEEEvT0_T1_T2_T3_T4_T6__param_2,
	.param .align 1 .b8 _ZN3cub18CUB_300001_SM_10006detail6reduce28DeviceReduceSingleTileKernelINS2_10policy_hubIijN4cuda3std3__44plusIiEEE10Policy1000EPiSC_iS9_iiNS7_10__identityEEEvT0_T1_T2_T3_T4_T6__param_3[1],
	.param .u32 _ZN3cub18CUB_300001_SM_10006detail6reduce28DeviceReduceSingleTileKernelINS2_10policy_hubIijN4cuda3std3__44plusIiEEE10Policy1000EPiSC_iS9_iiNS7_10__identityEEEvT0_T1_T2_T3_T4_T6__param_4,
	.param .align 1 .b8 _ZN3cub18CUB_300001_SM_10006detail6reduce28DeviceReduceSingleTileKernelINS2_10policy_hubIijN4cuda3std3__44plusIiEEE10Policy1000EPiSC_iS9_iiNS7_10__identityEEEvT0_T1_T2_T3_T4_T6__param_5[1]
)
.maxntid 256
.minnctapersm 1
{
	.reg .pred 	%p<97>;
	.reg .b32 	%r<687>;
	.reg .b64 	%rd<125>;
	// demoted variable
	.shared .align 4 .b8 _ZZN3cub18CUB_300001_SM_10006detail6reduce28DeviceReduceSingleTileKernelINS2_10policy_hubIijN4cuda3std3__44plusIiEEE10Policy1000EPiSC_iS9_iiNS7_10__identityEEEvT0_T1_T2_T3_T4_T6_E12temp_storage[44];
	ld.param.u64 	%rd16, [_ZN3cub18CUB_300001_SM_10006detail6reduce28DeviceReduceSingleTileKernelINS2_10policy_hubIijN4cuda3std3__44plusIiEEE10Policy1000EPiSC_iS9_iiNS7_10__identityEEEvT0_T1_T2_T3_T4_T6__param_0];
	ld.param.u64 	%rd17, [_ZN3cub18CUB_300001_SM_10006detail6reduce28DeviceReduceSingleTileKernelINS2_10policy_hubIijN4cuda3std3__44plusIiEEE10Policy1000EPiSC_iS9_iiNS7_10__identityEEEvT0_T1_T2_T3_T4_T6__param_1];
	ld.param.u32 	%r120, [_ZN3cub18CUB_300001_SM_10006detail6reduce28DeviceReduceSingleTileKernelINS2_10policy_hubIijN4cuda3std3__44plusIiEEE10Policy1000EPiSC_iS9_iiNS7_10__identityEEEvT0_T1_T2_T3_T4_T6__param_2];
	ld.param.u32 	%r121, [_ZN3cub18CUB_300001_SM_10006detail6reduce28DeviceReduceSingleTileKernelINS2_10policy_hubIijN4cuda3std3__44plusIiEEE10Policy1000EPiSC_iS9_iiNS7_10__identityEEEvT0_T1_T2_T3_T4_T6__param_4];
	cvta.to.global.u64 	%rd1, %rd17;
	setp.ne.s32 	%p1, %r120, 0;
	@%p1 bra 	$L__BB8_3;
	mov.u32 	%r633, %tid.x;
	setp.ne.s32 	%p96, %r633, 0;
	@%p96 bra 	$L__BB8_74;
	st.global.u32 	[%rd1], %r121;
	bra.uni 	$L__BB8_74;
$L__BB8_3:
	and.b64  	%rd18, %rd16, 15;
	setp.ne.s64 	%p2, %rd18, 0;
	@%p2 bra 	$L__BB8_38;
	setp.gt.s32 	%p49, %r120, 4095;
	@%p49 bra 	$L__BB8_22;
	mov.u32 	%r1, %tid.x;
	setp.ge.s32 	%p66, %r1, %r120;
	mov.b32 	%r644, 0;
	mov.u32 	%r639, %r1;
	@%p66 bra 	$L__BB8_7;
	mul.wide.u32 	%rd113, %r1, 4;
	add.s64 	%rd112, %rd16, %rd113;
	// begin inline asm
	ld.global.nc.u32 %r644, [%rd112];
	// end inline asm
	add.s32 	%r639, %r1, 256;
$L__BB8_7:
	setp.ge.s32 	%p67, %r639, %r120;
	@%p67 bra 	$L__BB8_13;
	not.b32 	%r507, %r639;
	add.s32 	%r6, %r120, %r507;
	and.b32  	%r508, %r6, 768;
	setp.eq.s32 	%p68, %r508, 768;
	@%p68 bra 	$L__BB8_11;
	mul.wide.u32 	%rd114, %r639, 4;
	add.s64 	%rd121, %rd16, %rd114;
	shr.u32 	%r509, %r6, 8;
	add.s32 	%r510, %r509, 1;
	and.b32  	%r511, %r510, 3;
	neg.s32 	%r636, %r511;
$L__BB8_10:
	.pragma "nounroll";
	// begin inline asm
	ld.global.nc.u32 %r512, [%rd121];
	// end inline asm
	add.s32 	%r644, %r512, %r644;
	add.s32 	%r639, %r639, 256;
	add.s64 	%rd121, %rd121, 1024;
	add.s32 	%r636, %r636, 1;
	setp.ne.s32 	%p69, %r636, 0;
	@%p69 bra 	$L__BB8_10;
$L__BB8_11:
	setp.lt.u32 	%p70, %r6, 768;
	@%p70 bra 	$L__BB8_13;
$L__BB8_12:
	mul.wide.s32 	%rd120, %r639, 4;
	add.s64 	%rd116, %rd16, %rd120;
	// begin inline asm
	ld.global.nc.u32 %r513, [%rd116];
	// end inline asm
	add.s32 	%r517, %r513, %r644;
	add.s64 	%rd117, %rd116, 1024;
	// begin inline asm
	ld.global.nc.u32 %r514, [%rd117];
	// end inline asm
	add.s32 	%r518, %r514, %r517;
	add.s64 	%rd118, %rd116, 2048;
	// begin inline asm
	ld.global.nc.u32 %r515, [%rd118];
	// end inline asm
	add.s32 	%r519, %r515, %r518;
	add.s64 	%rd119, %rd116, 3072;
	// begin inline asm
	ld.global.nc.u32 %r516, [%rd119];
	// end inline asm
	add.s32 	%r644, %r516, %r519;
	add.s32 	%r639, %r639, 1024;
	setp.lt.s32 	%p71, %r639, %r120;
	@%p71 bra 	$L__BB8_12;
$L__BB8_13:
	setp.lt.s32 	%p72, %r120, 256;
	@%p72 bra 	$L__BB8_18;
	// begin inline asm
	mov.u32 %r583, %laneid;
	// end inline asm
	mov.b32 	%r586, 1;
	mov.b32 	%r607, 31;
	mov.b32 	%r608, -1;
	// begin inline asm
	shfl.sync.down.b32 %r584, %r644, %r586, %r607, %r608;
	// end inline asm
	setp.gt.s32 	%p88, %r583, 30;
	selp.b32 	%r609, 0, %r584, %p88;
	add.s32 	%r590, %r609, %r644;
	mov.b32 	%r591, 2;
	// begin inline asm
	shfl.sync.down.b32 %r589, %r590, %r591, %r607, %r608;
	// end inline asm
	setp.gt.s32 	%p89, %r583, 29;
	selp.b32 	%r610, 0, %r589, %p89;
	add.s32 	%r595, %r590, %r610;
	mov.b32 	%r596, 4;
	// begin inline asm
	shfl.sync.down.b32 %r594, %r595, %r596, %r607, %r608;
	// end inline asm
	setp.gt.s32 	%p90, %r583, 27;
	selp.b32 	%r611, 0, %r594, %p90;
	add.s32 	%r600, %r595, %r611;
	mov.b32 	%r601, 8;
	// begin inline asm
	shfl.sync.down.b32 %r599, %r600, %r601, %r607, %r608;
	// end inline asm
	setp.gt.s32 	%p91, %r583, 23;
	selp.b32 	%r612, 0, %r599, %p91;
	add.s32 	%r605, %r600, %r612;
	mov.b32 	%r606, 16;
	// begin inline asm
	shfl.sync.down.b32 %r604, %r605, %r606, %r607, %r608;
	// end inline asm
	setp.gt.s32 	%p92, %r583, 15;
	selp.b32 	%r613, 0, %r604, %p92;
	add.s32 	%r686, %r605, %r613;
	setp.ne.s32 	%p93, %r583, 0;
	@%p93 bra 	$L__BB8_16;
	shr.u32 	%r614, %r1, 3;
	and.b32  	%r615, %r614, 124;
	mov.u32 	%r616, _ZZN3cub18CUB_300001_SM_10006detail6reduce28DeviceReduceSingleTileKernelINS2_10policy_hubIijN4cuda3std3__44plusIiEEE10Policy1000EPiSC_iS9_iiNS7_10__identityEEEvT0_T1_T2_T3_T4_T6_E12temp_storage;
	add.s32 	%r617, %r616, %r615;
	st.shared.u32 	[%r617+8], %r686;
$L__BB8_16:
	bar.sync 	0;
	setp.ne.s32 	%p94, %r1, 0;
	@%p94 bra 	$L__BB8_72;
	ld.shared.u32 	%r618, [_ZZN3cub18CUB_300001_SM_10006detail6reduce28DeviceReduceSingleTileKernelINS2_10policy_hubIijN4cuda3std3__44plusIiEEE10Policy1000EPiSC_iS9_iiNS7_10__identityEEEvT0_T1_T2_T3_T4_T6_E12temp_storage+12];
	add.s32 	%r619, %r618, %r686;
	ld.shared.u32 	%r620, [_ZZN3cub18CUB_300001_SM_10006detail6reduce28DeviceReduceSingleTileKernelINS2_10policy_hubIijN4cuda3std3__44plusIiEEE10Policy1000EPiSC_iS9_iiNS7_10__identityEEEvT0_T1_T2_T3_T4_T6_E12temp_storage+16];
	add.s32 	%r621, %r619, %r620;
	ld.shared.u32 	%r622, [_ZZN3cub18CUB_300001_SM_10006detail6reduce28DeviceReduceSingleTileKernelINS2_10policy_hubIijN4cuda3std3__44plusIiEEE10Policy1000EPiSC_iS9_iiNS7_10__identityEEEvT0_T1_T2_T3_T4_T6_E12temp_storage+20];
	add.s32 	%r623, %r621, %r622;
	ld.shared.u32 	%r624, [_ZZN3cub18CUB_300001_SM_10006detail6reduce28DeviceReduceSingleTileKernelINS2_10policy_hubIijN4cuda3std3__44plusIiEEE10Policy1000EPiSC_iS9_iiNS7_10__identityEEEvT0_T1_T2_T3_T4_T6_E12temp_storage+24];
	add.s32 	%r625, %r623, %r624;
	ld.shared.u32 	%r626, [_ZZN3cub18CUB_300001_SM_10006detail6reduce28DeviceReduceSingleTileKernelINS2_10policy_hubIijN4cuda3std3__44plusIiEEE10Policy1000EPiSC_iS9_iiNS7_10__identityEEEvT0_T1_T2_T3_T4_T6_E12temp_storage+28];
	add.s32 	%r627, %r625, %r626;
	ld.shared.u32 	%r628, [_ZZN3cub18CUB_300001_SM_10006detail6reduce28DeviceReduceSingleTileKernelINS2_10policy_hubIijN4cuda3std3__44plusIiEEE10Policy1000EPiSC_iS9_iiNS7_10__identityEEEvT0_T1_T2_T3_T4_T6_E12temp_storage+32];
	add.s32 	%r629, %r627, %r628;
	ld.shared.u32 	%r630, [_ZZN3cub18CUB_300001_SM_10006detail6reduce28DeviceReduceSingleTileKernelINS2_10policy_hubIijN4cuda3std3__44plusIiEEE10Policy1000EPiSC_iS9_iiNS7_10__identityEEEvT0_T1_T2_T3_T4_T6_E12temp_storage+36];
	add.s32 	%r686, %r629, %r630;
	bra.uni 	$L__BB8_72;
$L__BB8_18:
	// begin inline asm
	mov.u32 %r520, %laneid;
	// end inline asm
	and.b32  	%r546, %r1, 992;
	add.s32 	%r547, %r546, 32;
	setp.gt.s32 	%p73, %r547, %r120;
	not.b32 	%r548, %r546;
	add.s32 	%r549, %r120, %r548;
	selp.b32 	%r544, %r549, 31, %p73;
	mov.b32 	%r523, 1;
	mov.b32 	%r545, -1;
	// begin inline asm
	shfl.sync.down.b32 %r521, %r644, %r523, %r544, %r545;
	// end inline asm
	setp.lt.s32 	%p74, %r520, %r544;
	selp.b32 	%r550, %r521, 0, %p74;
	add.s32 	%r527, %r550, %r644;
	mov.b32 	%r528, 2;
	// begin inline asm
	shfl.sync.down.b32 %r526, %r527, %r528, %r544, %r545;
	// end inline asm
	add.s32 	%r551, %r520, 2;
	setp.gt.s32 	%p75, %r551, %r544;
	selp.b32 	%r552, 0, %r526, %p75;
	add.s32 	%r532, %r527, %r552;
	mov.b32 	%r533, 4;
	// begin inline asm
	shfl.sync.down.b32 %r531, %r532, %r533, %r544, %r545;
	// end inline asm
	add.s32 	%r553, %r520, 4;
	setp.gt.s32 	%p76, %r553, %r544;
	selp.b32 	%r554, 0, %r531, %p76;
	add.s32 	%r537, %r532, %r554;
	mov.b32 	%r538, 8;
	// begin inline asm
	shfl.sync.down.b32 %r536, %r537, %r538, %r544, %r545;
	// end inline asm
	add.s32 	%r555, %r520, 8;
	setp.gt.s32 	%p77, %r555, %r544;
	selp.b32 	%r556, 0, %r536, %p77;
	add.s32 	%r542, %r537, %r556;
	mov.b32 	%r543, 16;
	// begin inline asm
	shfl.sync.down.b32 %r541, %r542, %r543, %r544, %r545;
	// end inline asm
	add.s32 	%r557, %r520, 16;
	setp.gt.s32 	%p78, %r557, %r544;
	selp.b32 	%r558, 0, %r541, %p78;
	add.s32 	%r686, %r542, %r558;
	setp.ne.s32 	%p79, %r520, 0;
	@%p79 bra 	$L__BB8_20;
	shr.u32 	%r559, %r1, 3;
	and.b32  	%r560, %r559, 124;
	mov.u32 	%r561, _ZZN3cub18CUB_300001_SM_10006detail6reduce28DeviceReduceSingleTileKernelINS2_10policy_hubIijN4cuda3std3__44plusIiEEE10Policy1000EPiSC_iS9_iiNS7_10__identityEEEvT0_T1_T2_T3_T4_T6_E12temp_storage;
	add.s32 	%r562, %r561, %r560;
	st.shared.u32 	[%r562+8], %r686;
$L__BB8_20:
	bar.sync 	0;
	setp.ne.s32 	%p80, %r1, 0;
	@%p80 bra 	$L__BB8_72;
	setp.gt.s32 	%p81, %r120, 32;
	ld.shared.u32 	%r563, [_ZZN3cub18CUB_300001_SM_10006detail6reduce28DeviceReduceSingleTileKernelINS2_10policy_hubIijN4cuda3std3__44plusIiEEE10Policy1000EPiSC_iS9_iiNS7_10__identityEEEvT0_T1_T2_T3_T4_T6_E12temp_storage+12];
	selp.b32 	%r564, %r563, 0, %p81;
	add.s32 	%r565, %r564, %r686;
	setp.gt.s32 	%p82, %r120, 64;
	ld.shared.u32 	%r566, [_ZZN3cub18CUB_300001_SM_10006detail6reduce28DeviceReduceSingleTileKernelINS2_10policy_hubIijN4cuda3std3__44plusIiEEE10Policy1000EPiSC_iS9_iiNS7_10__identityEEEvT0_T1_T2_T3_T4_T6_E12temp_storage+16];
	selp.b32 	%r567, %r566, 0, %p82;
	add.s32 	%r568, %r565, %r567;
	setp.gt.s32 	%p83, %r120, 96;
	ld.shared.u32 	%r569, [_ZZN3cub18CUB_300001_SM_10006detail6reduce28DeviceReduceSingleTileKernelINS2_10policy_hubIijN4cuda3std3__44plusIiEEE10Policy1000EPiSC_iS9_iiNS7_10__identityEEEvT0_T1_T2_T3_T4_T6_E12temp_storage+20];
	selp.b32 	%r570, %r569, 0, %p83;
	add.s32 	%r571, %r568, %r570;
	setp.gt.s32 	%p84, %r120, 128;
	ld.shared.u32 	%r572, [_ZZN3cub18CUB_300001_SM_10006detail6reduce28DeviceReduceSingleTileKernelINS2_10policy_hubIijN4cuda3std3__44plusIiEEE10Policy1000EPiSC_iS9_iiNS7_10__identityEEEvT0_T1_T2_T3_T4_T6_E12temp_storage+24];
	selp.b32 	%r573, %r572, 0, %p84;
	add.s32 	%r574, %r571, %r573;
	setp.gt.s32 	%p85, %r120, 160;
	ld.shared.u32 	%r575, [_ZZN3cub18CUB_300001_SM_10006detail6reduce28DeviceReduceSingleTileKernelINS2_10policy_hubIijN4cuda3std3__44plusIiEEE10Policy1000EPiSC_iS9_iiNS7_10__identityEEEvT0_T1_T2_T3_T4_T6_E12temp_storage+28];
	selp.b32 	%r576, %r575, 0, %p85;
	add.s32 	%r577, %r574, %r576;
	setp.gt.s32 	%p86, %r120, 192;
	ld.shared.u32 	%r578, [_ZZN3cub18CUB_300001_SM_10006detail6reduce28DeviceReduceSingleTileKernelINS2_10policy_hubIijN4cuda3std3__44plusIiEEE10Policy1000EPiSC_iS9_iiNS7_10__identityEEEvT0_T1_T2_T3_T4_T6_E12temp_storage+32];
	selp.b32 	%r579, %r578, 0, %p86;
	add.s32 	%r580, %r577, %r579;
	setp.gt.s32 	%p87, %r120, 224;
	ld.shared.u32 	%r581, [_ZZN3cub18CUB_300001_SM_10006detail6reduce28DeviceReduceSingleTileKernelINS2_10policy_hubIijN4cuda3std3__44plusIiEEE10Policy1000EPiSC_iS9_iiNS7_10__identityEEEvT0_T1_T2_T3_T4_T6_E12temp_storage+36];
	selp.b32 	%r582, %r581, 0, %p87;
	add.s32 	%r686, %r580, %r582;
	bra.uni 	$L__BB8_72;
$L__BB8_22:
	mov.u32 	%r26, %tid.x;
	shl.b32 	%r377, %r26, 2;
	mul.wide.u32 	%rd86, %r377, 4;
	add.s64 	%rd76, %rd16, %rd86;
	// begin inline asm
	ld.global.nc.v2.u64 {%rd74, %rd75}, [%rd76];
	// end inline asm
	mov.b64 	{%r378, %r379}, %rd75;
	mov.b64 	{%r380, %r381}, %rd74;
	add.s64 	%rd79, %rd76, 4096;
	// begin inline asm
	ld.global.nc.v2.u64 {%rd77, %rd78}, [%rd79];
	// end inline asm
	mov.b64 	{%r382, %r383}, %rd78;
	mov.b64 	{%r384, %r385}, %rd77;
	add.s64 	%rd82, %rd76, 8192;
	// begin inline asm
	ld.global.nc.v2.u64 {%rd80, %rd81}, [%rd82];
	// end inline asm
	mov.b64 	{%r386, %r387}, %rd81;
	mov.b64 	{%r388, %r389}, %rd80;
	add.s64 	%rd85, %rd76, 12288;
	// begin inline asm
	ld.global.nc.v2.u64 {%rd83, %rd84}, [%rd85];
	// end inline asm
	mov.b64 	{%r390, %r391}, %rd84;
	mov.b64 	{%r392, %r393}, %rd83;
	add.s32 	%r394, %r381, %r380;
	add.s32 	%r395, %r378, %r394;
	add.s32 	%r396, %r379, %r395;
	add.s32 	%r397, %r384, %r396;
	add.s32 	%r398, %r385, %r397;
	add.s32 	%r399, %r382, %r398;
	add.s32 	%r400, %r383, %r399;
	add.s32 	%r401, %r388, %r400;
	add.s32 	%r402, %r389, %r401;
	add.s32 	%r403, %r386, %r402;
	add.s32 	%r404, %r387, %r403;
	add.s32 	%r405, %r392, %r404;
	add.s32 	%r406, %r393, %r405;
	add.s32 	%r407, %r390, %r406;
	add.s32 	%r659, %r391, %r407;
	setp.lt.u32 	%p50, %r120, 8192;
	mov.b32 	%r648, 4096;
	@%p50 bra 	$L__BB8_26;
	add.s32 	%r28, %r120, -4096;
	mov.b32 	%r648, 4096;
$L__BB8_24:
	mul.wide.s32 	%rd99, %r648, 4;
	add.s64 	%rd89, %rd76, %rd99;
	// begin inline asm
	ld.global.nc.v2.u64 {%rd87, %rd88}, [%rd89];
	// end inline asm
	mov.b64 	{%r409, %r410}, %rd88;
	mov.b64 	{%r411, %r412}, %rd87;
	add.s64 	%rd92, %rd89, 4096;
	// begin inline asm
	ld.global.nc.v2.u64 {%rd90, %rd91}, [%rd92];
	// end inline asm
	mov.b64 	{%r413, %r414}, %rd91;
	mov.b64 	{%r415, %r416}, %rd90;
	add.s64 	%rd95, %rd89, 8192;
	// begin inline asm
	ld.global.nc.v2.u64 {%rd93, %rd94}, [%rd95];
	// end inline asm
	mov.b64 	{%r417, %r418}, %rd94;
	mov.b64 	{%r419, %r420}, %rd93;
	add.s64 	%rd98, %rd89, 12288;
	// begin inline asm
	ld.global.nc.v2.u64 {%rd96, %rd97}, [%rd98];
	// end inline asm
	mov.b64 	{%r421, %r422}, %rd97;
	mov.b64 	{%r423, %r424}, %rd96;
	add.s32 	%r425, %r411, %r659;
	add.s32 	%r426, %r412, %r425;
	add.s32 	%r427, %r409, %r426;
	add.s32 	%r428, %r410, %r427;
	add.s32 	%r429, %r415, %r428;
	add.s32 	%r430, %r416, %r429;
	add.s32 	%r431, %r413, %r430;
	add.s32 	%r432, %r414, %r431;
	add.s32 	%r433, %r419, %r432;
	add.s32 	%r434, %r420, %r433;
	add.s32 	%r435, %r417, %r434;
	add.s32 	%r436, %r418, %r435;
	add.s32 	%r437, %r423, %r436;
	add.s32 	%r438, %r424, %r437;
	add.s32 	%r439, %r421, %r438;
	add.s32 	%r659, %r422, %r439;
	sub.s32 	%r440, %r120, %r648;
	setp.lt.s32 	%p51, %r440, 4096;
	@%p51 bra 	$L__BB8_34;
	add.s32 	%r648, %r648, 4096;
	setp.le.s32 	%p52, %r648, %r28;
	@%p52 bra 	$L__BB8_24;
$L__BB8_26:
	setp.le.s32 	%p53, %r120, %r648;
	@%p53 bra 	$L__BB8_34;
	sub.s32 	%r35, %r120, %r648;
	setp.ge.s32 	%p54, %r26, %r35;
	@%p54 bra 	$L__BB8_34;
	not.b32 	%r442, %r26;
	add.s32 	%r443, %r120, %r442;
	sub.s32 	%r36, %r443, %r648;
	and.b32  	%r444, %r36, 768;
	setp.eq.s32 	%p55, %r444, 768;
	mov.u32 	%r653, %r26;
	@%p55 bra 	$L__BB8_31;
	add.s32 	%r650, %r26, %r648;
	shr.u32 	%r445, %r36, 8;
	add.s32 	%r446, %r445, 1;
	and.b32  	%r447, %r446, 3;
	neg.s32 	%r649, %r447;
	mov.u32 	%r653, %r26;
$L__BB8_30:
	.pragma "nounroll";
	mul.wide.u32 	%rd101, %r650, 4;
	add.s64 	%rd100, %rd16, %rd101;
	// begin inline asm
	ld.global.nc.u32 %r448, [%rd100];
	// end inline asm
	add.s32 	%r659, %r448, %r659;
	add.s32 	%r653, %r653, 256;
	add.s32 	%r650, %r650, 256;
	add.s32 	%r649, %r649, 1;
	setp.ne.s32 	%p56, %r649, 0;
	@%p56 bra 	$L__BB8_30;
$L__BB8_31:
	setp.lt.u32 	%p57, %r36, 768;
	@%p57 bra 	$L__BB8_34;
	cvt.u64.u32 	%rd102, %r653;
	cvt.u64.u32 	%rd103, %r648;
	add.s64 	%rd104, %rd102, %rd103;
	shl.b64 	%rd105, %rd104, 2;
	add.s64 	%rd106, %rd105, %rd16;
	add.s64 	%rd122, %rd106, 2048;
	add.s32 	%r656, %r653, %r648;
$L__BB8_33:
	mul.wide.u32 	%rd111, %r656, 4;
	add.s64 	%rd107, %rd16, %rd111;
	// begin inline asm
	ld.global.nc.u32 %r449, [%rd107];
	// end inline asm
	add.s32 	%r453, %r449, %r659;
	add.s64 	%rd108, %rd122, -1024;
	// begin inline asm
	ld.global.nc.u32 %r450, [%rd108];
	// end inline asm
	add.s32 	%r454, %r450, %r453;
	// begin inline asm
	ld.global.nc.u32 %r451, [%rd122];
	// end inline asm
	add.s32 	%r455, %r451, %r454;
	add.s64 	%rd110, %rd122, 1024;
	// begin inline asm
	ld.global.nc.u32 %r452, [%rd110];
	// end inline asm
	add.s32 	%r659, %r452, %r455;
	add.s32 	%r653, %r653, 1024;
	add.s64 	%rd122, %rd122, 4096;
	add.s32 	%r656, %r656, 1024;
	setp.lt.s32 	%p58, %r653, %r35;
	@%p58 bra 	$L__BB8_33;
$L__BB8_34:
	// begin inline asm
	mov.u32 %r456, %laneid;
	// end inline asm
	mov.b32 	%r459, 1;
	mov.b32 	%r480, 31;
	mov.b32 	%r481, -1;
	// begin inline asm
	shfl.sync.down.b32 %r457, %r659, %r459, %r480, %r481;
	// end inline asm
	setp.gt.s32 	%p59, %r456, 30;
	selp.b32 	%r482, 0, %r457, %p59;
	add.s32 	%r463, %r482, %r659;
	mov.b32 	%r464, 2;
	// begin inline asm
	shfl.sync.down.b32 %r462, %r463, %r464, %r480, %r481;
	// end inline asm
	setp.gt.s32 	%p60, %r456, 29;
	selp.b32 	%r483, 0, %r462, %p60;
	add.s32 	%r468, %r463, %r483;
	mov.b32 	%r469, 4;
	// begin inline asm
	shfl.sync.down.b32 %r467, %r468, %r469, %r480, %r481;
	// end inline asm
	setp.gt.s32 	%p61, %r456, 27;
	selp.b32 	%r484, 0, %r467, %p61;
	add.s32 	%r473, %r468, %r484;
	mov.b32 	%r474, 8;
	// begin inline asm
	shfl.sync.down.b32 %r472, %r473, %r474, %r480, %r481;
	// end inline asm
	setp.gt.s32 	%p62, %r456, 23;
	selp.b32 	%r485, 0, %r472, %p62;
	add.s32 	%r478, %r473, %r485;
	mov.b32 	%r479, 16;
	// begin inline asm
	shfl.sync.down.b32 %r477, %r478, %r479, %r480, %r481;
	// end inline asm
	setp.gt.s32 	%p63, %r456, 15;
	selp.b32 	%r486, 0, %r477, %p63;
	add.s32 	%r686, %r478, %r486;
	setp.ne.s32 	%p64, %r456, 0;
	@%p64 bra 	$L__BB8_36;
	shr.u32 	%r487, %r26, 3;
	and.b32  	%r488, %r487, 124;
	mov.u32 	%r489, _ZZN3cub18CUB_300001_SM_10006detail6reduce28DeviceReduceSingleTileKernelINS2_10policy_hubIijN4cuda3std3__44plusIiEEE10Policy1000EPiSC_iS9_iiNS7_10__identityEEEvT0_T1_T2_T3_T4_T6_E12temp_storage;
	add.s32 	%r490, %r489, %r488;
	st.shared.u32 	[%r490+8], %r686;
$L__BB8_36:
	bar.sync 	0;
	setp.ne.s32 	%p65, %r26, 0;
	@%p65 bra 	$L__BB8_72;
	ld.shared.u32 	%r491, [_ZZN3cub18CUB_300001_SM_10006detail6reduce28DeviceReduceSingleTileKernelINS2_10policy_hubIijN4cuda3std3__44plusIiEEE10Policy1000EPiSC_iS9_iiNS7_10__identityEEEvT0_T1_T2_T3_T4_T6_E12temp_storage+12];
	add.s32 	%r492, %r491, %r686;
	ld.shared.u32 	%r493, [_ZZN3cub18CUB_300001_SM_10006detail6reduce28DeviceReduceSingleTileKernelINS2_10policy_hubIijN4cuda3std3__44plusIiEEE10Policy1000EPiSC_iS9_iiNS7_10__identityEEEvT0_T1_T2_T3_T4_T6_E12temp_storage+16];
	add.s32 	%r494, %r492, %r493;
	ld.shared.u32 	%r495, [_ZZN3cub18CUB_300001_SM_10006detail6reduce28DeviceReduceSingleTileKernelINS2_10policy_hubIijN4cuda3std3__44plusIiEEE10Policy1000EPiSC_iS9_iiNS7_10__identityEEEvT0_T1_T2_T3_T4_T6_E12temp_storage+20];
	add.s32 	%r496, %r494, %r495;
	ld.shared.u32 	%r497, [_ZZN3cub18CUB_300001_SM_10006detail6reduce28DeviceReduceSingleTileKernelINS2_10policy_hubIijN4cuda3std3__44plusIiEEE10Policy1000EPiSC_iS9_iiNS7_10__identityEEEvT0_T1_T2_T3_T4_T6_E12temp_storage+24];
	add.s32 	%r498, %r496, %r497;
	ld.shared.u32 	%r499, [_ZZN3cub18CUB_300001_SM_10006detail6reduce28DeviceReduceSingleTileKernelINS2_10policy_hubIijN4cuda3std3__44plusIiEEE10Policy1000EPiSC_iS9_iiNS7_10__identityEEEvT0_T1_T2_T3_T4_T6_E12temp_storage+28];
	add.s32 	%r500, %r498, %r499;
	ld.shared.u32 	%r501, [_ZZN3cub18CUB_300001_SM_10006detail6reduce28DeviceReduceSingleTileKernelINS2_10policy_hubIijN4cuda3std3__44plusIiEEE10Policy1000EPiSC_iS9_iiNS7_10__identityEEEvT0_T1_T2_T3_T4_T6_E12temp_storage+32];
	add.s32 	%r502, %r500, %r501;
	ld.shared.u32 	%r503, [_ZZN3cub18CUB_300001_SM_10006detail6reduce28DeviceReduceSingleTileKernelINS2_10policy_hubIijN4cuda3std3__44plusIiEEE10Policy1000EPiSC_iS9_iiNS7_10__identityEEEvT0_T1_T2_T3_T4_T6_E12temp_storage+36];
	add.s32 	%r686, %r502, %r503;
	bra.uni 	$L__BB8_72;
$L__BB8_38:
	setp.gt.s32 	%p3, %r120, 4095;
	@%p3 bra 	$L__BB8_56;
	mov.u32 	%r60, %tid.x;
	setp.ge.s32 	%p20, %r60, %r120;
	mov.b32 	%r670, 0;
	mov.u32 	%r665, %r60;
	@%p20 bra 	$L__BB8_41;
	mul.wide.u32 	%rd66, %r60, 4;
	add.s64 	%rd65, %rd16, %rd66;
	// begin inline asm
	ld.global.nc.u32 %r670, [%rd65];
	// end inline asm
	add.s32 	%r665, %r60, 256;
$L__BB8_41:
	setp.ge.s32 	%p21, %r665, %r120;
	@%p21 bra 	$L__BB8_47;
	not.b32 	%r252, %r665;
	add.s32 	%r65, %r120, %r252;
	and.b32  	%r253, %r65, 768;
	setp.eq.s32 	%p22, %r253, 768;
	@%p22 bra 	$L__BB8_45;
	mul.wide.u32 	%rd67, %r665, 4;
	add.s64 	%rd123, %rd16, %rd67;
	shr.u32 	%r254, %r65, 8;
	add.s32 	%r255, %r254, 1;
	and.b32  	%r256, %r255, 3;
	neg.s32 	%r662, %r256;
$L__BB8_44:
	.pragma "nounroll";
	// begin inline asm
	ld.global.nc.u32 %r257, [%rd123];
	// end inline asm
	add.s32 	%r670, %r257, %r670;
	add.s32 	%r665, %r665, 256;
	add.s64 	%rd123, %rd123, 1024;
	add.s32 	%r662, %r662, 1;
	setp.ne.s32 	%p23, %r662, 0;
	@%p23 bra 	$L__BB8_44;
$L__BB8_45:
	setp.lt.u32 	%p24, %r65, 768;
	@%p24 bra 	$L__BB8_47;
$L__BB8_46:
	mul.wide.s32 	%rd73, %r665, 4;
	add.s64 	%rd69, %rd16, %rd73;
	// begin inline asm
	ld.global.nc.u32 %r258, [%rd69];
	// end inline asm
	add.s32 	%r262, %r258, %r670;
	add.s64 	%rd70, %rd69, 1024;
	// begin inline asm
	ld.global.nc.u32 %r259, [%rd70];
	// end inline asm
	add.s32 	%r263, %r259, %r262;
	add.s64 	%rd71, %rd69, 2048;
	// begin inline asm
	ld.global.nc.u32 %r260, [%rd71];
	// end inline asm
	add.s32 	%r264, %r260, %r263;
	add.s64 	%rd72, %rd69, 3072;
	// begin inline asm
	ld.global.nc.u32 %r261, [%rd72];
	// end inline asm
	add.s32 	%r670, %r261, %r264;
	add.s32 	%r665, %r665, 1024;
	setp.lt.s32 	%p25, %r665, %r120;
	@%p25 bra 	$L__BB8_46;
$L__BB8_47:
	setp.lt.s32 	%p26, %r120, 256;
	@%p26 bra 	$L__BB8_52;
	// begin inline asm
	mov.u32 %r328, %laneid;
	// end inline asm
	mov.b32 	%r331, 1;
	mov.b32 	%r352, 31;
	mov.b32 	%r353, -1;
	// begin inline asm
	shfl.sync.down.b32 %r329, %r670, %r331, %r352, %r353;
	// end inline asm
	setp.gt.s32 	%p42, %r328, 30;
	selp.b32 	%r354, 0, %r329, %p42;
	add.s32 	%r335, %r354, %r670;
	mov.b32 	%r336, 2;
	// begin inline asm
	shfl.sync.down.b32 %r334, %r335, %r336, %r352, %r353;
	// end inline asm
	setp.gt.s32 	%p43, %r328, 29;
	selp.b32 	%r355, 0, %r334, %p43;
	add.s32 	%r340, %r335, %r355;
	mov.b32 	%r341, 4;
	// begin inline asm
	shfl.sync.down.b32 %r339, %r340, %r341, %r352, %r353;
	// end inline asm
	setp.gt.s32 	%p44, %r328, 27;
	selp.b32 	%r356, 0, %r339, %p44;
	add.s32 	%r345, %r340, %r356;
	mov.b32 	%r346, 8;
	// begin inline asm
	shfl.sync.down.b32 %r344, %r345, %r346, %r352, %r353;
	// end inline asm
	setp.gt.s32 	%p45, %r328, 23;
	selp.b32 	%r357, 0, %r344, %p45;
	add.s32 	%r350, %r345, %r357;
	mov.b32 	%r351, 16;
	// begin inline asm
	shfl.sync.down.b32 %r349, %r350, %r351, %r352, %r353;
	// end inline asm
	setp.gt.s32 	%p46, %r328, 15;
	selp.b32 	%r358, 0, %r349, %p46;
	add.s32 	%r686, %r350, %r358;
	setp.ne.s32 	%p47, %r328, 0;
	@%p47 bra 	$L__BB8_50;
	shr.u32 	%r359, %r60, 3;
	and.b32  	%r360, %r359, 124;
	mov.u32 	%r361, _ZZN3cub18CUB_300001_SM_10006detail6reduce28DeviceReduceSingleTileKernelINS2_10policy_hubIijN4cuda3std3__44plusIiEEE10Policy1000EPiSC_iS9_iiNS7_10__identityEEEvT0_T1_T2_T3_T4_T6_E12temp_storage;
	add.s32 	%r362, %r361, %r360;
	st.shared.u32 	[%r362+8], %r686;
$L__BB8_50:
	bar.sync 	0;
	setp.ne.s32 	%p48, %r60, 0;
	@%p48 bra 	$L__BB8_72;
	ld.shared.u32 	%r363, [_ZZN3cub18CUB_300001_SM_10006detail6reduce28DeviceReduceSingleTileKernelINS2_10policy_hubIijN4cuda3std3__44plusIiEEE10Policy1000EPiSC_iS9_iiNS7_10__identityEEEvT0_T1_T2_T3_T4_T6_E12temp_storage+12];
	add.s32 	%r364, %r363, %r686;
	ld.shared.u32 	%r365, [_ZZN3cub18CUB_300001_SM_10006detail6reduce28DeviceReduceSingleTileKernelINS2_10policy_hubIijN4cuda3std3__44plusIiEEE10Policy1000EPiSC_iS9_iiNS7_10__identityEEEvT0_T1_T2_T3_T4_T6_E12temp_storage+16];
	add.s32 	%r366, %r364, %r365;
	ld.shared.u32 	%r367, [_ZZN3cub18CUB_300001_SM_10006detail6reduce28DeviceReduceSingleTileKernelINS2_10policy_hubIijN4cuda3std3__44plusIiEEE10Policy1000EPiSC_iS9_iiNS7_10__identityEEEvT0_T1_T2_T3_T4_T6_E12temp_storage+20];
	add.s32 	%r368, %r366, %r367;
	ld.shared.u32 	%r369, [_ZZN3cub18CUB_300001_SM_10006detail6reduce28DeviceReduceSingleTileKernelINS2_10policy_hubIijN4cuda3std3__44plusIiEEE10Policy1000EPiSC_iS9_iiNS7_10__identityEEEvT0_T1_T2_T3_T4_T6_E12temp_storage+24];
	add.s32 	%r370, %r368, %r369;
	ld.shared.u32 	%r371, [_ZZN3cub18CUB_300001_SM_10006detail6reduce28DeviceReduceSingleTileKernelINS2_10policy_hubIijN4cuda3std3__44plusIiEEE10Policy1000EPiSC_iS9_iiNS7_10__identityEEEvT0_T1_T2_T3_T4_T6_E12temp_storage+28];
	add.s32 	%r372, %r370, %r371;
	ld.shared.u32 	%r373, [_ZZN3cub18CUB_300001_SM_10006detail6reduce28DeviceReduceSingleTileKernelINS2_10policy_hubIijN4cuda3std3__44plusIiEEE10Policy1000EPiSC_iS9_iiNS7_10__identityEEEvT0_T1_T2_T3_T4_T6_E12temp_storage+32];
	add.s32 	%r374, %r372, %r373;
	ld.shared.u32 	%r375, [_ZZN3cub18CUB_300001_SM_10006detail6reduce28DeviceReduceSingleTileKernelINS2_10policy_hubIijN4cuda3std3__44plusIiEEE10Policy1000EPiSC_iS9_iiNS7_10__identityEEEvT0_T1_T2_T3_T4_T6_E12temp_storage+36];
	add.s32 	%r686, %r374, %r375;
	bra.uni 	$L__BB8_72;
$L__BB8_52:
	// begin inline asm
	mov.u32 %r265, %laneid;
	// end inline asm
	and.b32  	%r291, %r60, 992;
	add.s32 	%r292, %r291, 32;
	setp.gt.s32 	%p27, %r292, %r120;
	not.b32 	%r293, %r291;
	add.s32 	%r294, %r120, %r293;
	selp.b32 	%r289, %r294, 31, %p27;
	mov.b32 	%r268, 1;
	mov.b32 	%r290, -1;
	// begin inline asm
	shfl.sync.down.b32 %r266, %r670, %r268, %r289, %r290;
	// end inline asm
	setp.lt.s32 	%p28, %r265, %r289;
	selp.b32 	%r295, %r266, 0, %p28;
	add.s32 	%r272, %r295, %r670;
	mov.b32 	%r273, 2;
	// begin inline asm
	shfl.sync.down.b32 %r271, %r272, %r273, %r289, %r290;
	// end inline asm
	add.s32 	%r296, %r265, 2;
	setp.gt.s32 	%p29, %r296, %r289;
	selp.b32 	%r297, 0, %r271, %p29;
	add.s32 	%r277, %r272, %r297;
	mov.b32 	%r278, 4;
	// begin inline asm
	shfl.sync.down.b32 %r276, %r277, %r278, %r289, %r290;
	// end inline asm
	add.s32 	%r298, %r265, 4;
	setp.gt.s32 	%p30, %r298, %r289;
	selp.b32 	%r299, 0, %r276, %p30;
	add.s32 	%r282, %r277, %r299;
	mov.b32 	%r283, 8;
	// begin inline asm
	shfl.sync.down.b32 %r281, %r282, %r283, %r289, %r290;
	// end inline asm
	add.s32 	%r300, %r265, 8;
	setp.gt.s32 	%p31, %r300, %r289;
	selp.b32 	%r301, 0, %r281, %p31;
	add.s32 	%r287, %r282, %r301;
	mov.b32 	%r288, 16;
	// begin inline asm
	shfl.sync.down.b32 %r286, %r287, %r288, %r289, %r290;
	// end inline asm
	add.s32 	%r302, %r265, 16;
	setp.gt.s32 	%p32, %r302, %r289;
	selp.b32 	%r303, 0, %r286, %p32;
	add.s32 	%r686, %r287, %r303;
	setp.ne.s32 	%p33, %r265, 0;
	@%p33 bra 	$L__BB8_54;
	shr.u32 	%r304, %r60, 3;
	and.b32  	%r305, %r304, 124;
	mov.u32 	%r306, _ZZN3cub18CUB_300001_SM_10006detail6reduce28DeviceReduceSingleTileKernelINS2_10policy_hubIijN4cuda3std3__44plusIiEEE10Policy1000EPiSC_iS9_iiNS7_10__identityEEEvT0_T1_T2_T3_T4_T6_E12temp_storage;
	add.s32 	%r307, %r306, %r305;
	st.shared.u32 	[%r307+8], %r686;
$L__BB8_54:
	bar.sync 	0;
	setp.ne.s32 	%p34, %r60, 0;
	@%p34 bra 	$L__BB8_72;
	setp.gt.s32 	%p35, %r120, 32;
	ld.shared.u32 	%r308, [_ZZN3cub18CUB_300001_SM_10006detail6reduce28DeviceReduceSingleTileKernelINS2_10policy_hubIijN4cuda3std3__44plusIiEEE10Policy1000EPiSC_iS9_iiNS7_10__identityEEEvT0_T1_T2_T3_T4_T6_E12temp_storage+12];
	selp.b32 	%r309, %r308, 0, %p35;
	add.s32 	%r310, %r309, %r686;
	setp.gt.s32 	%p36, %r120, 64;
	ld.shared.u32 	%r311, [_ZZN3cub18CUB_300001_SM_10006detail6reduce28DeviceReduceSingleTileKernelINS2_10policy_hubIijN4cuda3std3__44plusIiEEE10Policy1000EPiSC_iS9_iiNS7_10__identityEEEvT0_T1_T2_T3_T4_T6_E12temp_storage+16];
	selp.b32 	%r312, %r311, 0, %p36;
	add.s32 	%r313, %r310, %r312;
	setp.gt.s32 	%p37, %r120, 96;
	ld.shared.u32 	%r314, [_ZZN3cub18CUB_300001_SM_10006detail6reduce28DeviceReduceSingleTileKernelINS2_10policy_hubIijN4cuda3std3__44plusIiEEE10Policy1000EPiSC_iS9_iiNS7_10__identityEEEvT0_T1_T2_T3_T4_T6_E12temp_storage+20];
	selp.b32 	%r315, %r314, 0, %p37;
	add.s32 	%r316, %r313, %r315;
	setp.gt.s32 	%p38, %r120, 128;
	ld.shared.u32 	%r317, [_ZZN3cub18CUB_300001_SM_10006detail6reduce28DeviceReduceSingleTileKernelINS2_10policy_hubIijN4cuda3std3__44plusIiEEE10Policy1000EPiSC_iS9_iiNS7_10__identityEEEvT0_T1_T2_T3_T4_T6_E12temp_storage+24];
	selp.b32 	%r318, %r317, 0, %p38;
	add.s32 	%r319, %r316, %r318;
	setp.gt.s32 	%p39, %r120, 160;
	ld.shared.u32 	%r320, [_ZZN3cub18CUB_300001_SM_10006detail6reduce28DeviceReduceSingleTileKernelINS2_10policy_hubIijN4cuda3std3__44plusIiEEE10Policy1000EPiSC_iS9_iiNS7_10__identityEEEvT0_T1_T2_T3_T4_T6_E12temp_storage+28];
	selp.b32 	%r321, %r320, 0, %p39;
	add.s32 	%r322, %r319, %r321;
	setp.gt.s32 	%p40, %r120, 192;
	ld.shared.u32 	%r323, [_ZZN3cub18CUB_300001_SM_10006detail6reduce28DeviceReduceSingleTileKernelINS2_10policy_hubIijN4cuda3std3__44plusIiEEE10Policy1000EPiSC_iS9_iiNS7_10__identityEEEvT0_T1_T2_T3_T4_T6_E12temp_storage+32];
	selp.b32 	%r324, %r323, 0, %p40;
	add.s32 	%r325, %r322, %r324;
	setp.gt.s32 	%p41, %r120, 224;
	ld.shared.u32 	%r326, [_ZZN3cub18CUB_300001_SM_10006detail6reduce28DeviceReduceSingleTileKernelINS2_10policy_hubIijN4cuda3std3__44plusIiEEE10Policy1000EPiSC_iS9_iiNS7_10__identityEEEvT0_T1_T2_T3_T4_T6_E12temp_storage+36];
	selp.b32 	%r327, %r326, 0, %p41;
	add.s32 	%r686, %r325, %r327;
	bra.uni 	$L__BB8_72;
$L__BB8_56:
	mov.u32 	%r85, %tid.x;
	mul.wide.u32 	%rd35, %r85, 4;
	add.s64 	%rd19, %rd16, %rd35;
	// begin inline asm
	ld.global.nc.u32 %r122, [%rd19];
	// end inline asm
	add.s64 	%rd20, %rd19, 1024;
	// begin inline asm
	ld.global.nc.u32 %r123, [%rd20];
	// end inline asm
	add.s64 	%rd21, %rd19, 2048;
	// begin inline asm
	ld.global.nc.u32 %r124, [%rd21];
	// end inline asm
	add.s64 	%rd22, %rd19, 3072;
	// begin inline asm
	ld.global.nc.u32 %r125, [%rd22];
	// end inline asm
	add.s64 	%rd23, %rd19, 4096;
	// begin inline asm
	ld.global.nc.u32 %r126, [%rd23];
	// end inline asm
	add.s64 	%rd24, %rd19, 5120;
	// begin inline asm
	ld.global.nc.u32 %r127, [%rd24];
	// end inline asm
	add.s64 	%rd25, %rd19, 6144;
	// begin inline asm
	ld.global.nc.u32 %r128, [%rd25];
	// end inline asm
	add.s64 	%rd26, %rd19, 7168;
	// begin inline asm
	ld.global.nc.u32 %r129, [%rd26];
	// end inline asm
	add.s64 	%rd27, %rd19, 8192;
	// begin inline asm
	ld.global.nc.u32 %r130, [%rd27];
	// end inline asm
	add.s64 	%rd28, %rd19, 9216;
	// begin inline asm
	ld.global.nc.u32 %r131, [%rd28];
	// end inline asm
	add.s64 	%rd29, %rd19, 10240;
	// begin inline asm
	ld.global.nc.u32 %r132, [%rd29];
	// end inline asm
	add.s64 	%rd30, %rd19, 11264;
	// begin inline asm
	ld.global.nc.u32 %r133, [%rd30];
	// end inline asm
	add.s64 	%rd31, %rd19, 12288;
	// begin inline asm
	ld.global.nc.u32 %r134, [%rd31];
	// end inline asm
	add.s64 	%rd32, %rd19, 13312;
	// begin inline asm
	ld.global.nc.u32 %r135, [%rd32];
	// end inline asm
	add.s64 	%rd33, %rd19, 14336;
	// begin inline asm
	ld.global.nc.u32 %r136, [%rd33];
	// end inline asm
	add.s64 	%rd34, %rd19, 15360;
	// begin inline asm
	ld.global.nc.u32 %r137, [%rd34];
	// end inline asm
	add.s32 	%r139, %r123, %r122;
	add.s32 	%r140, %r124, %r139;
	add.s32 	%r141, %r125, %r140;
	add.s32 	%r142, %r126, %r141;
	add.s32 	%r143, %r127, %r142;
	add.s32 	%r144, %r128, %r143;
	add.s32 	%r145, %r129, %r144;
	add.s32 	%r146, %r130, %r145;
	add.s32 	%r147, %r131, %r146;
	add.s32 	%r148, %r132, %r147;
	add.s32 	%r149, %r133, %r148;
	add.s32 	%r150, %r134, %r149;
	add.s32 	%r151, %r135, %r150;
	add.s32 	%r152, %r136, %r151;
	add.s32 	%r685, %r137, %r152;
	setp.lt.u32 	%p4, %r120, 8192;
	mov.b32 	%r674, 4096;
	@%p4 bra 	$L__BB8_60;
	add.s32 	%r87, %r120, -4096;
	mov.b32 	%r674, 4096;
$L__BB8_58:
	mul.wide.s32 	%rd52, %r674, 4;
	add.s64 	%rd36, %rd19, %rd52;
	// begin inline asm
	ld.global.nc.u32 %r154, [%rd36];
	// end inline asm
	add.s64 	%rd37, %rd36, 1024;
	// begin inline asm
	ld.global.nc.u32 %r155, [%rd37];
	// end inline asm
	add.s64 	%rd38, %rd36, 2048;
	// begin inline asm
	ld.global.nc.u32 %r156, [%rd38];
	// end inline asm
	add.s64 	%rd39, %rd36, 3072;
	// begin inline asm
	ld.global.nc.u32 %r157, [%rd39];
	// end inline asm
	add.s64 	%rd40, %rd36, 4096;
	// begin inline asm
	ld.global.nc.u32 %r158, [%rd40];
	// end inline asm
	add.s64 	%rd41, %rd36, 5120;
	// begin inline asm
	ld.global.nc.u32 %r159, [%rd41];
	// end inline asm
	add.s64 	%rd42, %rd36, 6144;
	// begin inline asm
	ld.global.nc.u32 %r160, [%rd42];
	// end inline asm
	add.s64 	%rd43, %rd36, 7168;
	// begin inline asm
	ld.global.nc.u32 %r161, [%rd43];
	// end inline asm
	add.s64 	%rd44, %rd36, 8192;
	// begin inline asm
	ld.global.nc.u32 %r162, [%rd44];
	// end inline asm
	add.s64 	%rd45, %rd36, 9216;
	// begin inline asm
	ld.global.nc.u32 %r163, [%rd45];
	// end inline asm
	add.s64 	%rd46, %rd36, 10240;
	// begin inline asm
	ld.global.nc.u32 %r164, [%rd46];
	// end inline asm
	add.s64 	%rd47, %rd36, 11264;
	// begin inline asm
	ld.global.nc.u32 %r165, [%rd47];
	// end inline asm
	add.s64 	%rd48, %rd36, 12288;
	// begin inline asm
	ld.global.nc.u32 %r166, [%rd48];
	// end inline asm
	add.s64 	%rd49, %rd36, 13312;
	// begin inline asm
	ld.global.nc.u32 %r167, [%rd49];
	// end inline asm
	add.s64 	%rd50, %rd36, 14336;
	// begin inline asm
	ld.global.nc.u32 %r168, [%rd50];
	// end inline asm
	add.s64 	%rd51, %rd36, 15360;
	// begin inline asm
	ld.global.nc.u32 %r169, [%rd51];
	// end inline asm
	add.s32 	%r170, %r154, %r685;
	add.s32 	%r171, %r155, %r170;
	add.s32 	%r172, %r156, %r171;
	add.s32 	%r173, %r157, %r172;
	add.s32 	%r174, %r158, %r173;
	add.s32 	%r175, %r159, %r174;
	add.s32 	%r176, %r160, %r175;
	add.s32 	%r177, %r161, %r176;
	add.s32 	%r178, %r162, %r177;
	add.s32 	%r179, %r163, %r178;
	add.s32 	%r180, %r164, %r179;
	add.s32 	%r181, %r165, %r180;
	add.s32 	%r182, %r166, %r181;
	add.s32 	%r183, %r167, %r182;
	add.s32 	%r184, %r168, %r183;
	add.s32 	%r685, %r169, %r184;
	sub.s32 	%r185, %r120, %r674;
	setp.lt.s32 	%p5, %r185, 4096;
	@%p5 bra 	$L__BB8_68;
	add.s32 	%r674, %r674, 4096;
	setp.le.s32 	%p6, %r674, %r87;
	@%p6 bra 	$L__BB8_58;
$L__BB8_60:
	setp.le.s32 	%p7, %r120, %r674;
	@%p7 bra 	$L__BB8_68;
	sub.s32 	%r94, %r120, %r674;
	setp.ge.s32 	%p8, %r85, %r94;
	@%p8 bra 	$L__BB8_68;
	not.b32 	%r187, %r85;
	add.s32 	%r188, %r120, %r187;
	sub.s32 	%r95, %r188, %r674;
	and.b32  	%r189, %r95, 768;
	setp.eq.s32 	%p9, %r189, 768;
	mov.u32 	%r679, %r85;
	@%p9 bra 	$L__BB8_65;
	add.s32 	%r676, %r85, %r674;
	shr.u32 	%r190, %r95, 8;
	add.s32 	%r191, %r190, 1;
	and.b32  	%r192, %r191, 3;
	neg.s32 	%r675, %r192;
	mov.u32 	%r679, %r85;
$L__BB8_64:
	.pragma "nounroll";
	mul.wide.u32 	%rd54, %r676, 4;
	add.s64 	%rd53, %rd16, %rd54;
	// begin inline asm
	ld.global.nc.u32 %r193, [%rd53];
	// end inline asm
	add.s32 	%r685, %r193, %r685;
	add.s32 	%r679, %r679, 256;
	add.s32 	%r676, %r676, 256;
	add.s32 	%r675, %r675, 1;
	setp.ne.s32 	%p10, %r675, 0;
	@%p10 bra 	$L__BB8_64;
$L__BB8_65:
	setp.lt.u32 	%p11, %r95, 768;
	@%p11 bra 	$L__BB8_68;
	cvt.u64.u32 	%rd55, %r679;
	cvt.u64.u32 	%rd56, %r674;
	add.s64 	%rd57, %rd55, %rd56;
	shl.b64 	%rd58, %rd57, 2;
	add.s64 	%rd59, %rd58, %rd16;
	add.s64 	%rd124, %rd59, 2048;
	add.s32 	%r682, %r679, %r674;
$L__BB8_67:
	mul.wide.u32 	%rd64, %r682, 4;
	add.s64 	%rd60, %rd16, %rd64;
	// begin inline asm
	ld.global.nc.u32 %r194, [%rd60];
	// end inline asm
	add.s32 	%r198, %r194, %r685;
	add.s64 	%rd61, %rd124, -1024;
	// begin inline asm
	ld.global.nc.u32 %r195, [%rd61];
	// end inline asm
	add.s32 	%r199, %r195, %r198;
	// begin inline asm
	ld.global.nc.u32 %r196, [%rd124];
	// end inline asm
	add.s32 	%r200, %r196, %r199;
	add.s64 	%rd63, %rd124, 1024;
	// begin inline asm
	ld.global.nc.u32 %r197, [%rd63];
	// end inline asm
	add.s32 	%r685, %r197, %r200;
	add.s32 	%r679, %r679, 1024;
	add.s64 	%rd124, %rd124, 4096;
	add.s32 	%r682, %r682, 1024;
	setp.lt.s32 	%p12, %r679, %r94;
	@%p12 bra 	$L__BB8_67;
$L__BB8_68:
	// begin inline asm
	mov.u32 %r201, %laneid;
	// end inline asm
	mov.b32 	%r204, 1;
	mov.b32 	%r225, 31;
	mov.b32 	%r226, -1;
	// begin inline asm
	shfl.sync.down.b32 %r202, %r685, %r204, %r225, %r226;
	// end inline asm
	setp.gt.s32 	%p13, %r201, 30;
	selp.b32 	%r227, 0, %r202, %p13;
	add.s32 	%r208, %r227, %r685;
	mov.b32 	%r209, 2;
	// begin inline asm
	shfl.sync.down.b32 %r207, %r208, %r209, %r225, %r226;
	// end inline asm
	setp.gt.s32 	%p14, %r201, 29;
	selp.b32 	%r228, 0, %r207, %p14;
	add.s32 	%r213, %r208, %r228;
	mov.b32 	%r214, 4;
	// begin inline asm
	shfl.sync.down.b32 %r212, %r213, %r214, %r225, %r226;
	// end inline asm
	setp.gt.s32 	%p15, %r201, 27;
	selp.b32 	%r229, 0, %r212, %p15;
	add.s32 	%r218, %r213, %r229;
	mov.b32 	%r219, 8;
	// begin inline asm
	shfl.sync.down.b32 %r217, %r218, %r219, %r225, %r226;
	// end inline asm
	setp.gt.s32 	%p16, %r201, 23;
	selp.b32 	%r230, 0, %r217, %p16;
	add.s32 	%r223, %r218, %r230;
	mov.b32 	%r224, 16;
	// begin inline asm
	shfl.sync.down.b32 %r222, %r223, %r224, %r225, %r226;
	// end inline asm
	setp.gt.s32 	%p17, %r201, 15;
	selp.b32 	%r231, 0, %r222, %p17;
	add.s32 	%r686, %r223, %r231;
	setp.ne.s32 	%p18, %r201, 0;
	@%p18 bra 	$L__BB8_70;
	shr.u32 	%r232, %r85, 3;
	and.b32  	%r233, %r232, 124;
	mov.u32 	%r234, _ZZN3cub18CUB_300001_SM_10006detail6reduce28DeviceReduceSingleTileKernelINS2_10policy_hubIijN4cuda3std3__44plusIiEEE10Policy1000EPiSC_iS9_iiNS7_10__identityEEEvT0_T1_T2_T3_T4_T6_E12temp_storage;
	add.s32 	%r235, %r234, %r233;
	st.shared.u32 	[%r235+8], %r686;
$L__BB8_70:
	bar.sync 	0;
	setp.ne.s32 	%p19, %r85, 0;
	@%p19 bra 	$L__BB8_72;
	ld.shared.u32 	%r236, [_ZZN3cub18CUB_300001_SM_10006detail6reduce28DeviceReduceSingleTileKernelINS2_10policy_hubIijN4cuda3std3__44plusIiEEE10Policy1000EPiSC_iS9_iiNS7_10__identityEEEvT0_T1_T2_T3_T4_T6_E12temp_storage+12];
	add.s32 	%r237, %r236, %r686;
	ld.shared.u32 	%r238, [_ZZN3cub18CUB_300001_SM_10006detail6reduce28DeviceReduceSingleTileKernelINS2_10policy_hubIijN4cuda3std3__44plusIiEEE10Policy1000EPiSC_iS9_iiNS7_10__identityEEEvT0_T1_T2_T3_T4_T6_E12temp_storage+16];
	add.s32 	%r239, %r237, %r238;
	ld.shared.u32 	%r240, [_ZZN3cub18CUB_300001_SM_10006detail6reduce28DeviceReduceSingleTileKernelINS2_10policy_hubIijN4cuda3std3__44plusIiEEE10Policy1000EPiSC_iS9_iiNS7_10__identityEEEvT0_T1_T2_T3_T4_T6_E12temp_storage+20];
	add.s32 	%r241, %r239, %r240;
	ld.shared.u32 	%r242, [_ZZN3cub18CUB_300001_SM_10006detail6reduce28DeviceReduceSingleTileKernelINS2_10policy_hubIijN4cuda3std3__44plusIiEEE10Policy1000EPiSC_iS9_iiNS7_10__identityEEEvT0_T1_T2_T3_T4_T6_E12temp_storage+24];
	add.s32 	%r243, %r241, %r242;
	ld.shared.u32 	%r244, [_ZZN3cub18CUB_300001_SM_10006detail6reduce28DeviceReduceSingleTileKernelINS2_10policy_hubIijN4cuda3std3__44plusIiEEE10Policy1000EPiSC_iS9_iiNS7_10__identityEEEvT0_T1_T2_T3_T4_T6_E12temp_storage+28];
	add.s32 	%r245, %r243, %r244;
	ld.shared.u32 	%r246, [_ZZN3cub18CUB_300001_SM_10006detail6reduce28DeviceReduceSingleTileKernelINS2_10policy_hubIijN4cuda3std3__44plusIiEEE10Policy1000EPiSC_iS9_iiNS7_10__identityEEEvT0_T1_T2_T3_T4_T6_E12temp_storage+32];
	add.s32 	%r247, %r245, %r246;
	ld.shared.u32 	%r248, [_ZZN3cub18CUB_300001_SM_10006detail6reduce28DeviceReduceSingleTileKernelINS2_10policy_hubIijN4cuda3std3__44plusIiEEE10Policy1000EPiSC_iS9_iiNS7_10__identityEEEvT0_T1_T2_T3_T4_T6_E12temp_storage+36];
	add.s32 	%r686, %r247, %r248;
$L__BB8_72:
	mov.u32 	%r631, %tid.x;
	setp.ne.s32 	%p95, %r631, 0;
	@%p95 bra 	$L__BB8_74;
	add.s32 	%r632, %r686, %r121;
	st.global.u32 	[%rd1], %r632;
$L__BB8_74:
	ret;

}
	// .globl	_ZN3cub18CUB_300001_SM_10006detail6reduce28DeviceReduceSingleTileKernelINS2_10policy_hubIiyN4cuda3std3__44plusIiEEE10Policy1000EN6thrust24THRUST_300001_SM_1000_NS10device_ptrIiEEPiyS9_iiNS7_10__identityEEEvT0_T1_T2_T3_T4_T6_
.visible .entry _ZN3cub18CUB_300001_SM_10006detail6reduce28DeviceReduceSingleTileKernelINS2_10policy_hubIiyN4cuda3std3__44plusIiEEE10Policy1000EN6thrust24THRUST_300001_SM_1000_NS10device_ptrIiEEPiyS9_iiNS7_10__identityEEEvT0_T1_T2_T3_T4_T6_(
	.param .align 8 .b8 _ZN3cub18CUB_300001_SM_10006detail6reduce28DeviceReduceSingleTileKernelINS2_10policy_hubIiyN4cuda3std3__44plusIiEEE10Policy1000EN6thrust24THRUST_300001_SM_1000_NS10device_ptrIiEEPiyS9_iiNS7_10__identityEEEvT0_T1_T2_T3_T4_T6__param_0[8],
	.param .u64 .ptr .align 1 _ZN3cub18CUB_300001_SM_10006detail6reduce28DeviceReduceSingleTileKernelINS2_10policy_hubIiyN4cuda3std3__44plusIiEEE10Policy1000EN6thrust24THRUST_300001_SM_1000_NS10device_ptrIiEEPiyS9_iiNS7_10__identityEEEvT0_T1_T2_T3_T4_T6__param_1,
	.param .u64 _ZN3cub18CUB_300001_SM_10006detail6reduce28DeviceReduceSingleTileKernelINS2_10policy_hubIiyN4cuda3std3__44plusIiEEE10Policy1000EN6thrust24THRUST_300001_SM_1000_NS10device_ptrIiEEPiyS9_iiNS7_10__identityEEEvT0_T1_T2_T3_T4_T6__param_2,
	.param .align 1 .b8 _ZN3cub18CUB_300001_SM_10006detail6reduce28DeviceReduceSingleTileKernelINS2_10policy_hubIiyN4cuda3std3__44plusIiEEE10Policy1000EN6thrust24THRUST_300001_SM_1000_NS10device_ptrIiEEPiyS9_iiNS7_10__identityEEEvT0_T1_T2_T3_T4_T6__param_3[1],
	.param .u32 _ZN3cub18CUB_300001_SM_10006detail6reduce28DeviceReduceSingleTileKernelINS2_10policy_hubIiyN4cuda3std3__44plusIiEEE10Policy1000EN6thrust24THRUST_300001_SM_1000_NS10device_ptrIiEEPiyS9_iiNS7_10__identityEEEvT0_T1_T2_T3_T4_T6__param_4,
	.param .align 1 .b8 _ZN3cub18CUB_300001_SM_10006detail6reduce28DeviceReduceSingleTileKernelINS2_10policy_hubIiyN4cuda3std3__44plusIiEEE10Policy1000EN6thrust24THRUST_300001_SM_1000_NS10device_ptrIiEEPiyS9_iiNS7_10__identityEEEvT0_T1_T2_T3_T4_T6__param_5[1]
)
.maxntid 256
.minnctapersm 1
{
	.reg .pred 	%p<59>;
	.reg .b32 	%r<471>;
	.reg .b64 	%rd<56>;
	// demoted variable
	.shared .align 4 .b8 _ZZN3cub18CUB_300001_SM_10006detail6reduce28DeviceReduceSingleTileKernelINS2_10policy_hubIiyN4cuda3std3__44plusIiEEE10Policy1000EN6thrust24THRUST_300001_SM_1000_NS10device_ptrIiEEPiyS9_iiNS7_10__identityEEEvT0_T1_T2_T3_T4_T6_E12temp_storage[44];
	ld.param.u64 	%rd18, [_ZN3cub18CUB_300001_SM_10006detail6reduce28DeviceReduceSingleTileKernelINS2_10policy_hubIiyN4cuda3std3__44plusIiEEE10Policy1000EN6thrust24THRUST_300001_SM_1000_NS10device_ptrIiEEPiyS9_iiNS7_10__identityEEEvT0_T1_T2_T3_T4_T6__param_0];
	ld.param.u64 	%rd20, [_ZN3cub18CUB_300001_SM_10006detail6reduce28DeviceReduceSingleTileKernelINS2_10policy_hubIiyN4cuda3std3__44plusIiEEE10Policy1000EN6thrust24THRUST_300001_SM_1000_NS10device_ptrIiEEPiyS9_iiNS7_10__identityEEEvT0_T1_T2_T3_T4_T6__param_1];
	ld.param.u64 	%rd19, [_ZN3cub18CUB_300001_SM_10006detail6reduce28DeviceReduceSingleTileKernelINS2_10policy_hubIiyN4cuda3std3__44plusIiEEE10Policy1000EN6thrust24THRUST_300001_SM_1000_NS10device_ptrIiEEPiyS9_iiNS7_10__identityEEEvT0_T1_T2_T3_T4_T6__param_2];
	ld.param.u32 	%r81, [_ZN3cub18CUB_300001_SM_10006detail6reduce28DeviceReduceSingleTileKernelINS2_10policy_hubIiyN4cuda3std3__44plusIiEEE10Policy1000EN6thrust24THRUST_300001_SM_1000_NS10device_ptrIiEEPiyS9_iiNS7_10__identityEEEvT0_T1_T2_T3_T4_T6__param_4];
	cvta.to.global.u64 	%rd1, %rd20;
	setp.ne.s64 	%p1, %rd19, 0;
	@%p1 bra 	$L__BB9_3;
	mov.u32 	%r434, %tid.x;
	setp.ne.s32 	%p58, %r434, 0;
	@%p58 bra 	$L__BB9_51;
	st.global.u32 	[%rd1], %r81;
	bra.uni 	$L__BB9_51;
$L__BB9_3:
	cvta.to.global.u64 	%rd2, %rd18;
	setp.gt.u64 	%p2, %rd19, 4095;
	@%p2 bra 	$L__BB9_28;
	cvt.u32.u64 	%r1, %rd19;
	mov.u32 	%r2, %tid.x;
	setp.ge.u32 	%p24, %r2, %r1;
	mov.b32 	%r452, 0;
	mov.u32 	%r441, %r2;
	@%p24 bra 	$L__BB9_6;
	mul.wide.u32 	%rd41, %r2, 4;
	add.s64 	%rd42, %rd2, %rd41;
	ld.global.u32 	%r452, [%rd42];
	add.s32 	%r441, %r2, 256;
$L__BB9_6:
	setp.ge.u32 	%p25, %r441, %r1;
	@%p25 bra 	$L__BB9_19;
	not.b32 	%r261, %r441;
	add.s32 	%r262, %r261, %r1;
	shr.u32 	%r263, %r262, 8;
	add.s32 	%r7, %r263, 1;
	and.b32  	%r8, %r7, 15;
	setp.lt.u32 	%p26, %r262, 3840;
	@%p26 bra 	$L__BB9_10;
	and.b32  	%r264, %r7, 33554416;
	neg.s32 	%r437, %r264;
	mul.wide.u32 	%rd43, %r441, 4;
	add.s64 	%rd44, %rd43, %rd2;
	add.s64 	%rd51, %rd44, 8192;
$L__BB9_9:
	.pragma "nounroll";
	ld.global.u32 	%r265, [%rd51+-8192];
	add.s32 	%r266, %r265, %r452;
	ld.global.u32 	%r267, [%rd51+-7168];
	add.s32 	%r268, %r267, %r266;
	ld.global.u32 	%r269, [%rd51+-6144];
	add.s32 	%r270, %r269, %r268;
	ld.global.u32 	%r271, [%rd51+-5120];
	add.s32 	%r272, %r271, %r270;
	ld.global.u32 	%r273, [%rd51+-4096];
	add.s32 	%r274, %r273, %r272;
	ld.global.u32 	%r275, [%rd51+-3072];
	add.s32 	%r276, %r275, %r274;
	ld.global.u32 	%r277, [%rd51+-2048];
	add.s32 	%r278, %r277, %r276;
	ld.global.u32 	%r279, [%rd51+-1024];
	add.s32 	%r280, %r279, %r278;
	ld.global.u32 	%r281, [%rd51];
	add.s32 	%r282, %r281, %r280;
	ld.global.u32 	%r283, [%rd51+1024];
	add.s32 	%r284, %r283, %r282;
	ld.global.u32 	%r285, [%rd51+2048];
	add.s32 	%r286, %r285, %r284;
	ld.global.u32 	%r287, [%rd51+3072];
	add.s32 	%r288, %r287, %r286;
	ld.global.u32 	%r289, [%rd51+4096];
	add.s32 	%r290, %r289, %r288;
	ld.global.u32 	%r291, [%rd51+5120];
	add.s32 	%r292, %r291, %r290;
	ld.global.u32 	%r293, [%rd51+6144];
	add.s32 	%r294, %r293, %r292;
	ld.global.u32 	%r295, [%rd51+7168];
	add.s32 	%r452, %r295, %r294;
	add.s32 	%r441, %r441, 4096;
	add.s32 	%r437, %r437, 16;
	add.s64 	%rd51, %rd51, 16384;
	setp.ne.s32 	%p27, %r437, 0;
	@%p27 bra 	$L__BB9_9;
$L__BB9_10:
	setp.eq.s32 	%p28, %r8, 0;
	@%p28 bra 	$L__BB9_19;
	and.b32  	%r19, %r7, 7;
	setp.lt.u32 	%p29, %r8, 8;
	@%p29 bra 	$L__BB9_13;
	mul.wide.s32 	%rd45, %r441, 4;
	add.s64 	%rd46, %rd2, %rd45;
	ld.global.u32 	%r297, [%rd46];
	add.s32 	%r298, %r297, %r452;
	ld.global.u32 	%r299, [%rd46+1024];
	add.s32 	%r300, %r299, %r298;
	ld.global.u32 	%r301, [%rd46+2048];
	add.s32 	%r302, %r301, %r300;
	ld.global.u32 	%r303, [%rd46+3072];
	add.s32 	%r304, %r303, %r302;
	ld.global.u32 	%r305, [%rd46+4096];
	add.s32 	%r306, %r305, %r304;
	ld.global.u32 	%r307, [%rd46+5120];
	add.s32 	%r308, %r307, %r306;
	ld.global.u32 	%r309, [%rd46+6144];
	add.s32 	%r310, %r309, %r308;
	ld.global.u32 	%r311, [%rd46+7168];
	add.s32 	%r452, %r311, %r310;
	add.s32 	%r441, %r441, 2048;
$L__BB9_13:
	setp.eq.s32 	%p30, %r19, 0;
	@%p30 bra 	$L__BB9_19;
	and.b32  	%r25, %r7, 3;
	setp.lt.u32 	%p31, %r19, 4;
	@%p31 bra 	$L__BB9_16;
	mul.wide.s32 	%rd47, %r441, 4;
	add.s64 	%rd48, %rd2, %rd47;
	ld.global.u32 	%r313, [%rd48];
	add.s32 	%r314, %r313, %r452;
	ld.global.u32 	%r315, [%rd48+1024];
	add.s32 	%r316, %r315, %r314;
	ld.global.u32 	%r317, [%rd48+2048];
	add.s32 	%r318, %r317, %r316;
	ld.global.u32 	%r319, [%rd48+3072];
	add.s32 	%r452, %r319, %r318;
	add.s32 	%r441, %r441, 1024;
$L__BB9_16:
	setp.eq.s32 	%p32, %r25, 0;
	@%p32 bra 	$L__BB9_19;
	neg.s32 	%r449, %r25;
$L__BB9_18:
	.pragma "nounroll";
	mul.wide.s32 	%rd49, %r441, 4;
	add.s64 	%rd50, %rd2, %rd49;
	ld.global.u32 	%r320, [%rd50];
	add.s32 	%r452, %r320, %r452;
	add.s32 	%r441, %r441, 256;
	add.s32 	%r449, %r449, 1;
	setp.ne.s32 	%p33, %r449, 0;
	@%p33 bra 	$L__BB9_18;
$L__BB9_19:
	setp.lt.u64 	%p34, %rd19, 256;
	@%p34 bra 	$L__BB9_24;
	// begin inline asm
	mov.u32 %r384, %laneid;
	// end inline asm
	mov.b32 	%r387, 1;
	mov.b32 	%r408, 31;
	mov.b32 	%r409, -1;
	// begin inline asm
	shfl.sync.down.b32 %r385, %r452, %r387, %r408, %r409;
	// end inline asm
	setp.gt.s32 	%p50, %r384, 30;
	selp.b32 	%r410, 0, %r385, %p50;
	add.s32 	%r391, %r410, %r452;
	mov.b32 	%r392, 2;
	// begin inline asm
	shfl.sync.down.b32 %r390, %r391, %r392, %r408, %r409;
	// end inline asm
	setp.gt.s32 	%p51, %r384, 29;
	selp.b32 	%r411, 0, %r390, %p51;
	add.s32 	%r396, %r391, %r411;
	mov.b32 	%r397, 4;
	// begin inline asm
	shfl.sync.down.b32 %r395, %r396, %r397, %r408, %r409;
	// end inline asm
	setp.gt.s32 	%p52, %r384, 27;
	selp.b32 	%r412, 0, %r395, %p52;
	add.s32 	%r401, %r396, %r412;
	mov.b32 	%r402, 8;
	// begin inline asm
	shfl.sync.down.b32 %r400, %r401, %r402, %r408, %r409;
	// end inline asm
	setp.gt.s32 	%p53, %r384, 23;
	selp.b32 	%r413, 0, %r400, %p53;
	add.s32 	%r406, %r401, %r413;
	mov.b32 	%r407, 16;
	// begin inline asm
	shfl.sync.down.b32 %r405, %r406, %r407, %r408, %r409;
	// end inline asm
	setp.gt.s32 	%p54, %r384, 15;
	selp.b32 	%r414, 0, %r405, %p54;
	add.s32 	%r470, %r406, %r414;
	setp.ne.s32 	%p55, %r384, 0;
	@%p55 bra 	$L__BB9_22;
	shr.u32 	%r415, %r2, 3;
	and.b32  	%r416, %r415, 124;
	mov.u32 	%r417, _ZZN3cub18CUB_300001_SM_10006detail6reduce28DeviceReduceSingleTileKernelINS2_10policy_hubIiyN4cuda3std3__44plusIiEEE10Policy1000EN6thrust24THRUST_300001_SM_1000_NS10device_ptrIiEEPiyS9_iiNS7_10__identityEEEvT0_T1_T2_T3_T4_T6_E12temp_storage;
	add.s32 	%r418, %r417, %r416;
	st.shared.u32 	[%r418+8], %r470;
$L__BB9_22:
	bar.sync 	0;
	setp.ne.s32 	%p56, %r2, 0;
	@%p56 bra 	$L__BB9_49;
	ld.shared.u32 	%r419, [_ZZN3cub18CUB_300001_SM_10006detail6reduce28DeviceReduceSingleTileKernelINS2_10policy_hubIiyN4cuda3std3__44plusIiEEE10Policy1000EN6thrust24THRUST_300001_SM_1000_NS10device_ptrIiEEPiyS9_iiNS7_10__identityEEEvT0_T1_T2_T3_T4_T6_E12temp_storage+12];
	add.s32 	%r420, %r419, %r470;
	ld.shared.u32 	%r421, [_ZZN3cub18CUB_300001_SM_10006detail6reduce28DeviceReduceSingleTileKernelINS2_10policy_hubIiyN4cuda3std3__44plusIiEEE10Policy1000EN6thrust24THRUST_300001_SM_1000_NS10device_ptrIiEEPiyS9_iiNS7_10__identityEEEvT0_T1_T2_T3_T4_T6_E12temp_storage+16];
	add.s32 	%r422, %r420, %r421;
	ld.shared.u32 	%r423, [_ZZN3cub18CUB_300001_SM_10006detail6reduce28DeviceReduceSingleTileKernelINS2_10policy_hubIiyN4cuda3std3__44plusIiEEE10Policy1000EN6thrust24THRUST_300001_SM_1000_NS10device_ptrIiEEPiyS9_iiNS7_10__identityEEEvT0_T1_T2_T3_T4_T6_E12temp_storage+20];
	add.s32 	%r424, %r422, %r423;
	ld.shared.u32 	%r425, [_ZZN3cub18CUB_300001_SM_10006detail6reduce28DeviceReduceSingleTileKernelINS2_10policy_hubIiyN4cuda3std3__44plusIiEEE10Policy1000EN6thrust24THRUST_300001_SM_1000_NS10device_ptrIiEEPiyS9_iiNS7_10__identityEEEvT0_T1_T2_T3_T4_T6_E12temp_storage+24];
	add.s32 	%r426, %r424, %r425;
	ld.shared.u32 	%r427, [_ZZN3cub18CUB_300001_SM_10006detail6reduce28DeviceReduceSingleTileKernelINS2_10policy_hubIiyN4cuda3std3__44plusIiEEE10Policy1000EN6thrust24THRUST_300001_SM_1000_NS10device_ptrIiEEPiyS9_iiNS7_10__identityEEEvT0_T1_T2_T3_T4_T6_E12temp_storage+28];
	add.s32 	%r428, %r426, %r427;
	ld.shared.u32 	%r429, [_ZZN3cub18CUB_300001_SM_10006detail6reduce28DeviceReduceSingleTileKernelINS2_10policy_hubIiyN4cuda3std3__44plusIiEEE10Policy1000EN6thrust24THRUST_300001_SM_1000_NS10device_ptrIiEEPiyS9_iiNS7_10__identityEEEvT0_T1_T2_T3_T4_T6_E12temp_storage+32];
	add.s32 	%r430, %r428, %r429;
	ld.shared.u32 	%r431, [_ZZN3cub18CUB_300001_SM_10006detail6reduce28DeviceReduceSingleTileKernelINS2_10policy_hubIiyN4cuda3std3__44plusIiEEE10Policy1000EN6thrust24THRUST_300001_SM_1000_NS10device_ptrIiEEPiyS9_iiNS7_10__identityEEEvT0_T1_T2_T3_T4_T6_E12temp_storage+36];
	add.s32 	%r470, %r430, %r431;
	bra.uni 	$L__BB9_49;
$L__BB9_24:
	// begin inline asm
	mov.u32 %r321, %laneid;
	// end inline asm
	and.b32  	%r347, %r2, 992;
	add.s32 	%r348, %r347, 32;
	setp.gt.u32 	%p35, %r348, %r1;
	not.b32 	%r349, %r347;
	add.s32 	%r350, %r1, %r349;
	selp.b32 	%r345, %r350, 31, %p35;
	mov.b32 	%r324, 1;
	mov.b32 	%r346, -1;
	// begin inline asm
	shfl.sync.down.b32 %r322, %r452, %r324, %r345, %r346;
	// end inline asm
	setp.lt.s32 	%p36, %r321, %r345;
	selp.b32 	%r351, %r322, 0, %p36;
	add.s32 	%r328, %r351, %r452;
	mov.b32 	%r329, 2;
	// begin inline asm
	shfl.sync.down.b32 %r327, %r328, %r329, %r345, %r346;
	// end inline asm
	add.s32 	%r352, %r321, 2;
	setp.gt.s32 	%p37, %r352, %r345;
	selp.b32 	%r353, 0, %r327, %p37;
	add.s32 	%r333, %r328, %r353;
	mov.b32 	%r334, 4;
	// begin inline asm
	shfl.sync.down.b32 %r332, %r333, %r334, %r345, %r346;
	// end inline asm
	add.s32 	%r354, %r321, 4;
	setp.gt.s32 	%p38, %r354, %r345;
	selp.b32 	%r355, 0, %r332, %p38;
	add.s32 	%r338, %r333, %r355;
	mov.b32 	%r339, 8;
	// begin inline asm
	shfl.sync.down.b32 %r337, %r338, %r339, %r345, %r346;
	// end inline asm
	add.s32 	%r356, %r321, 8;
	setp.gt.s32 	%p39, %r356, %r345;
	selp.b32 	%r357, 0, %r337, %p39;
	add.s32 	%r343, %r338, %r357;
	mov.b32 	%r344, 16;
	// begin inline asm
	shfl.sync.down.b32 %r342, %r343, %r344, %r345, %r346;
	// end inline asm
	add.s32 	%r358, %r321, 16;
	setp.gt.s32 	%p40, %r358, %r345;
	selp.b32 	%r359, 0, %r342, %p40;
	add.s32 	%r470, %r343, %r359;
	setp.ne.s32 	%p41, %r321, 0;
	@%p41 bra 	$L__BB9_26;
	shr.u32 	%r360, %r2, 3;
	and.b32  	%r361, %r360, 124;
	mov.u32 	%r362, _ZZN3cub18CUB_300001_SM_10006detail6reduce28DeviceReduceSingleTileKernelINS2_10policy_hubIiyN4cuda3std3__44plusIiEEE10Policy1000EN6thrust24THRUST_300001_SM_1000_NS10device_ptrIiEEPiyS9_iiNS7_10__identityEEEvT0_T1_T2_T3_T4_T6_E12temp_storage;
	add.s32 	%r363, %r362, %r361;
	st.shared.u32 	[%r363+8], %r470;
$L__BB9_26:
	bar.sync 	0;
	setp.ne.s32 	%p42, %r2, 0;
	@%p42 bra 	$L__BB9_49;
	setp.gt.u64 	%p43, %rd19, 32;
	ld.shared.u32 	%r364, [_ZZN3cub18CUB_300001_SM_10006detail6reduce28DeviceReduceSingleTileKernelINS2_10policy_hubIiyN4cuda3std3__44plusIiEEE10Policy1000EN6thrust24THRUST_300001_SM_1000_NS10device_ptrIiEEPiyS9_iiNS7_10__identityEEEvT0_T1_T2_T3_T4_T6_E12temp_storage+12];
	selp.b32 	%r365, %r364, 0, %p43;
	add.s32 	%r366, %r365, %r470;
	setp.gt.u64 	%p44, %rd19, 64;
	ld.shared.u32 	%r367, [_ZZN3cub18CUB_300001_SM_10006detail6reduce28DeviceReduceSingleTileKernelINS2_10policy_hubIiyN4cuda3std3__44plusIiEEE10Policy1000EN6thrust24THRUST_300001_SM_1000_NS10device_ptrIiEEPiyS9_iiNS7_10__identityEEEvT0_T1_T2_T3_T4_T6_E12temp_storage+16];
	selp.b32 	%r368, %r367, 0, %p44;
	add.s32 	%r369, %r366, %r368;
	setp.gt.u64 	%p45, %rd19, 96;
	ld.shared.u32 	%r370, [_ZZN3cub18CUB_300001_SM_10006detail6reduce28DeviceReduceSingleTileKernelINS2_10policy_hubIiyN4cuda3std3__44plusIiEEE10Policy1000EN6thrust24THRUST_300001_SM_1000_NS10device_ptrIiEEPiyS9_iiNS7_10__identityEEEvT0_T1_T2_T3_T4_T6_E12temp_storage+20];
	selp.b32 	%r371, %r370, 0, %p45;
	add.s32 	%r372, %r369, %r371;
	setp.gt.u64 	%p46, %rd19, 128;
	ld.shared.u32 	%r373, [_ZZN3cub18CUB_300001_SM_10006detail6reduce28DeviceReduceSingleTileKernelINS2_10policy_hubIiyN4cuda3std3__44plusIiEEE10Policy1000EN6thrust24THRUST_300001_SM_1000_NS10device_ptrIiEEPiyS9_iiNS7_10__identityEEEvT0_T1_T2_T3_T4_T6_E12temp_storage+24];
	selp.b32 	%r374, %r373, 0, %p46;
	add.s32 	%r375, %r372, %r374;
	setp.gt.u64 	%p47, %rd19, 160;
	ld.shared.u32 	%r376, [_ZZN3cub18CUB_300001_SM_10006detail6reduce28DeviceReduceSingleTileKernelINS2_10policy_hubIiyN4cuda3std3__44plusIiEEE10Policy1000EN6thrust24THRUST_300001_SM_1000_NS10device_ptrIiEEPiyS9_iiNS7_10__identityEEEvT0_T1_T2_T3_T4_T6_E12temp_storage+28];
	selp.b32 	%r377, %r376, 0, %p47;
	add.s32 	%r378, %r375, %r377;
	setp.gt.u64 	%p48, %rd19, 192;
	ld.shared.u32 	%r379, [_ZZN3cub18CUB_300001_SM_10006detail6reduce28DeviceReduceSingleTileKernelINS2_10policy_hubIiyN4cuda3std3__44plusIiEEE10Policy1000EN6thrust24THRUST_300001_SM_1000_NS10device_ptrIiEEPiyS9_iiNS7_10__identityEEEvT0_T1_T2_T3_T4_T6_E12temp_storage+32];
	selp.b32 	%r380, %r379, 0, %p48;
	add.s32 	%r381, %r378, %r380;
	setp.gt.u64 	%p49, %rd19, 224;
	ld.shared.u32 	%r382, [_ZZN3cub18CUB_300001_SM_10006detail6reduce28DeviceReduceSingleTileKernelINS2_10policy_hubIiyN4cuda3std3__44plusIiEEE10Policy1000EN6thrust24THRUST_300001_SM_1000_NS10device_ptrIiEEPiyS9_iiNS7_10__identityEEEvT0_T1_T2_T3_T4_T6_E12temp_storage+36];
	selp.b32 	%r383, %r382, 0, %p49;
	add.s32 	%r470, %r381, %r383;
	bra.uni 	$L__BB9_49;
$L__BB9_28:
	mov.u32 	%r43, %tid.x;
	cvt.u64.u32 	%rd6, %r43;
	mul.wide.u32 	%rd22, %r43, 4;
	add.s64 	%rd7, %rd2, %rd22;
	ld.global.u32 	%r82, [%rd7];
	ld.global.u32 	%r83, [%rd7+1024];
	ld.global.u32 	%r84, [%rd7+2048];
	ld.global.u32 	%r85, [%rd7+3072];
	ld.global.u32 	%r86, [%rd7+4096];
	ld.global.u32 	%r87, [%rd7+5120];
	ld.global.u32 	%r88, [%rd7+6144];
	ld.global.u32 	%r89, [%rd7+7168];
	ld.global.u32 	%r90, [%rd7+8192];
	ld.global.u32 	%r91, [%rd7+9216];
	ld.global.u32 	%r92, [%rd7+10240];
	ld.global.u32 	%r93, [%rd7+11264];
	ld.global.u32 	%r94, [%rd7+12288];
	ld.global.u32 	%r95, [%rd7+13312];
	ld.global.u32 	%r96, [%rd7+14336];
	ld.global.u32 	%r97, [%rd7+15360];
	add.s32 	%r98, %r83, %r82;
	add.s32 	%r99, %r84, %r98;
	add.s32 	%r100, %r85, %r99;
	add.s32 	%r101, %r86, %r100;
	add.s32 	%r102, %r87, %r101;
	add.s32 	%r103, %r88, %r102;
	add.s32 	%r104, %r89, %r103;
	add.s32 	%r105, %r90, %r104;
	add.s32 	%r106, %r91, %r105;
	add.s32 	%r107, %r92, %r106;
	add.s32 	%r108, %r93, %r107;
	add.s32 	%r109, %r94, %r108;
	add.s32 	%r110, %r95, %r109;
	add.s32 	%r111, %r96, %r110;
	add.s32 	%r469, %r97, %r111;
	add.s64 	%rd8, %rd19, -4096;
	setp.lt.u64 	%p3, %rd8, 4096;
	mov.b64 	%rd53, 4096;
	@%p3 bra 	$L__BB9_32;
	mov.b64 	%rd53, 4096;
$L__BB9_30:
	shl.b64 	%rd24, %rd53, 2;
	add.s64 	%rd25, %rd7, %rd24;
	ld.global.u32 	%r112, [%rd25];
	ld.global.u32 	%r113, [%rd25+1024];
	ld.global.u32 	%r114, [%rd25+2048];
	ld.global.u32 	%r115, [%rd25+3072];
	ld.global.u32 	%r116, [%rd25+4096];
	ld.global.u32 	%r117, [%rd25+5120];
	ld.global.u32 	%r118, [%rd25+6144];
	ld.global.u32 	%r119, [%rd25+7168];
	ld.global.u32 	%r120, [%rd25+8192];
	ld.global.u32 	%r121, [%rd25+9216];
	ld.global.u32 	%r122, [%rd25+10240];
	ld.global.u32 	%r123, [%rd25+11264];
	ld.global.u32 	%r124, [%rd25+12288];
	ld.global.u32 	%r125, [%rd25+13312];
	ld.global.u32 	%r126, [%rd25+14336];
	ld.global.u32 	%r127, [%rd25+15360];
	add.s32 	%r128, %r112, %r469;
	add.s32 	%r129, %r113, %r128;
	add.s32 	%r130, %r114, %r129;
	add.s32 	%r131, %r115, %r130;
	add.s32 	%r132, %r116, %r131;
	add.s32 	%r133, %r117, %r132;
	add.s32 	%r134, %r118, %r133;
	add.s32 	%r135, %r119, %r134;
	add.s32 	%r136, %r120, %r135;
	add.s32 	%r137, %r121, %r136;
	add.s32 	%r138, %r122, %r137;
	add.s32 	%r139, %r123, %r138;
	add.s32 	%r140, %r124, %r139;
	add.s32 	%r141, %r125, %r140;
	add.s32 	%r142, %r126, %r141;
	add.s32 	%r469, %r127, %r142;
	sub.s64 	%rd26, %rd19, %rd53;
	setp.lt.u64 	%p4, %rd26, 4096;
	@%p4 bra 	$L__BB9_45;
	add.s64 	%rd53, %rd53, 4096;
	setp.le.u64 	%p5, %rd53, %rd8;
	@%p5 bra 	$L__BB9_30;
$L__BB9_32:
	setp.le.u64 	%p6, %rd19, %rd53;
	cvt.u32.u64 	%r143, %rd53;
	cvt.u32.u64 	%r144, %rd19;
	sub.s32 	%r145, %r144, %r143;
	setp.ge.s32 	%p7, %r43, %r145;
	or.pred  	%p8, %p6, %p7;
	@%p8 bra 	$L__BB9_45;
	not.b32 	%r149, %r43;
	add.s32 	%r150, %r149, %r144;
	sub.s32 	%r152, %r150, %r143;
	shr.u32 	%r153, %r152, 8;
	add.s32 	%r48, %r153, 1;
	and.b32  	%r49, %r48, 15;
	setp.lt.u32 	%p9, %r152, 3840;
	mov.u32 	%r459, %r43;
	@%p9 bra 	$L__BB9_36;
	and.b32  	%r154, %r48, 33554416;
	neg.s32 	%r455, %r154;
	add.s64 	%rd27, %rd53, %rd6;
	shl.b64 	%rd28, %rd27, 2;
	add.s64 	%rd29, %rd28, %rd2;
	add.s64 	%rd54, %rd29, 8192;
	mov.u32 	%r459, %r43;
$L__BB9_35:
	.pragma "nounroll";
	ld.global.u32 	%r155, [%rd54+-8192];
	add.s32 	%r156, %r155, %r469;
	ld.global.u32 	%r157, [%rd54+-7168];
	add.s32 	%r158, %r157, %r156;
	ld.global.u32 	%r159, [%rd54+-6144];
	add.s32 	%r160, %r159, %r158;
	ld.global.u32 	%r161, [%rd54+-5120];
	add.s32 	%r162, %r161, %r160;
	ld.global.u32 	%r163, [%rd54+-4096];
	add.s32 	%r164, %r163, %r162;
	ld.global.u32 	%r165, [%rd54+-3072];
	add.s32 	%r166, %r165, %r164;
	ld.global.u32 	%r167, [%rd54+-2048];
	add.s32 	%r168, %r167, %r166;
	ld.global.u32 	%r169, [%rd54+-1024];
	add.s32 	%r170, %r169, %r168;
	ld.global.u32 	%r171, [%rd54];
	add.s32 	%r172, %r171, %r170;
	ld.global.u32 	%r173, [%rd54+1024];
	add.s32 	%r174, %r173, %r172;
	ld.global.u32 	%r175, [%rd54+2048];
	add.s32 	%r176, %r175, %r174;
	ld.global.u32 	%r177, [%rd54+3072];
	add.s32 	%r178, %r177, %r176;
	ld.global.u32 	%r179, [%rd54+4096];
	add.s32 	%r180, %r179, %r178;
	ld.global.u32 	%r181, [%rd54+5120];
	add.s32 	%r182, %r181, %r180;
	ld.global.u32 	%r183, [%rd54+6144];
	add.s32 	%r184, %r183, %r182;
	ld.global.u32 	%r185, [%rd54+7168];
	add.s32 	%r469, %r185, %r184;
	add.s32 	%r459, %r459, 4096;
	add.s32 	%r455, %r455, 16;
	add.s64 	%rd54, %rd54, 16384;
	setp.ne.s32 	%p10, %r455, 0;
	@%p10 bra 	$L__BB9_35;
$L__BB9_36:
	setp.eq.s32 	%p11, %r49, 0;
	@%p11 bra 	$L__BB9_45;
	and.b32  	%r60, %r48, 7;
	setp.lt.u32 	%p12, %r49, 8;
	@%p12 bra 	$L__BB9_39;
	cvt.u64.u32 	%rd30, %r459;
	add.s64 	%rd31, %rd53, %rd30;
	shl.b64 	%rd32, %rd31, 2;
	add.s64 	%rd33, %rd2, %rd32;
	ld.global.u32 	%r187, [%rd33];
	add.s32 	%r188, %r187, %r469;
	ld.global.u32 	%r189, [%rd33+1024];
	add.s32 	%r190, %r189, %r188;
	ld.global.u32 	%r191, [%rd33+2048];
	add.s32 	%r192, %r191, %r190;
	ld.global.u32 	%r193, [%rd33+3072];
	add.s32 	%r194, %r193, %r192;
	ld.global.u32 	%r195, [%rd33+4096];
	add.s32 	%r196, %r195, %r194;
	ld.global.u32 	%r197, [%rd33+5120];
	add.s32 	%r198, %r197, %r196;
	ld.global.u32 	%r199, [%rd33+6144];
	add.s32 	%r200, %r199, %r198;
	ld.global.u32 	%r201, [%rd33+7168];
	add.s32 	%r469, %r201, %r200;
	add.s32 	%r459, %r459, 2048;
$L__BB9_39:
	setp.eq.s32 	%p13, %r60, 0;
	@%p13 bra 	$L__BB9_45;
	and.b32  	%r66, %r48, 3;
	setp.lt.u32 	%p14, %r60, 4;
	@%p14 bra 	$L__BB9_42;
	cvt.u64.u32 	%rd34, %r459;
	add.s64 	%rd35, %rd53, %rd34;
	shl.b64 	%rd36, %rd35, 2;
	add.s64 	%rd37, %rd2, %rd36;
	ld.global.u32 	%r203, [%rd37];
	add.s32 	%r204, %r203, %r469;
	ld.global.u32 	%r205, [%rd37+1024];
	add.s32 	%r206, %r205, %r204;
	ld.global.u32 	%r207, [%rd37+2048];
	add.s32 	%r208, %r207, %r206;
	ld.global.u32 	%r209, [%rd37+3072];
	add.s32 	%r469, %r209, %r208;
	add.s32 	%r459, %r459, 1024;
$L__BB9_42:
	setp.eq.s32 	%p15, %r66, 0;
	@%p15 bra 	$L__BB9_45;
	cvt.u64.u32 	%rd38, %r459;
	add.s64 	%rd39, %rd53, %rd38;
	shl.b64 	%rd40, %rd39, 2;
	add.s64 	%rd55, %rd2, %rd40;
	neg.s32 	%r467, %r66;
$L__BB9_44:
	.pragma "nounroll";
	ld.global.u32 	%r210, [%rd55];
	add.s32 	%r469, %r210, %r469;
	add.s64 	%rd55, %rd55, 1024;
	add.s32 	%r467, %r467, 1;
	setp.ne.s32 	%p16, %r467, 0;
	@%p16 bra 	$L__BB9_44;
$L__BB9_45:
	// begin inline asm
	mov.u32 %r211, %laneid;
	// end inline asm
	mov.b32 	%r214, 1;
	mov.b32 	%r235, 31;
	mov.b32 	%r236, -1;
	// begin inline asm
	shfl.sync.down.b32 %r212, %r469, %r214, %r235, %r236;
	// end inline asm
	setp.gt.s32 	%p17, %r211, 30;
	selp.b32 	%r237, 0, %r212, %p17;
	add.s32 	%r218, %r237, %r469;
	mov.b32 	%r219, 2;
	// begin inline asm
	shfl.sync.down.b32 %r217, %r218, %r219, %r235, %r236;
	// end inline asm
	setp.gt.s32 	%p18, %r211, 29;
	selp.b32 	%r238, 0, %r217, %p18;
	add.s32 	%r223, %r218, %r238;
	mov.b32 	%r224, 4;
	// begin inline asm
	shfl.sync.down.b32 %r222, %r223, %r224, %r235, %r236;
	// end inline asm
	setp.gt.s32 	%p19, %r211, 27;
	selp.b32 	%r239, 0, %r222, %p19;
	add.s32 	%r228, %r223, %r239;
	mov.b32 	%r229, 8;
	// begin inline asm
	shfl.sync.down.b32 %r227, %r228, %r229, %r235, %r236;
	// end inline asm
	setp.gt.s32 	%p20, %r211, 23;
	selp.b32 	%r240, 0, %r227, %p20;
	add.s32 	%r233, %r228, %r240;
	mov.b32 	%r234, 16;
	// begin inline asm
	shfl.sync.down.b32 %r232, %r233, %r234, %r235, %r236;
	// end inline asm
	setp.gt.s32 	%p21, %r211, 15;
	selp.b32 	%r241, 0, %r232, %p21;
	add.s32 	%r470, %r233, %r241;
	setp.ne.s32 	%p22, %r211, 0;
	@%p22 bra 	$L__BB9_47;
	shr.u32 	%r242, %r43, 3;
	and.b32  	%r243, %r242, 124;
	mov.u32 	%r244, _ZZN3cub18CUB_300001_SM_10006detail6reduce28DeviceReduceSingleTileKernelINS2_10policy_hubIiyN4cuda3std3__44plusIiEEE10Policy1000EN6thrust24THRUST_300001_SM_1000_NS10device_ptrIiEEPiyS9_iiNS7_10__identityEEEvT0_T1_T2_T3_T4_T6_E12temp_storage;
	add.s32 	%r245, %r244, %r243;
	st.shared.u32 	[%r245+8], %r470;
$L__BB9_47:
	bar.sync 	0;
	setp.ne.s32 	%p23, %r43, 0;
	@%p23 bra 	$L__BB9_49;
	ld.shared.u32 	%r246, [_ZZN3cub18CUB_300001_SM_10006detail6reduce28DeviceReduceSingleTileKernelINS2_10policy_hubIiyN4cuda3std3__44plusIiEEE10Policy1000EN6thrust24THRUST_300001_SM_1000_NS10device_ptrIiEEPiyS9_iiNS7_10__identityEEEvT0_T1_T2_T3_T4_T6_E12temp_storage+12];
	add.s32 	%r247, %r246, %r470;
	ld.shared.u32 	%r248, [_ZZN3cub18CUB_300001_SM_10006detail6reduce28DeviceReduceSingleTileKernelINS2_10policy_hubIiyN4cuda3std3__44plusIiEEE10Policy1000EN6thrust24THRUST_300001_SM_1000_NS10device_ptrIiEEPiyS9_iiNS7_10__identityEEEvT0_T1_T2_T3_T4_T6_E12temp_storage+16];
	add.s32 	%r249, %r247, %r248;
	ld.shared.u32 	%r250, [_ZZN3cub18CUB_300001_SM_10006detail6reduce28DeviceReduceSingleTileKernelINS2_10policy_hubIiyN4cuda3std3__44plusIiEEE10Policy1000EN6thrust24THRUST_300001_SM_1000_NS10device_ptrIiEEPiyS9_iiNS7_10__identityEEEvT0_T1_T2_T3_T4_T6_E12temp_storage+20];
	add.s32 	%r251, %r249, %r250;
	ld.shared.u32 	%r252, [_ZZN3cub18CUB_300001_SM_10006detail6reduce28DeviceReduceSingleTileKernelINS2_10policy_hubIiyN4cuda3std3__44plusIiEEE10Policy1000EN6thrust24THRUST_300001_SM_1000_NS10device_ptrIiEEPiyS9_iiNS7_10__identityEEEvT0_T1_T2_T3_T4_T6_E12temp_storage+24];
	add.s32 	%r253, %r251, %r252;
	ld.shared.u32 	%r254, [_ZZN3cub18CUB_300001_SM_10006detail6reduce28DeviceReduceSingleTileKernelINS2_10policy_hubIiyN4cuda3std3__44plusIiEEE10Policy1000EN6thrust24THRUST_300001_SM_1000_NS10device_ptrIiEEPiyS9_iiNS7_10__identityEEEvT0_T1_T2_T3_T4_T6_E12temp_storage+28];
	add.s32 	%r255, %r253, %r254;
	ld.shared.u32 	%r256, [_ZZN3cub18CUB_300001_SM_10006detail6reduce28DeviceReduceSingleTileKernelINS2_10policy_hubIiyN4cuda3std3__44plusIiEEE10Policy1000EN6thrust24THRUST_300001_SM_1000_NS10device_ptrIiEEPiyS9_iiNS7_10__identityEEEvT0_T1_T2_T3_T4_T6_E12temp_storage+32];
	add.s32 	%r257, %r255, %r256;
	ld.shared.u32 	%r258, [_ZZN3cub18CUB_300001_SM_10006detail6reduce28DeviceReduceSingleTileKernelINS2_10policy_hubIiyN4cuda3std3__44plusIiEEE10Policy1000EN6thrust24THRUST_300001_SM_1000_NS10device_ptrIiEEPiyS9_iiNS7_10__identityEEEvT0_T1_T2_T3_T4_T6_E12temp_storage+36];
	add.s32 	%r470, %r257, %r258;
$L__BB9_49:
	mov.u32 	%r432, %tid.x;
	setp.ne.s32 	%p57, %r432, 0;
	@%p57 bra 	$L__BB9_51;
	add.s32 	%r433, %r470, %r81;
	st.global.u32 	[%rd1], %r433;
$L__BB9_51:
	ret;

}
	// .globl	_ZN3cub18CUB_300001_SM_10006detail6reduce18DeviceReduceKernelINS2_10policy_hubIiyN4cuda3std3__44plusIiEEE10Policy1000EN6thrust24THRUST_300001_SM_1000_NS10device_ptrIiEEyS9_iNS7_10__identityEEEvT0_PT3_T1_NS0_13GridEvenShareISK_EET2_T4_
.visible .entry _ZN3cub18CUB_300001_SM_10006detail6reduce18DeviceReduceKernelINS2_10policy_hubIiyN4cuda3std3__44plusIiEEE10Policy1000EN6thrust24THRUST_300001_SM_1000_NS10device_ptrIiEEyS9_iNS7_10__identityEEEvT0_PT3_T1_NS0_13GridEvenShareISK_EET2_T4_(
	.param .align 8 .b8 _ZN3cub18CUB_300001_SM_10006detail6reduce18DeviceReduceKernelINS2_10policy_hubIiyN4cuda3std3__44plusIiEEE10Policy1000EN6thrust24THRUST_300001_SM_1000_NS10device_ptrIiEEyS9_iNS7_10__identityEEEvT0_PT3_T1_NS0_13GridEvenShareISK_EET2_T4__param_0[8],
	.param .u64 .ptr .align 1 _ZN3cub18CUB_300001_SM_10006detail6reduce18DeviceReduceKernelINS2_10policy_hubIiyN4cuda3std3__44plusIiEEE10Policy1000EN6thrust24THRUST_300001_SM_1000_NS10device_ptrIiEEyS9_iNS7_10__identityEEEvT0_PT3_T1_NS0_13GridEvenShareISK_EET2_T4__param_1,
	.param .u64 _ZN3cub18CUB_300001_SM_10006detail6reduce18DeviceReduceKernelINS2_10policy_hubIiyN4cuda3std3__44plusIiEEE10Policy1000EN6thrust24THRUST_300001_SM_1000_NS10device_ptrIiEEyS9_iNS7_10__identityEEEvT0_PT3_T1_NS0_13GridEvenShareISK_EET2_T4__param_2,
	.param .align 8 .b8 _ZN3cub18CUB_300001_SM_10006detail6reduce18DeviceReduceKernelINS2_10policy_hubIiyN4cuda3std3__44plusIiEEE10Policy1000EN6thrust24THRUST_300001_SM_1000_NS10device_ptrIiEEyS9_iNS7_10__identityEEEvT0_PT3_T1_NS0_13GridEvenShareISK_EET2_T4__param_3[72],
	.param .align 1 .b8 _ZN3cub18CUB_300001_SM_10006detail6reduce18DeviceReduceKernelINS2_10policy_hubIiyN4cuda3std3__44plusIiEEE10Policy1000EN6thrust24THRUST_300001_SM_1000_NS10device_ptrIiEEyS9_iNS7_10__identityEEEvT0_PT3_T1_NS0_13GridEvenShareISK_EET2_T4__param_4[1],
	.param .align 1 .b8 _ZN3cub18CUB_300001_SM_10006detail6reduce18DeviceReduceKernelINS2_10policy_hubIiyN4cuda3std3__44plusIiEEE10Policy1000EN6thrust24THRUST_300001_SM_1000_NS10device_ptrIiEEyS9_iNS7_10__identityEEEvT0_PT3_T1_NS0_13GridEvenShareISK_EET2_T4__param_5[1]
)
.maxntid 256
{
	.reg .pred 	%p<57>;
	.reg .b16 	%rs<4>;
	.reg .b32 	%r<502>;
	.reg .b64 	%rd<78>;
	// demoted variable
	.shared .align 4 .b8 _ZZN3cub18CUB_300001_SM_10006detail6reduce18DeviceReduceKernelINS2_10policy_hubIiyN4cuda3std3__44plusIiEEE10Policy1000EN6thrust24THRUST_300001_SM_1000_NS10device_ptrIiEEyS9_iNS7_10__identityEEEvT0_PT3_T1_NS0_13GridEvenShareISK_EET2_T4_E12temp_storage[44];
	ld.param.u64 	%rd1, [_ZN3cub18CUB_300001_SM_10006detail6reduce18DeviceReduceKernelINS2_10policy_hubIiyN4cuda3std3__44plusIiEEE10Policy1000EN6thrust24THRUST_300001_SM_1000_NS10device_ptrIiEEyS9_iNS7_10__identityEEEvT0_PT3_T1_NS0_13GridEvenShareISK_EET2_T4__param_3+32];
	ld.param.u32 	%r1, [_ZN3cub18CUB_300001_SM_10006detail6reduce18DeviceReduceKernelINS2_10policy_hubIiyN4cuda3std3__44plusIiEEE10Policy1000EN6thrust24THRUST_300001_SM_1000_NS10device_ptrIiEEyS9_iNS7_10__identityEEEvT0_PT3_T1_NS0_13GridEvenShareISK_EET2_T4__param_3+40];
	ld.param.u64 	%rd25, [_ZN3cub18CUB_300001_SM_10006detail6reduce18DeviceReduceKernelINS2_10policy_hubIiyN4cuda3std3__44plusIiEEE10Policy1000EN6thrust24THRUST_300001_SM_1000_NS10device_ptrIiEEyS9_iNS7_10__identityEEEvT0_PT3_T1_NS0_13GridEvenShareISK_EET2_T4__param_0];
	cvta.to.global.u64 	%rd2, %rd25;
	mov.u32 	%r2, %ctaid.x;
	shl.b32 	%r88, %r1, 12;
	cvt.s64.s32 	%rd3, %r88;
	shl.b32 	%r89, %r2, 12;
	cvt.u64.u32 	%rd4, %r89;
	sub.s64 	%rd5, %rd1, %rd4;
	setp.gt.u64 	%p1, %rd5, 4095;
	@%p1 bra 	$L__BB10_25;
	cvt.u32.u64 	%r287, %rd4;
	cvt.u32.u64 	%r3, %rd1;
	sub.s32 	%r4, %r3, %r287;
	mov.u32 	%r5, %tid.x;
	setp.ge.s32 	%p23, %r5, %r4;
	mov.b32 	%r482, 0;
	mov.u32 	%r471, %r5;
	@%p23 bra 	$L__BB10_3;
	add.s32 	%r289, %r287, %r5;
	mul.wide.u32 	%rd51, %r289, 4;
	add.s64 	%rd52, %rd2, %rd51;
	ld.global.u32 	%r482, [%rd52];
	add.s32 	%r471, %r5, 256;
$L__BB10_3:
	setp.ge.s32 	%p24, %r471, %r4;
	@%p24 bra 	$L__BB10_16;
	not.b32 	%r292, %r471;
	add.s32 	%r293, %r292, %r3;
	sub.s32 	%r294, %r293, %r287;
	shr.u32 	%r295, %r294, 8;
	add.s32 	%r10, %r295, 1;
	and.b32  	%r11, %r10, 15;
	setp.lt.u32 	%p25, %r294, 3840;
	@%p25 bra 	$L__BB10_7;
	and.b32  	%r296, %r10, 33554416;
	neg.s32 	%r467, %r296;
	mul.wide.u32 	%rd53, %r2, 16384;
	mul.wide.u32 	%rd54, %r471, 4;
	or.b64  	%rd55, %rd53, %rd54;
	add.s64 	%rd56, %rd55, %rd2;
	add.s64 	%rd72, %rd56, 8192;
$L__BB10_6:
	.pragma "nounroll";
	ld.global.u32 	%r297, [%rd72+-8192];
	add.s32 	%r298, %r297, %r482;
	ld.global.u32 	%r299, [%rd72+-7168];
	add.s32 	%r300, %r299, %r298;
	ld.global.u32 	%r301, [%rd72+-6144];
	add.s32 	%r302, %r301, %r300;
	ld.global.u32 	%r303, [%rd72+-5120];
	add.s32 	%r304, %r303, %r302;
	ld.global.u32 	%r305, [%rd72+-4096];
	add.s32 	%r306, %r305, %r304;
	ld.global.u32 	%r307, [%rd72+-3072];
	add.s32 	%r308, %r307, %r306;
	ld.global.u32 	%r309, [%rd72+-2048];
	add.s32 	%r310, %r309, %r308;
	ld.global.u32 	%r311, [%rd72+-1024];
	add.s32 	%r312, %r311, %r310;
	ld.global.u32 	%r313, [%rd72];
	add.s32 	%r314, %r313, %r312;
	ld.global.u32 	%r315, [%rd72+1024];
	add.s32 	%r316, %r315, %r314;
	ld.global.u32 	%r317, [%rd72+2048];
	add.s32 	%r318, %r317, %r316;
	ld.global.u32 	%r319, [%rd72+3072];
	add.s32 	%r320, %r319, %r318;
	ld.global.u32 	%r321, [%rd72+4096];
	add.s32 	%r322, %r321, %r320;
	ld.global.u32 	%r323, [%rd72+5120];
	add.s32 	%r324, %r323, %r322;
	ld.global.u32 	%r325, [%rd72+6144];
	add.s32 	%r326, %r325, %r324;
	ld.global.u32 	%r327, [%rd72+7168];
	add.s32 	%r482, %r327, %r326;
	add.s32 	%r471, %r471, 4096;
	add.s32 	%r467, %r467, 16;
	add.s64 	%rd72, %rd72, 16384;
	setp.ne.s32 	%p26, %r467, 0;
	@%p26 bra 	$L__BB10_6;
$L__BB10_7:
	setp.eq.s32 	%p27, %r11, 0;
	@%p27 bra 	$L__BB10_16;
	and.b32  	%r22, %r10, 7;
	setp.lt.u32 	%p28, %r11, 8;
	@%p28 bra 	$L__BB10_10;
	cvt.s64.s32 	%rd57, %r471;
	add.s64 	%rd58, %rd57, %rd4;
	shl.b64 	%rd59, %rd58, 2;
	add.s64 	%rd60, %rd2, %rd59;
	ld.global.u32 	%r329, [%rd60];
	add.s32 	%r330, %r329, %r482;
	ld.global.u32 	%r331, [%rd60+1024];
	add.s32 	%r332, %r331, %r330;
	ld.global.u32 	%r333, [%rd60+2048];
	add.s32 	%r334, %r333, %r332;
	ld.global.u32 	%r335, [%rd60+3072];
	add.s32 	%r336, %r335, %r334;
	ld.global.u32 	%r337, [%rd60+4096];
	add.s32 	%r338, %r337, %r336;
	ld.global.u32 	%r339, [%rd60+5120];
	add.s32 	%r340, %r339, %r338;
	ld.global.u32 	%r341, [%rd60+6144];
	add.s32 	%r342, %r341, %r340;
	ld.global.u32 	%r343, [%rd60+7168];
	add.s32 	%r482, %r343, %r342;
	add.s32 	%r471, %r471, 2048;
$L__BB10_10:
	setp.eq.s32 	%p29, %r22, 0;
	@%p29 bra 	$L__BB10_16;
	and.b32  	%r28, %r10, 3;
	setp.lt.u32 	%p30, %r22, 4;
	@%p30 bra 	$L__BB10_13;
	cvt.s64.s32 	%rd61, %r471;
	add.s64 	%rd62, %rd61, %rd4;
	shl.b64 	%rd63, %rd62, 2;
	add.s64 	%rd64, %rd2, %rd63;
	ld.global.u32 	%r345, [%rd64];
	add.s32 	%r346, %r345, %r482;
	ld.global.u32 	%r347, [%rd64+1024];
	add.s32 	%r348, %r347, %r346;
	ld.global.u32 	%r349, [%rd64+2048];
	add.s32 	%r350, %r349, %r348;
	ld.global.u32 	%r351, [%rd64+3072];
	add.s32 	%r482, %r351, %r350;
	add.s32 	%r471, %r471, 1024;
$L__BB10_13:
	setp.eq.s32 	%p31, %r28, 0;
	@%p31 bra 	$L__BB10_16;
	mul.wide.u32 	%rd65, %r2, 16384;
	add.s64 	%rd9, %rd2, %rd65;
	neg.s32 	%r479, %r28;
$L__BB10_15:
	.pragma "nounroll";
	mul.wide.s32 	%rd66, %r471, 4;
	add.s64 	%rd67, %rd9, %rd66;
	ld.global.u32 	%r352, [%rd67];
	add.s32 	%r482, %r352, %r482;
	add.s32 	%r471, %r471, 256;
	add.s32 	%r479, %r479, 1;
	setp.ne.s32 	%p32, %r479, 0;
	@%p32 bra 	$L__BB10_15;
$L__BB10_16:
	setp.lt.s32 	%p33, %r4, 256;
	@%p33 bra 	$L__BB10_21;
	// begin inline asm
	mov.u32 %r416, %laneid;
	// end inline asm
	mov.b32 	%r419, 1;
	mov.b32 	%r440, 31;
	mov.b32 	%r441, -1;
	// begin inline asm
	shfl.sync.down.b32 %r417, %r482, %r419, %r440, %r441;
	// end inline asm
	setp.gt.s32 	%p49, %r416, 30;
	selp.b32 	%r442, 0, %r417, %p49;
	add.s32 	%r423, %r442, %r482;
	mov.b32 	%r424, 2;
	// begin inline asm
	shfl.sync.down.b32 %r422, %r423, %r424, %r440, %r441;
	// end inline asm
	setp.gt.s32 	%p50, %r416, 29;
	selp.b32 	%r443, 0, %r422, %p50;
	add.s32 	%r428, %r423, %r443;
	mov.b32 	%r429, 4;
	// begin inline asm
	shfl.sync.down.b32 %r427, %r428, %r429, %r440, %r441;
	// end inline asm
	setp.gt.s32 	%p51, %r416, 27;
	selp.b32 	%r444, 0, %r427, %p51;
	add.s32 	%r433, %r428, %r444;
	mov.b32 	%r434, 8;
	// begin inline asm
	shfl.sync.down.b32 %r432, %r433, %r434, %r440, %r441;
	// end inline asm
	setp.gt.s32 	%p52, %r416, 23;
	selp.b32 	%r445, 0, %r432, %p52;
	add.s32 	%r438, %r433, %r445;
	mov.b32 	%r439, 16;
	// begin inline asm
	shfl.sync.down.b32 %r437, %r438, %r439, %r440, %r441;
	// end inline asm
	setp.gt.s32 	%p53, %r416, 15;
	selp.b32 	%r446, 0, %r437, %p53;
	add.s32 	%r501, %r438, %r446;
	setp.ne.s32 	%p54, %r416, 0;
	@%p54 bra 	$L__BB10_19;
	shr.u32 	%r447, %r5, 3;
	and.b32  	%r448, %r447, 124;
	mov.u32 	%r449, _ZZN3cub18CUB_300001_SM_10006detail6reduce18DeviceReduceKernelINS2_10policy_hubIiyN4cuda3std3__44plusIiEEE10Policy1000EN6thrust24THRUST_300001_SM_1000_NS10device_ptrIiEEyS9_iNS7_10__identityEEEvT0_PT3_T1_NS0_13GridEvenShareISK_EET2_T4_E12temp_storage;
	add.s32 	%r450, %r449, %r448;
	st.shared.u32 	[%r450+8], %r501;
$L__BB10_19:
	bar.sync 	0;
	setp.ne.s32 	%p55, %r5, 0;
	@%p55 bra 	$L__BB10_46;
	ld.shared.u32 	%r451, [_ZZN3cub18CUB_300001_SM_10006detail6reduce18DeviceReduceKernelINS2_10policy_hubIiyN4cuda3std3__44plusIiEEE10Policy1000EN6thrust24THRUST_300001_SM_1000_NS10device_ptrIiEEyS9_iNS7_10__identityEEEvT0_PT3_T1_NS0_13GridEvenShareISK_EET2_T4_E12temp_storage+12];
	add.s32 	%r452, %r451, %r501;
	ld.shared.u32 	%r453, [_ZZN3cub18CUB_300001_SM_10006detail6reduce18DeviceReduceKernelINS2_10policy_hubIiyN4cuda3std3__44plusIiEEE10Policy1000EN6thrust24THRUST_300001_SM_1000_NS10device_ptrIiEEyS9_iNS7_10__identityEEEvT0_PT3_T1_NS0_13GridEvenShareISK_EET2_T4_E12temp_storage+16];
	add.s32 	%r454, %r452, %r453;
	ld.shared.u32 	%r455, [_ZZN3cub18CUB_300001_SM_10006detail6reduce18DeviceReduceKernelINS2_10policy_hubIiyN4cuda3std3__44plusIiEEE10Policy1000EN6thrust24THRUST_300001_SM_1000_NS10device_ptrIiEEyS9_iNS7_10__identityEEEvT0_PT3_T1_NS0_13GridEvenShareISK_EET2_T4_E12temp_storage+20];
	add.s32 	%r456, %r454, %r455;
	ld.shared.u32 	%r457, [_ZZN3cub18CUB_300001_SM_10006detail6reduce18DeviceReduceKernelINS2_10policy_hubIiyN4cuda3std3__44plusIiEEE10Policy1000EN6thrust24THRUST_300001_SM_1000_NS10device_ptrIiEEyS9_iNS7_10__identityEEEvT0_PT3_T1_NS0_13GridEvenShareISK_EET2_T4_E12temp_storage+24];
	add.s32 	%r458, %r456, %r457;
	ld.shared.u32 	%r459, [_ZZN3cub18CUB_300001_SM_10006detail6reduce18DeviceReduceKernelINS2_10policy_hubIiyN4cuda3std3__44plusIiEEE10Policy1000EN6thrust24THRUST_300001_SM_1000_NS10device_ptrIiEEyS9_iNS7_10__identityEEEvT0_PT3_T1_NS0_13GridEvenShareISK_EET2_T4_E12temp_storage+28];
	add.s32 	%r460, %r458, %r459;
	ld.shared.u32 	%r461, [_ZZN3cub18CUB_300001_SM_10006detail6reduce18DeviceReduceKernelINS2_10policy_hubIiyN4cuda3std3__44plusIiEEE10Policy1000EN6thrust24THRUST_300001_SM_1000_NS10device_ptrIiEEyS9_iNS7_10__identityEEEvT0_PT3_T1_NS0_13GridEvenShareISK_EET2_T4_E12temp_storage+32];
	add.s32 	%r462, %r460, %r461;
	ld.shared.u32 	%r463, [_ZZN3cub18CUB_300001_SM_10006detail6reduce18DeviceReduceKernelINS2_10policy_hubIiyN4cuda3std3__44plusIiEEE10Policy1000EN6thrust24THRUST_300001_SM_1000_NS10device_ptrIiEEyS9_iNS7_10__identityEEEvT0_PT3_T1_NS0_13GridEvenShareISK_EET2_T4_E12temp_storage+36];
	add.s32 	%r501, %r462, %r463;
	bra.uni 	$L__BB10_46;
$L__BB10_21:
	// begin inline asm
	mov.u32 %r353, %laneid;
	// end inline asm
	and.b32  	%r379, %r5, 992;
	add.s32 	%r380, %r379, 32;
	setp.gt.s32 	%p34, %r380, %r4;
	not.b32 	%r381, %r379;
	add.s32 	%r382, %r4, %r381;
	selp.b32 	%r377, %r382, 31, %p34;
	mov.b32 	%r356, 1;
	mov.b32 	%r378, -1;
	// begin inline asm
	shfl.sync.down.b32 %r354, %r482, %r356, %r377, %r378;
	// end inline asm
	setp.lt.s32 	%p35, %r353, %r377;
	selp.b32 	%r383, %r354, 0, %p35;
	add.s32 	%r360, %r383, %r482;
	mov.b32 	%r361, 2;
	// begin inline asm
	shfl.sync.down.b32 %r359, %r360, %r361, %r377, %r378;
	// end inline asm
	add.s32 	%r384, %r353, 2;
	setp.gt.s32 	%p36, %r384, %r377;
	selp.b32 	%r385, 0, %r359, %p36;
	add.s32 	%r365, %r360, %r385;
	mov.b32 	%r366, 4;
	// begin inline asm
	shfl.sync.down.b32 %r364, %r365, %r366, %r377, %r378;
	// end inline asm
	add.s32 	%r386, %r353, 4;
	setp.gt.s32 	%p37, %r386, %r377;
	selp.b32 	%r387, 0, %r364, %p37;
	add.s32 	%r370, %r365, %r387;
	mov.b32 	%r371, 8;
	// begin inline asm
	shfl.sync.down.b32 %r369, %r370, %r371, %r377, %r378;
	// end inline asm
	add.s32 	%r388, %r353, 8;
	setp.gt.s32 	%p38, %r388, %r377;
	selp.b32 	%r389, 0, %r369, %p38;
	add.s32 	%r375, %r370, %r389;
	mov.b32 	%r376, 16;
	// begin inline asm
	shfl.sync.down.b32 %r374, %r375, %r376, %r377, %r378;
	// end inline asm
	add.s32 	%r390, %r353, 16;
	setp.gt.s32 	%p39, %r390, %r377;
	selp.b32 	%r391, 0, %r374, %p39;
	add.s32 	%r501, %r375, %r391;
	setp.ne.s32 	%p40, %r353, 0;
	@%p40 bra 	$L__BB10_23;
	shr.u32 	%r392, %r5, 3;
	and.b32  	%r393, %r392, 124;
	mov.u32 	%r394, _ZZN3cub18CUB_300001_SM_10006detail6reduce18DeviceReduceKernelINS2_10policy_hubIiyN4cuda3std3__44plusIiEEE10Policy1000EN6thrust24THRUST_300001_SM_1000_NS10device_ptrIiEEyS9_iNS7_10__identityEEEvT0_PT3_T1_NS0_13GridEvenShareISK_EET2_T4_E12temp_storage;
	add.s32 	%r395, %r394, %r393;
	st.shared.u32 	[%r395+8], %r501;
$L__BB10_23:
	bar.sync 	0;
	setp.ne.s32 	%p41, %r5, 0;
	@%p41 bra 	$L__BB10_46;
	setp.gt.s32 	%p42, %r4, 32;
	ld.shared.u32 	%r396, [_ZZN3cub18CUB_300001_SM_10006detail6reduce18DeviceReduceKernelINS2_10policy_hubIiyN4cuda3std3__44plusIiEEE10Policy1000EN6thrust24THRUST_300001_SM_1000_NS10device_ptrIiEEyS9_iNS7_10__identityEEEvT0_PT3_T1_NS0_13GridEvenShareISK_EET2_T4_E12temp_storage+12];
	selp.b32 	%r397, %r396, 0, %p42;
	add.s32 	%r398, %r397, %r501;
	setp.gt.s32 	%p43, %r4, 64;
	ld.shared.u32 	%r399, [_ZZN3cub18CUB_300001_SM_10006detail6reduce18DeviceReduceKernelINS2_10policy_hubIiyN4cuda3std3__44plusIiEEE10Policy1000EN6thrust24THRUST_300001_SM_1000_NS10device_ptrIiEEyS9_iNS7_10__identityEEEvT0_PT3_T1_NS0_13GridEvenShareISK_EET2_T4_E12temp_storage+16];
	selp.b32 	%r400, %r399, 0, %p43;
	add.s32 	%r401, %r398, %r400;
	setp.gt.s32 	%p44, %r4, 96;
	ld.shared.u32 	%r402, [_ZZN3cub18CUB_300001_SM_10006detail6reduce18DeviceReduceKernelINS2_10policy_hubIiyN4cuda3std3__44plusIiEEE10Policy1000EN6thrust24THRUST_300001_SM_1000_NS10device_ptrIiEEyS9_iNS7_10__identityEEEvT0_PT3_T1_NS0_13GridEvenShareISK_EET2_T4_E12temp_storage+20];
	selp.b32 	%r403, %r402, 0, %p44;
	add.s32 	%r404, %r401, %r403;
	setp.gt.s32 	%p45, %r4, 128;
	ld.shared.u32 	%r405, [_ZZN3cub18CUB_300001_SM_10006detail6reduce18DeviceReduceKernelINS2_10policy_hubIiyN4cuda3std3__44plusIiEEE10Policy1000EN6thrust24THRUST_300001_SM_1000_NS10device_ptrIiEEyS9_iNS7_10__identityEEEvT0_PT3_T1_NS0_13GridEvenShareISK_EET2_T4_E12temp_storage+24];
	selp.b32 	%r406, %r405, 0, %p45;
	add.s32 	%r407, %r404, %r406;
	setp.gt.s32 	%p46, %r4, 160;
	ld.shared.u32 	%r408, [_ZZN3cub18CUB_300001_SM_10006detail6reduce18DeviceReduceKernelINS2_10policy_hubIiyN4cuda3std3__44plusIiEEE10Policy1000EN6thrust24THRUST_300001_SM_1000_NS10device_ptrIiEEyS9_iNS7_10__identityEEEvT0_PT3_T1_NS0_13GridEvenShareISK_EET2_T4_E12temp_storage+28];
	selp.b32 	%r409, %r408, 0, %p46;
	add.s32 	%r410, %r407, %r409;
	setp.gt.s32 	%p47, %r4, 192;
	ld.shared.u32 	%r411, [_ZZN3cub18CUB_300001_SM_10006detail6reduce18DeviceReduceKernelINS2_10policy_hubIiyN4cuda3std3__44plusIiEEE10Policy1000EN6thrust24THRUST_300001_SM_1000_NS10device_ptrIiEEyS9_iNS7_10__identityEEEvT0_PT3_T1_NS0_13GridEvenShareISK_EET2_T4_E12temp_storage+32];
	selp.b32 	%r412, %r411, 0, %p47;
	add.s32 	%r413, %r410, %r412;
	setp.gt.s32 	%p48, %r4, 224;
	ld.shared.u32 	%r414, [_ZZN3cub18CUB_300001_SM_10006detail6reduce18DeviceReduceKernelINS2_10policy_hubIiyN4cuda3std3__44plusIiEEE10Policy1000EN6thrust24THRUST_300001_SM_1000_NS10device_ptrIiEEyS9_iNS7_10__identityEEEvT0_PT3_T1_NS0_13GridEvenShareISK_EET2_T4_E12temp_storage+36];
	selp.b32 	%r415, %r414, 0, %p48;
	add.s32 	%r501, %r413, %r415;
	bra.uni 	$L__BB10_46;
$L__BB10_25:
	cvt.u32.u64 	%r90, %rd4;
	mov.u32 	%r46, %tid.x;
	add.s32 	%r91, %r46, %r90;
	mul.wide.u32 	%rd26, %r91, 4;
	add.s64 	%rd27, %rd2, %rd26;
	ld.global.u32 	%r92, [%rd27];
	ld.global.u32 	%r93, [%rd27+1024];
	ld.global.u32 	%r94, [%rd27+2048];
	ld.global.u32 	%r95, [%rd27+3072];
	ld.global.u32 	%r96, [%rd27+4096];
	ld.global.u32 	%r97, [%rd27+5120];
	ld.global.u32 	%r98, [%rd27+6144];
	ld.global.u32 	%r99, [%rd27+7168];
	ld.global.u32 	%r100, [%rd27+8192];
	ld.global.u32 	%r101, [%rd27+9216];
	ld.global.u32 	%r102, [%rd27+10240];
	ld.global.u32 	%r103, [%rd27+11264];
	ld.global.u32 	%r104, [%rd27+12288];
	ld.global.u32 	%r105, [%rd27+13312];
	ld.global.u32 	%r106, [%rd27+14336];
	ld.global.u32 	%r107, [%rd27+15360];
	add.s32 	%r108, %r93, %r92;
	add.s32 	%r109, %r94, %r108;
	add.s32 	%r110, %r95, %r109;
	add.s32 	%r111, %r96, %r110;
	add.s32 	%r112, %r97, %r111;
	add.s32 	%r113, %r98, %r112;
	add.s32 	%r114, %r99, %r113;
	add.s32 	%r115, %r100, %r114;
	add.s32 	%r116, %r101, %r115;
	add.s32 	%r117, %r102, %r116;
	add.s32 	%r118, %r103, %r117;
	add.s32 	%r119, %r104, %r118;
	add.s32 	%r120, %r105, %r119;
	add.s32 	%r121, %r106, %r120;
	add.s32 	%r500, %r107, %r121;
	setp.lt.u64 	%p2, %rd5, %rd3;
	@%p2 bra 	$L__BB10_42;
	cvt.u32.u64 	%r123, %rd3;
	cvt.u64.u32 	%rd28, %r46;
	add.s64 	%rd74, %rd4, %rd3;
	cvt.u32.u64 	%r48, %rd1;
	not.b32 	%r125, %r46;
	add.s32 	%r126, %r125, %r48;
	sub.s32 	%r127, %r126, %r123;
	sub.s32 	%r483, %r127, %r90;
	add.s64 	%rd29, %rd74, %rd28;
	shl.b64 	%rd30, %rd29, 2;
	add.s64 	%rd31, %rd30, %rd2;
	add.s64 	%rd73, %rd31, 8192;
	mov.b32 	%r484, 0;
	shl.b32 	%r128, %r1, 12;
	mov.u64 	%rd75, %rd4;
$L__BB10_27:
	cvt.s64.s32 	%rd15, %r128;
	add.s64 	%rd75, %rd75, %rd15;
	add.s64 	%rd32, %rd1, -4096;
	setp.gt.u64 	%p3, %rd75, %rd32;
	@%p3 bra 	$L__BB10_29;
	shl.b32 	%r129, %r1, 12;
	cvt.s64.s32 	%rd33, %r129;
	cvt.u64.u32 	%rd34, %r46;
	add.s64 	%rd35, %rd75, %rd34;
	shl.b64 	%rd36, %rd35, 2;
	add.s64 	%rd37, %rd2, %rd36;
	ld.global.u32 	%r130, [%rd37];
	ld.global.u32 	%r131, [%rd37+1024];
	ld.global.u32 	%r132, [%rd37+2048];
	ld.global.u32 	%r133, [%rd37+3072];
	ld.global.u32 	%r134, [%rd37+4096];
	ld.global.u32 	%r135, [%rd37+5120];
	ld.global.u32 	%r136, [%rd37+6144];
	ld.global.u32 	%r137, [%rd37+7168];
	ld.global.u32 	%r138, [%rd37+8192];
	ld.global.u32 	%r139, [%rd37+9216];
	ld.global.u32 	%r140, [%rd37+10240];
	ld.global.u32 	%r141, [%rd37+11264];
	ld.global.u32 	%r142, [%rd37+12288];
	ld.global.u32 	%r143, [%rd37+13312];
	ld.global.u32 	%r144, [%rd37+14336];
	ld.global.u32 	%r145, [%rd37+15360];
	add.s32 	%r146, %r130, %r500;
	add.s32 	%r147, %r131, %r146;
	add.s32 	%r148, %r132, %r147;
	add.s32 	%r149, %r133, %r148;
	add.s32 	%r150, %r134, %r149;
	add.s32 	%r151, %r135, %r150;
	add.s32 	%r152, %r136, %r151;
	add.s32 	%r153, %r137, %r152;
	add.s32 	%r154, %r138, %r153;
	add.s32 	%r155, %r139, %r154;
	add.s32 	%r156, %r140, %r155;
	add.s32 	%r157, %r141, %r156;
	add.s32 	%r158, %r142, %r157;
	add.s32 	%r159, %r143, %r158;
	add.s32 	%r160, %r144, %r159;
	add.s32 	%r500, %r145, %r160;
	sub.s64 	%rd38, %rd1, %rd75;
	setp.lt.u64 	%p4, %rd38, %rd33;
	add.s32 	%r484, %r484, 1;
	add.s64 	%rd74, %rd74, %rd33;
	sub.s32 	%r483, %r483, %r129;
	mul.wide.s32 	%rd39, %r129, 4;
	add.s64 	%rd73, %rd73, %rd39;
	@%p4 bra 	$L__BB10_42;
	bra.uni 	$L__BB10_27;
$L__BB10_29:
	setp.le.u64 	%p5, %rd1, %rd75;
	cvt.u32.u64 	%r161, %rd75;
	cvt.u32.u64 	%r162, %rd1;
	sub.s32 	%r163, %r162, %r161;
	setp.ge.s32 	%p6, %r46, %r163;
	or.pred  	%p7, %p5, %p6;
	@%p7 bra 	$L__BB10_42;
	cvt.u32.u64 	%r166, %rd15;
	cvt.u32.u64 	%r167, %rd4;
	not.b32 	%r168, %r46;
	add.s32 	%r169, %r168, %r48;
	add.s32 	%r170, %r166, %r167;
	sub.s32 	%r171, %r169, %r170;
	mul.lo.s32 	%r172, %r1, %r484;
	shl.b32 	%r173, %r172, 12;
	sub.s32 	%r174, %r171, %r173;
	shr.u32 	%r175, %r174, 8;
	add.s32 	%r56, %r175, 1;
	and.b32  	%r57, %r56, 15;
	setp.lt.u32 	%p8, %r174, 3840;
	mov.u32 	%r490, %r46;
	@%p8 bra 	$L__BB10_33;
	shr.u32 	%r176, %r483, 8;
	add.s32 	%r177, %r176, 1;
	and.b32  	%r178, %r177, 33554416;
	neg.s32 	%r486, %r178;
	mov.u32 	%r490, %r46;
$L__BB10_32:
	.pragma "nounroll";
	ld.global.u32 	%r179, [%rd73+-8192];
	add.s32 	%r180, %r179, %r500;
	ld.global.u32 	%r181, [%rd73+-7168];
	add.s32 	%r182, %r181, %r180;
	ld.global.u32 	%r183, [%rd73+-6144];
	add.s32 	%r184, %r183, %r182;
	ld.global.u32 	%r185, [%rd73+-5120];
	add.s32 	%r186, %r185, %r184;
	ld.global.u32 	%r187, [%rd73+-4096];
	add.s32 	%r188, %r187, %r186;
	ld.global.u32 	%r189, [%rd73+-3072];
	add.s32 	%r190, %r189, %r188;
	ld.global.u32 	%r191, [%rd73+-2048];
	add.s32 	%r192, %r191, %r190;
	ld.global.u32 	%r193, [%rd73+-1024];
	add.s32 	%r194, %r193, %r192;
	ld.global.u32 	%r195, [%rd73];
	add.s32 	%r196, %r195, %r194;
	ld.global.u32 	%r197, [%rd73+1024];
	add.s32 	%r198, %r197, %r196;
	ld.global.u32 	%r199, [%rd73+2048];
	add.s32 	%r200, %r199, %r198;
	ld.global.u32 	%r201, [%rd73+3072];
	add.s32 	%r202, %r201, %r200;
	ld.global.u32 	%r203, [%rd73+4096];
	add.s32 	%r204, %r203, %r202;
	ld.global.u32 	%r205, [%rd73+5120];
	add.s32 	%r206, %r205, %r204;
	ld.global.u32 	%r207, [%rd73+6144];
	add.s32 	%r208, %r207, %r206;
	ld.global.u32 	%r209, [%rd73+7168];
	add.s32 	%r500, %r209, %r208;
	add.s32 	%r490, %r490, 4096;
	add.s32 	%r486, %r486, 16;
	add.s64 	%rd73, %rd73, 16384;
	setp.ne.s32 	%p9, %r486, 0;
	@%p9 bra 	$L__BB10_32;
$L__BB10_33:
	setp.eq.s32 	%p10, %r57, 0;
	@%p10 bra 	$L__BB10_42;
	and.b32  	%r68, %r56, 7;
	setp.lt.u32 	%p11, %r57, 8;
	@%p11 bra 	$L__BB10_36;
	cvt.u64.u32 	%rd40, %r490;
	add.s64 	%rd41, %rd75, %rd40;
	shl.b64 	%rd42, %rd41, 2;
	add.s64 	%rd43, %rd2, %rd42;
	ld.global.u32 	%r211, [%rd43];
	add.s32 	%r212, %r211, %r500;
	ld.global.u32 	%r213, [%rd43+1024];
	add.s32 	%r214, %r213, %r212;
	ld.global.u32 	%r215, [%rd43+2048];
	add.s32 	%r216, %r215, %r214;
	ld.global.u32 	%r217, [%rd43+3072];
	add.s32 	%r218, %r217, %r216;
	ld.global.u32 	%r219, [%rd43+4096];
	add.s32 	%r220, %r219, %r218;
	ld.global.u32 	%r221, [%rd43+5120];
	add.s32 	%r222, %r221, %r220;
	ld.global.u32 	%r223, [%rd43+6144];
	add.s32 	%r224, %r223, %r222;
	ld.global.u32 	%r225, [%rd43+7168];
	add.s32 	%r500, %r225, %r224;
	add.s32 	%r490, %r490, 2048;
$L__BB10_36:
	setp.eq.s32 	%p12, %r68, 0;
	@%p12 bra 	$L__BB10_42;
	setp.lt.u32 	%p13, %r68, 4;
	@%p13 bra 	$L__BB10_39;
	cvt.u64.u32 	%rd44, %r490;
	add.s64 	%rd45, %rd75, %rd44;
	shl.b64 	%rd46, %rd45, 2;
	add.s64 	%rd47, %rd2, %rd46;
	ld.global.u32 	%r227, [%rd47];
	add.s32 	%r228, %r227, %r500;
	ld.global.u32 	%r229, [%rd47+1024];
	add.s32 	%r230, %r229, %r228;
	ld.global.u32 	%r231, [%rd47+2048];
	add.s32 	%r232, %r231, %r230;
	ld.global.u32 	%r233, [%rd47+3072];
	add.s32 	%r500, %r233, %r232;
	add.s32 	%r490, %r490, 1024;
$L__BB10_39:
	and.b32  	%r234, %r56, 3;
	setp.eq.s32 	%p14, %r234, 0;
	@%p14 bra 	$L__BB10_42;
	cvt.u64.u32 	%rd48, %r490;
	add.s64 	%rd49, %rd48, %rd74;
	shl.b64 	%rd50, %rd49, 2;
	add.s64 	%rd77, %rd2, %rd50;
	cvt.u16.u32 	%rs1, %r483;
	shr.u16 	%rs2, %rs1, 8;
	add.s16 	%rs3, %rs2, 1;
	cvt.u32.u16 	%r235, %rs3;
	and.b32  	%r236, %r235, 3;
	neg.s32 	%r498, %r236;
$L__BB10_41:
	.pragma "nounroll";
	ld.global.u32 	%r237, [%rd77];
	add.s32 	%r500, %r237, %r500;
	add.s64 	%rd77, %rd77, 1024;
	add.s32 	%r498, %r498, 1;
	setp.ne.s32 	%p15, %r498, 0;
	@%p15 bra 	$L__BB10_41;
$L__BB10_42:
	// begin inline asm
	mov.u32 %r238, %laneid;
	// end inline asm
	mov.b32 	%r241, 1;
	mov.b32 	%r262, 31;
	mov.b32 	%r263, -1;
	// begin inline asm
	shfl.sync.down.b32 %r239, %r500, %r241, %r262, %r263;
	// end inline asm
	setp.gt.s32 	%p16, %r238, 30;
	selp.b32 	%r264, 0, %r239, %p16;
	add.s32 	%r245, %r264, %r500;
	mov.b32 	%r246, 2;
	// begin inline asm
	shfl.sync.down.b32 %r244, %r245, %r246, %r262, %r263;
	// end inline asm
	setp.gt.s32 	%p17, %r238, 29;
	selp.b32 	%r265, 0, %r244, %p17;
	add.s32 	%r250, %r245, %r265;
	mov.b32 	%r251, 4;
	// begin inline asm
	shfl.sync.down.b32 %r249, %r250, %r251, %r262, %r263;
	// end inline asm
	setp.gt.s32 	%p18, %r238, 27;
	selp.b32 	%r266, 0, %r249, %p18;
	add.s32 	%r255, %r250, %r266;
	mov.b32 	%r256, 8;
	// begin inline asm
	shfl.sync.down.b32 %r254, %r255, %r256, %r262, %r263;
	// end inline asm
	setp.gt.s32 	%p19, %r238, 23;
	selp.b32 	%r267, 0, %r254, %p19;
	add.s32 	%r260, %r255, %r267;
	mov.b32 	%r261, 16;
	// begin inline asm
	shfl.sync.down.b32 %r259, %r260, %r261, %r262, %r263;
	// end inline asm
	setp.gt.s32 	%p20, %r238, 15;
	selp.b32 	%r268, 0, %r259, %p20;
	add.s32 	%r501, %r260, %r268;
	setp.ne.s32 	%p21, %r238, 0;
	@%p21 bra 	$L__BB10_44;
	shr.u32 	%r269, %r46, 3;
	and.b32  	%r270, %r269, 124;
	mov.u32 	%r271, _ZZN3cub18CUB_300001_SM_10006detail6reduce18DeviceReduceKernelINS2_10policy_hubIiyN4cuda3std3__44plusIiEEE10Policy1000EN6thrust24THRUST_300001_SM_1000_NS10device_ptrIiEEyS9_iNS7_10__identityEEEvT0_PT3_T1_NS0_13GridEvenShareISK_EET2_T4_E12temp_storage;
	add.s32 	%r272, %r271, %r270;
	st.shared.u32 	[%r272+8], %r501;
$L__BB10_44:
	bar.sync 	0;
	setp.ne.s32 	%p22, %r46, 0;
	@%p22 bra 	$L__BB10_46;
	ld.shared.u32 	%r273, [_ZZN3cub18CUB_300001_SM_10006detail6reduce18DeviceReduceKernelINS2_10policy_hubIiyN4cuda3std3__44plusIiEEE10Policy1000EN6thrust24THRUST_300001_SM_1000_NS10device_ptrIiEEyS9_iNS7_10__identityEEEvT0_PT3_T1_NS0_13GridEvenShareISK_EET2_T4_E12temp_storage+12];
	add.s32 	%r274, %r273, %r501;
	ld.shared.u32 	%r275, [_ZZN3cub18CUB_300001_SM_10006detail6reduce18DeviceReduceKernelINS2_10policy_hubIiyN4cuda3std3__44plusIiEEE10Policy1000EN6thrust24THRUST_300001_SM_1000_NS10device_ptrIiEEyS9_iNS7_10__identityEEEvT0_PT3_T1_NS0_13GridEvenShareISK_EET2_T4_E12temp_storage+16];
	add.s32 	%r276, %r274, %r275;
	ld.shared.u32 	%r277, [_ZZN3cub18CUB_300001_SM_10006detail6reduce18DeviceReduceKernelINS2_10policy_hubIiyN4cuda3std3__44plusIiEEE10Policy1000EN6thrust24THRUST_300001_SM_1000_NS10device_ptrIiEEyS9_iNS7_10__identityEEEvT0_PT3_T1_NS0_13GridEvenShareISK_EET2_T4_E12temp_storage+20];
	add.s32 	%r278, %r276, %r277;
	ld.shared.u32 	%r279, [_ZZN3cub18CUB_300001_SM_10006detail6reduce18DeviceReduceKernelINS2_10policy_hubIiyN4cuda3std3__44plusIiEEE10Policy1000EN6thrust24THRUST_300001_SM_1000_NS10device_ptrIiEEyS9_iNS7_10__identityEEEvT0_PT3_T1_NS0_13GridEvenShareISK_EET2_T4_E12temp_storage+24];
	add.s32 	%r280, %r278, %r279;
	ld.shared.u32 	%r281, [_ZZN3cub18CUB_300001_SM_10006detail6reduce18DeviceReduceKernelINS2_10policy_hubIiyN4cuda3std3__44plusIiEEE10Policy1000EN6thrust24THRUST_300001_SM_1000_NS10device_ptrIiEEyS9_iNS7_10__identityEEEvT0_PT3_T1_NS0_13GridEvenShareISK_EET2_T4_E12temp_storage+28];
	add.s32 	%r282, %r280, %r281;
	ld.shared.u32 	%r283, [_ZZN3cub18CUB_300001_SM_10006detail6reduce18DeviceReduceKernelINS2_10policy_hubIiyN4cuda3std3__44plusIiEEE10Policy1000EN6thrust24THRUST_300001_SM_1000_NS10device_ptrIiEEyS9_iNS7_10__identityEEEvT0_PT3_T1_NS0_13GridEvenShareISK_EET2_T4_E12temp_storage+32];
	add.s32 	%r284, %r282, %r283;
	ld.shared.u32 	%r285, [_ZZN3cub18CUB_300001_SM_10006detail6reduce18DeviceReduceKernelINS2_10policy_hubIiyN4cuda3std3__44plusIiEEE10Policy1000EN6thrust24THRUST_300001_SM_1000_NS10device_ptrIiEEyS9_iNS7_10__identityEEEvT0_PT3_T1_NS0_13GridEvenShareISK_EET2_T4_E12temp_storage+36];
	add.s32 	%r501, %r284, %r285;
$L__BB10_46:
	mov.u32 	%r464, %tid.x;
	setp.ne.s32 	%p56, %r464, 0;
	@%p56 bra 	$L__BB10_48;
	ld.param.u64 	%rd71, [_ZN3cub18CUB_300001_SM_10006detail6reduce18DeviceReduceKernelINS2_10policy_hubIiyN4cuda3std3__44plusIiEEE10Policy1000EN6thrust24THRUST_300001_SM_1000_NS10device_ptrIiEEyS9_iNS7_10__identityEEEvT0_PT3_T1_NS0_13GridEvenShareISK_EET2_T4__param_1];
	cvta.to.global.u64 	%rd68, %rd71;
	mul.wide.u32 	%rd69, %r2, 4;
	add.s64 	%rd70, %rd68, %rd69;
	st.global.u32 	[%rd70], %r501;
$L__BB10_48:
	ret;

}
	// .globl	_ZN3cub18CUB_300001_SM_10006detail6reduce28DeviceReduceSingleTileKernelINS2_10policy_hubIiyN4cuda3std3__44plusIiEEE10Policy1000EPiSC_iS9_iiNS7_10__identityEEEvT0_T1_T2_T3_T4_T6_
.visible .entry _ZN3cub18CUB_300001_SM_10006detail6reduce28DeviceReduceSingleTileKernelINS2_10policy_hubIiyN4cuda3std3__44plusIiEEE10Policy1000EPiSC_iS9_iiNS7_10__identityEEEvT0_T1_T2_T3_T4_T6_(
	.param .u64 .ptr .align 1 _ZN3cub18CUB_300001_SM_10006detail6reduce28DeviceReduceSingleTileKernelINS2_10policy_hubIiyN4cuda3std3__44plusIiEEE10Policy1000EPiSC_iS9_iiNS7_10__identityEEEvT0_T1_T2_T3_T4_T6__param_0,
	.param .u64 .ptr .align 1 _ZN3cub18CUB_300001_SM_10006detail6reduce28DeviceReduceSingleTileKernelINS2_10policy_hubIiyN4cuda3std3__44plusIiEEE10Policy1000EPiSC_iS9_iiNS7_10__identityEEEvT0_T1_T2_T3_T4_T6__param_1,
	.param .u32 _ZN3cub18CUB_300001_SM_10006detail6reduce28DeviceReduceSingleTileKernelINS2_10policy_hubIiyN4cuda3std3__44plusIiEEE10Policy1000EPiSC_iS9_iiNS7_10__identityEEEvT0_T1_T2_T3_T4_T6__param_2,
	.param .align 1 .b8 _ZN3cub18CUB_300001_SM_10006detail6reduce28DeviceReduceSingleTileKernelINS2_10policy_hubIiyN4cuda3std3__44plusIiEEE10Policy1000EPiSC_iS9_iiNS7_10__identityEEEvT0_T1_T2_T3_T4_T6__param_3[1],
	.param .u32 _ZN3cub18CUB_300001_SM_10006detail6reduce28DeviceReduceSingleTileKernelINS2_10policy_hubIiyN4cuda3std3__44plusIiEEE10Policy1000EPiSC_iS9_iiNS7_10__identityEEEvT0_T1_T2_T3_T4_T6__param_4,
	.param .align 1 .b8 _ZN3cub18CUB_300001_SM_10006detail6reduce28DeviceReduceSingleTileKernelINS2_10policy_hubIiyN4cuda3std3__44plusIiEEE10Policy1000EPiSC_iS9_iiNS7_10__identityEEEvT0_T1_T2_T3_T4_T6__param_5[1]
)
.maxntid 256
.minnctapersm 1
{
	.reg .pred 	%p<97>;
	.reg .b32 	%r<687>;
	.reg .b64 	%rd<125>;
	// demoted variable
	.shared .align 4 .b8 _ZZN3cub18CUB_300001_SM_10006detail6reduce28DeviceReduceSingleTileKernelINS2_10policy_hubIiyN4cuda3std3__44plusIiEEE10Policy1000EPiSC_iS9_iiNS7_10__identityEEEvT0_T1_T2_T3_T4_T6_E12temp_storage[44];
	ld.param.u64 	%rd16, [_ZN3cub18CUB_300001_SM_10006detail6reduce28DeviceReduceSingleTileKernelINS2_10policy_hubIiyN4cuda3std3__44plusIiEEE10Policy1000EPiSC_iS9_iiNS7_10__identityEEEvT0_T1_T2_T3_T4_T6__param_0];
	ld.param.u64 	%rd17, [_ZN3cub18CUB_300001_SM_10006detail6reduce28DeviceReduceSingleTileKernelINS2_10policy_hubIiyN4cuda3std3__44plusIiEEE10Policy1000EPiSC_iS9_iiNS7_10__identityEEEvT0_T1_T2_T3_T4_T6__param_1];
	ld.param.u32 	%r120, [_ZN3cub18CUB_300001_SM_10006detail6reduce28DeviceReduceSingleTileKernelINS2_10policy_hubIiyN4cuda3std3__44plusIiEEE10Policy1000EPiSC_iS9_iiNS7_10__identityEEEvT0_T1_T2_T3_T4_T6__param_2];
	ld.param.u32 	%r121, [_ZN3cub18CUB_300001_SM_10006detail6reduce28DeviceReduceSingleTileKernelINS2_10policy_hubIiyN4cuda3std3__44plusIiEEE10Policy1000EPiSC_iS9_iiNS7_10__identityEEEvT0_T1_T2_T3_T4_T6__param_4];
	cvta.to.global.u64 	%rd1, %rd17;
	setp.ne.s32 	%p1, %r120, 0;
	@%p1 bra 	$L__BB11_3;
	mov.u32 	%r633, %tid.x;
	setp.ne.s32 	%p96, %r633, 0;
	@%p96 bra 	$L__BB11_74;
	st.global.u32 	[%rd1], %r121;
	bra.uni 	$L__BB11_74;
$L__BB11_3:
	and.b64  	%rd18, %rd16, 15;
	setp.ne.s64 	%p2, %rd18, 0;
	@%p2 bra 	$L__BB11_38;
	setp.gt.s32 	%p49, %r120, 4095;
	@%p49 bra 	$L__BB11_22;
	mov.u32 	%r1, %tid.x;
	setp.ge.s32 	%p66, %r1, %r120;
	mov.b32 	%r644, 0;
	mov.u32 	%r639, %r1;
	@%p66 bra 	$L__BB11_7;
	mul.wide.u32 	%rd113, %r1, 4;
	add.s64 	%rd112, %rd16, %rd113;
	// begin inline asm
	ld.global.nc.u32 %r644, [%rd112];
	// end inline asm
	add.s32 	%r639, %r1, 256;
$L__BB11_7:
	setp.ge.s32 	%p67, %r639, %r120;
	@%p67 bra 	$L__BB11_13;
	not.b32 	%r507, %r639;
	add.s32 	%r6, %r120, %r507;
	and.b32  	%r508, %r6, 768;
	setp.eq.s32 	%p68, %r508, 768;
	@%p68 bra 	$L__BB11_11;
	mul.wide.u32 	%rd114, %r639, 4;
	add.s64 	%rd121, %rd16, %rd114;
	shr.u32 	%r509, %r6, 8;
	add.s32 	%r510, %r509, 1;
	and.b32  	%r511, %r510, 3;
	neg.s32 	%r636, %r511;
$L__BB11_10:
	.pragma "nounroll";
	// begin inline asm
	ld.global.nc.u32 %r512, [%rd121];
	// end inline asm
	add.s32 	%r644, %r512, %r644;
	add.s32 	%r639, %r639, 256;
	add.s64 	%rd121, %rd121, 1024;
	add.s32 	%r636, %r636, 1;
	setp.ne.s32 	%p69, %r636, 0;
	@%p69 bra 	$L__BB11_10;
$L__BB11_11:
	setp.lt.u32 	%p70, %r6, 768;
	@%p70 bra 	$L__BB11_13;
$L__BB11_12:
	mul.wide.s32 	%rd120, %r639, 4;
	add.s64 	%rd116, %rd16, %rd120;
	// begin inline asm
	ld.global.nc.u32 %r513, [%rd116];
	// end inline asm
	add.s32 	%r517, %r513, %r644;
	add.s64 	%rd117, %rd116, 1024;
	// begin inline asm
	ld.global.nc.u32 %r514, [%rd117];
	// end inline asm
	add.s32 	%r518, %r514, %r517;
	add.s64 	%rd118, %rd116, 2048;
	// begin inline asm
	ld.global.nc.u32 %r515, [%rd118];
	// end inline asm
	add.s32 	%r519, %r515, %r518;
	add.s64 	%rd119, %rd116, 3072;
	// begin inline asm
	ld.global.nc.u32 %r516, [%rd119];
	// end inline asm
	add.s32 	%r644, %r516, %r519;
	add.s32 	%r639, %r639, 1024;
	setp.lt.s32 	%p71, %r639, %r120;
	@%p71 bra 	$L__BB11_12;
$L__BB11_13:
	setp.lt.s32 	%p72, %r120, 256;
	@%p72 bra 	$L__BB11_18;
	// begin inline asm
	mov.u32 %r583, %laneid;
	// end inline asm
	mov.b32 	%r586, 1;
	mov.b32 	%r607, 31;
	mov.b32 	%r608, -1;
	// begin inline asm
	shfl.sync.down.b32 %r584, %r644, %r586, %r607, %r608;
	// end inline asm
	setp.gt.s32 	%p88, %r583, 30;
	selp.b32 	%r609, 0, %r584, %p88;
	add.s32 	%r590, %r609, %r644;
	mov.b32 	%r591, 2;
	// begin inline asm
	shfl.sync.down.b32 %r589, %r590, %r591, %r607, %r608;
	// end inline asm
	setp.gt.s32 	%p89, %r583, 29;
	selp.b32 	%r610, 0, %r589, %p89;
	add.s32 	%r595, %r590, %r610;
	mov.b32 	%r596, 4;
	// begin inline asm
	shfl.sync.down.b32 %r594, %r595, %r596, %r607, %r608;
	// end inline asm
	setp.gt.s32 	%p90, %r583, 27;
	selp.b32 	%r611, 0, %r594, %p90;
	add.s32 	%r600, %r595, %r611;
	mov.b32 	%r601, 8;
	// begin inline asm
	shfl.sync.down.b32 %r599, %r600, %r601, %r607, %r608;
	// end inline asm
	setp.gt.s32 	%p91, %r583, 23;
	selp.b32 	%r612, 0, %r599, %p91;
	add.s32 	%r605, %r600, %r612;
	mov.b32 	%r606, 16;
	// begin inline asm
	shfl.sync.down.b32 %r604, %r605, %r606, %r607, %r608;
	// end inline asm
	setp.gt.s32 	%p92, %r583, 15;
	selp.b32 	%r613, 0, %r604, %p92;
	add.s32 	%r686, %r605, %r613;
	setp.ne.s32 	%p93, %r583, 0;
	@%p93 bra 	$L__BB11_16;
	shr.u32 	%r614, %r1, 3;
	and.b32  	%r615, %r614, 124;
	mov.u32 	%r616, _ZZN3cub18CUB_300001_SM_10006detail6reduce28DeviceReduceSingleTileKernelINS2_10policy_hubIiyN4cuda3std3__44plusIiEEE10Policy1000EPiSC_iS9_iiNS7_10__identityEEEvT0_T1_T2_T3_T4_T6_E12temp_storage;
	add.s32 	%r617, %r616, %r615;
	st.shared.u32 	[%r617+8], %r686;
$L__BB11_16:
	bar.sync 	0;
	setp.ne.s32 	%p94, %r1, 0;
	@%p94 bra 	$L__BB11_72;
	ld.shared.u32 	%r618, [_ZZN3cub18CUB_300001_SM_10006detail6reduce28DeviceReduceSingleTileKernelINS2_10policy_hubIiyN4cuda3std3__44plusIiEEE10Policy1000EPiSC_iS9_iiNS7_10__identityEEEvT0_T1_T2_T3_T4_T6_E12temp_storage+12];
	add.s32 	%r619, %r618, %r686;
	ld.shared.u32 	%r620, [_ZZN3cub18CUB_300001_SM_10006detail6reduce28DeviceReduceSingleTileKernelINS2_10policy_hubIiyN4cuda3std3__44plusIiEEE10Policy1000EPiSC_iS9_iiNS7_10__identityEEEvT0_T1_T2_T3_T4_T6_E12temp_storage+16];
	add.s32 	%r621, %r619, %r620;
	ld.shared.u32 	%r622, [_ZZN3cub18CUB_300001_SM_10006detail6reduce28DeviceReduceSingleTileKernelINS2_10policy_hubIiyN4cuda3std3__44plusIiEEE10Policy1000EPiSC_iS9_iiNS7_10__identityEEEvT0_T1_T2_T3_T4_T6_E12temp_storage+20];
	add.s32 	%r623, %r621, %r622;
	ld.shared.u32 	%r624, [_ZZN3cub18CUB_300001_SM_10006detail6reduce28DeviceReduceSingleTileKernelINS2_10policy_hubIiyN4cuda3std3__44plusIiEEE10Policy1000EPiSC_iS9_iiNS7_10__identityEEEvT0_T1_T2_T3_T4_T6_E12temp_storage+24];
	add.s32 	%r625, %r623, %r624;
	ld.shared.u32 	%r626, [_ZZN3cub18CUB_300001_SM_10006detail6reduce28DeviceReduceSingleTileKernelINS2_10policy_hubIiyN4cuda3std3__44plusIiEEE10Policy1000EPiSC_iS9_iiNS7_10__identityEEEvT0_T1_T2_T3_T4_T6_E12temp_storage+28];
	add.s32 	%r627, %r625, %r626;
	ld.shared.u32 	%r628, [_ZZN3cub18CUB_300001_SM_10006detail6reduce28DeviceReduceSingleTileKernelINS2_10policy_hubIiyN4cuda3std3__44plusIiEEE10Policy1000EPiSC_iS9_iiNS7_10__identityEEEvT0_T1_T2_T3_T4_T6_E12temp_storage+32];
	add.s32 	%r629, %r627, %r628;
	ld.shared.u32 	%r630, [_ZZN3cub18CUB_300001_SM_10006detail6reduce28DeviceReduceSingleTileKernelINS2_10policy_hubIiyN4cuda3std3__44plusIiEEE10Policy1000EPiSC_iS9_iiNS7_10__identityEEEvT0_T1_T2_T3_T4_T6_E12temp_storage+36];
	add.s32 	%r686, %r629, %r630;
	bra.uni 	$L__BB11_72;
$L__BB11_18:
	// begin inline asm
	mov.u32 %r520, %laneid;
	// end inline asm
	and.b32  	%r546, %r1, 992;
	add.s32 	%r547, %r546, 32;
	setp.gt.s32 	%p73, %r547, %r120;
	not.b32 	%r548, %r546;
	add.s32 	%r549, %r120, %r548;
	selp.b32 	%r544, %r549, 31, %p73;
	mov.b32 	%r523, 1;
	mov.b32 	%r545, -1;
	// begin inline asm
	shfl.sync.down.b32 %r521, %r644, %r523, %r544, %r545;
	// end inline asm
	setp.lt.s32 	%p74, %r520, %r544;
	selp.b32 	%r550, %r521, 0, %p74;
	add.s32 	%r527, %r550, %r644;
	mov.b32 	%r528, 2;
	// begin inline asm
	shfl.sync.down.b32 %r526, %r527, %r528, %r544, %r545;
	// end inline asm
	add.s32 	%r551, %r520, 2;
	setp.gt.s32 	%p75, %r551, %r544;
	selp.b32 	%r552, 0, %r526, %p75;
	add.s32 	%r532, %r527, %r552;
	mov.b32 	%r533, 4;
	// begin inline asm
	shfl.sync.down.b32 %r531, %r532, %r533, %r544, %r545;
	// end inline asm
	add.s32 	%r553, %r520, 4;
	setp.gt.s32 	%p76, %r553, %r544;
	selp.b32 	%r554, 0, %r531, %p76;
	add.s32 	%r537, %r532, %r554;
	mov.b32 	%r538, 8;
	// begin inline asm
	shfl.sync.down.b32 %r536, %r537, %r538, %r544, %r545;
	// end inline asm
	add.s32 	%r555, %r520, 8;
	setp.gt.s32 	%p77, %r555, %r544;
	selp.b32 	%r556, 0, %r536, %p77;
	add.s32 	%r542, %r537, %r556;
	mov.b32 	%r543, 16;
	// begin inline asm
	shfl.sync.down.b32 %r541, %r542, %r543, %r544, %r545;
	// end inline asm
	add.s32 	%r557, %r520, 16;
	setp.gt.s32 	%p78, %r557, %r544;
	selp.b32 	%r558, 0, %r541, %p78;
	add.s32 	%r686, %r542, %r558;
	setp.ne.s32 	%p79, %r520, 0;
	@%p79 bra 	$L__BB11_20;
	shr.u32 	%r559, %r1, 3;
	and.b32  	%r560, %r559, 124;
	mov.u32 	%r561, _ZZN3cub18CUB_300001_SM_10006detail6reduce28DeviceReduceSingleTileKernelINS2_10policy_hubIiyN4cuda3std3__44plusIiEEE10Policy1000EPiSC_iS9_iiNS7_10__identityEEEvT0_T1_T2_T3_T4_T6_E12temp_storage;
	add.s32 	%r562, %r561, %r560;
	st.shared.u32 	[%r562+8], %r686;
$L__BB11_20:
	bar.sync 	0;
	setp.ne.s32 	%p80, %r1, 0;
	@%p80 bra 	$L__BB11_72;
	setp.gt.s32 	%p81, %r120, 32;
	ld.shared.u32 	%r563, [_ZZN3cub18CUB_300001_SM_10006detail6reduce28DeviceReduceSingleTileKernelINS2_10policy_hubIiyN4cuda3std3__44plusIiEEE10Policy1000EPiSC_iS9_iiNS7_10__identityEEEvT0_T1_T2_T3_T4_T6_E12temp_storage+12];
	selp.b32 	%r564, %r563, 0, %p81;
	add.s32 	%r565, %r564, %r686;
	setp.gt.s32 	%p82, %r120, 64;
	ld.shared.u32 	%r566, [_ZZN3cub18CUB_300001_SM_10006detail6reduce28DeviceReduceSingleTileKernelINS2_10policy_hubIiyN4cuda3std3__44plusIiEEE10Policy1000EPiSC_iS9_iiNS7_10__identityEEEvT0_T1_T2_T3_T4_T6_E12temp_storage+16];
	selp.b32 	%r567, %r566, 0, %p82;
	add.s32 	%r568, %r565, %r567;
	setp.gt.s32 	%p83, %r120, 96;
	ld.shared.u32 	%r569, [_ZZN3cub18CUB_300001_SM_10006detail6reduce28DeviceReduceSingleTileKernelINS2_10policy_hubIiyN4cuda3std3__44plusIiEEE10Policy1000EPiSC_iS9_iiNS7_10__identityEEEvT0_T1_T2_T3_T4_T6_E12temp_storage+20];
	selp.b32 	%r570, %r569, 0, %p83;
	add.s32 	%r571, %r568, %r570;
	setp.gt.s32 	%p84, %r120, 128;
	ld.shared.u32 	%r572, [_ZZN3cub18CUB_300001_SM_10006detail6reduce28DeviceReduceSingleTileKernelINS2_10policy_hubIiyN4cuda3std3__44plusIiEEE10Policy1000EPiSC_iS9_iiNS7_10__identityEEEvT0_T1_T2_T3_T4_T6_E12temp_storage+24];
	selp.b32 	%r573, %r572, 0, %p84;
	add.s32 	%r574, %r571, %r573;
	setp.gt.s32 	%p85, %r120, 160;
	ld.shared.u32 	%r575, [_ZZN3cub18CUB_300001_SM_10006detail6reduce28DeviceReduceSingleTileKernelINS2_10policy_hubIiyN4cuda3std3__44plusIiEEE10Policy1000EPiSC_iS9_iiNS7_10__identityEEEvT0_T1_T2_T3_T4_T6_E12temp_storage+28];
	selp.b32 	%r576, %r575, 0, %p85;
	add.s32 	%r577, %r574, %r576;
	setp.gt.s32 	%p86, %r120, 192;
	ld.shared.u32 	%r578, [_ZZN3cub18CUB_300001_SM_10006detail6reduce28DeviceReduceSingleTileKernelINS2_10policy_hubIiyN4cuda3std3__44plusIiEEE10Policy1000EPiSC_iS9_iiNS7_10__identityEEEvT0_T1_T2_T3_T4_T6_E12temp_storage+32];
	selp.b32 	%r579, %r578, 0, %p86;
	add.s32 	%r580, %r577, %r579;
	setp.gt.s32 	%p87, %r120, 224;
	ld.shared.u32 	%r581, [_ZZN3cub18CUB_300001_SM_10006detail6reduce28DeviceReduceSingleTileKernelINS2_10policy_hubIiyN4cuda3std3__44plusIiEEE10Policy1000EPiSC_iS9_iiNS7_10__identityEEEvT0_T1_T2_T3_T4_T6_E12temp_storage+36];
	selp.b32 	%r582, %r581, 0, %p87;
	add.s32 	%r686, %r580, %r582;
	bra.uni 	$L__BB11_72;
$L__BB11_22:
	mov.u32 	%r26, %tid.x;
	shl.b32 	%r377, %r26, 2;
	mul.wide.u32 	%rd86, %r377, 4;
	add.s64 	%rd76, %rd16, %rd86;
	// begin inline asm
	ld.global.nc.v2.u64 {%rd74, %rd75}, [%rd76];
	// end inline asm
	mov.b64 	{%r378, %r379}, %rd75;
	mov.b64 	{%r380, %r381}, %rd74;
	add.s64 	%rd79, %rd76, 4096;
	// begin inline asm
	ld.global.nc.v2.u64 {%rd77, %rd78}, [%rd79];
	// end inline asm
	mov.b64 	{%r382, %r383}, %rd78;
	mov.b64 	{%r384, %r385}, %rd77;
	add.s64 	%rd82, %rd76, 8192;
	// begin inline asm
	ld.global.nc.v2.u64 {%rd80, %rd81}, [%rd82];
	// end inline asm
	mov.b64 	{%r386, %r387}, %rd81;
	mov.b64 	{%r388, %r389}, %rd80;
	add.s64 	%rd85, %rd76, 12288;
	// begin inline asm
	ld.global.nc.v2.u64 {%rd83, %rd84}, [%rd85];
	// end inline asm
	mov.b64 	{%r390, %r391}, %rd84;
	mov.b64 	{%r392, %r393}, %rd83;
	add.s32 	%r394, %r381, %r380;
	add.s32 	%r395, %r378, %r394;
	add.s32 	%r396, %r379, %r395;
	add.s32 	%r397, %r384, %r396;
	add.s32 	%r398, %r385, %r397;
	add.s32 	%r399, %r382, %r398;
	add.s32 	%r400, %r383, %r399;
	add.s32 	%r401, %r388, %r400;
	add.s32 	%r402, %r389, %r401;
	add.s32 	%r403, %r386, %r402;
	add.s32 	%r404, %r387, %r403;
	add.s32 	%r405, %r392, %r404;
	add.s32 	%r406, %r393, %r405;
	add.s32 	%r407, %r390, %r406;
	add.s32 	%r659, %r391, %r407;
	setp.lt.u32 	%p50, %r120, 8192;
	mov.b32 	%r648, 4096;
	@%p50 bra 	$L__BB11_26;
	add.s32 	%r28, %r120, -4096;
	mov.b32 	%r648, 4096;
$L__BB11_24:
	mul.wide.s32 	%rd99, %r648, 4;
	add.s64 	%rd89, %rd76, %rd99;
	// begin inline asm
	ld.global.nc.v2.u64 {%rd87, %rd88}, [%rd89];
	// end inline asm
	mov.b64 	{%r409, %r410}, %rd88;
	mov.b64 	{%r411, %r412}, %rd87;
	add.s64 	%rd92, %rd89, 4096;
	// begin inline asm
	ld.global.nc.v2.u64 {%rd90, %rd91}, [%rd92];
	// end inline asm
	mov.b64 	{%r413, %r414}, %rd91;
	mov.b64 	{%r415, %r416}, %rd90;
	add.s64 	%rd95, %rd89, 8192;
	// begin inline asm
	ld.global.nc.v2.u64 {%rd93, %rd94}, [%rd95];
	// end inline asm
	mov.b64 	{%r417, %r418}, %rd94;
	mov.b64 	{%r419, %r420}, %rd93;
	add.s64 	%rd98, %rd89, 12288;
	// begin inline asm
	ld.global.nc.v2.u64 {%rd96, %rd97}, [%rd98];
	// end inline asm
	mov.b64 	{%r421, %r422}, %rd97;
	mov.b64 	{%r423, %r424}, %rd96;
	add.s32 	%r425, %r411, %r659;
	add.s32 	%r426, %r412, %r425;
	add.s32 	%r427, %r409, %r426;
	add.s32 	%r428, %r410, %r427;
	add.s32 	%r429, %r415, %r428;
	add.s32 	%r430, %r416, %r429;
	add.s32 	%r431, %r413, %r430;
	add.s32 	%r432, %r414, %r431;
	add.s32 	%r433, %r419, %r432;
	add.s32 	%r434, %r420, %r433;
	add.s32 	%r435, %r417, %r434;
	add.s32 	%r436, %r418, %r435;
	add.s32 	%r437, %r423, %r436;
	add.s32 	%r438, %r424, %r437;
	add.s32 	%r439, %r421, %r438;
	add.s32 	%r659, %r422, %r439;
	sub.s32 	%r440, %r120, %r648;
	setp.lt.s32 	%p51, %r440, 4096;
	@%p51 bra 	$L__BB11_34;
	add.s32 	%r648, %r648, 4096;
	setp.le.s32 	%p52, %r648, %r28;
	@%p52 bra 	$L__BB11_24;
$L__BB11_26:
	setp.le.s32 	%p53, %r120, %r648;
	@%p53 bra 	$L__BB11_34;
	sub.s32 	%r35, %r120, %r648;
	setp.ge.s32 	%p54, %r26, %r35;
	@%p54 bra 	$L__BB11_34;
	not.b32 	%r442, %r26;
	add.s32 	%r443, %r120, %r442;
	sub.s32 	%r36, %r443, %r648;
	and.b32  	%r444, %r36, 768;
	setp.eq.s32 	%p55, %r444, 768;
	mov.u32 	%r653, %r26;
	@%p55 bra 	$L__BB11_31;
	add.s32 	%r650, %r26, %r648;
	shr.u32 	%r445, %r36, 8;
	add.s32 	%r446, %r445, 1;
	and.b32  	%r447, %r446, 3;
	neg.s32 	%r649, %r447;
	mov.u32 	%r653, %r26;
$L__BB11_30:
	.pragma "nounroll";
	mul.wide.u32 	%rd101, %r650, 4;
	add.s64 	%rd100, %rd16, %rd101;
	// begin inline asm
	ld.global.nc.u32 %r448, [%rd100];
	// end inline asm
	add.s32 	%r659, %r448, %r659;
	add.s32 	%r653, %r653, 256;
	add.s32 	%r650, %r650, 256;
	add.s32 	%r649, %r649, 1;
	setp.ne.s32 	%p56, %r649, 0;
	@%p56 bra 	$L__BB11_30;
$L__BB11_31:
	setp.lt.u32 	%p57, %r36, 768;
	@%p57 bra 	$L__BB11_34;
	cvt.u64.u32 	%rd102, %r653;
	cvt.u64.u32 	%rd103, %r648;
	add.s64 	%rd104, %rd102, %rd103;
	shl.b64 	%rd105, %rd104, 2;
	add.s64 	%rd106, %rd105, %rd16;
	add.s64 	%rd122, %rd106, 2048;
	add.s32 	%r656, %r653, %r648;
$L__BB11_33:
	mul.wide.u32 	%rd111, %r656, 4;
	add.s64 	%rd107, %rd16, %rd111;
	// begin inline asm
	ld.global.nc.u32 %r449, [%rd107];
	// end inline asm
	add.s32 	%r453, %r449, %r659;
	add.s64 	%rd108, %rd122, -1024;
	// begin inline asm
	ld.global.nc.u32 %r450, [%rd108];
	// end inline asm
	add.s32 	%r454, %r450, %r453;
	// begin inline asm
	ld.global.nc.u32 %r451, [%rd122];
	// end inline asm
	add.s32 	%r455, %r451, %r454;
	add.s64 	%rd110, %rd122, 1024;
	// begin inline asm
	ld.global.nc.u32 %r452, [%rd110];
	// end inline asm
	add.s32 	%r659, %r452, %r455;
	add.s32 	%r653, %r653, 1024;
	add.s64 	%rd122, %rd122, 4096;
	add.s32 	%r656, %r656, 1024;
	setp.lt.s32 	%p58, %r653, %r35;
	@%p58 bra 	$L__BB11_33;
$L__BB11_34:
	// begin inline asm
	mov.u32 %r456, %laneid;
	// end inline asm
	mov.b32 	%r459, 1;
	mov.b32 	%r480, 31;
	mov.b32 	%r481, -1;
	// begin inline asm
	shfl.sync.down.b32 %r457, %r659, %r459, %r480, %r481;
	// end inline asm
	setp.gt.s32 	%p59, %r456, 30;
	selp.b32 	%r482, 0, %r457, %p59;
	add.s32 	%r463, %r482, %r659;
	mov.b32 	%r464, 2;
	// begin inline asm
	shfl.sync.down.b32 %r462, %r463, %r464, %r480, %r481;
	// end inline asm
	setp.gt.s32 	%p60, %r456, 29;
	selp.b32 	%r483, 0, %r462, %p60;
	add.s32 	%r468, %r463, %r483;
	mov.b32 	%r469, 4;
	// begin inline asm
	shfl.sync.down.b32 %r467, %r468, %r469, %r480, %r481;
	// end inline asm
	setp.gt.s32 	%p61, %r456, 27;
	selp.b32 	%r484, 0, %r467, %p61;
	add.s32 	%r473, %r468, %r484;
	mov.b32 	%r474, 8;
	// begin inline asm
	shfl.sync.down.b32 %r472, %r473, %r474, %r480, %r481;
	// end inline asm
	setp.gt.s32 	%p62, %r456, 23;
	selp.b32 	%r485, 0, %r472, %p62;
	add.s32 	%r478, %r473, %r485;
	mov.b32 	%r479, 16;
	// begin inline asm
	shfl.sync.down.b32 %r477, %r478, %r479, %r480, %r481;
	// end inline asm
	setp.gt.s32 	%p63, %r456, 15;
	selp.b32 	%r486, 0, %r477, %p63;
	add.s32 	%r686, %r478, %r486;
	setp.ne.s32 	%p64, %r456, 0;
	@%p64 bra 	$L__BB11_36;
	shr.u32 	%r487, %r26, 3;
	and.b32  	%r488, %r487, 124;
	mov.u32 	%r489, _ZZN3cub18CUB_300001_SM_10006detail6reduce28DeviceReduceSingleTileKernelINS2_10policy_hubIiyN4cuda3std3__44plusIiEEE10Policy1000EPiSC_iS9_iiNS7_10__identityEEEvT0_T1_T2_T3_T4_T6_E12temp_storage;
	add.s32 	%r490, %r489, %r488;
	st.shared.u32 	[%r490+8], %r686;
$L__BB11_36:
	bar.sync 	0;
	setp.ne.s32 	%p65, %r26, 0;
	@%p65 bra 	$L__BB11_72;
	ld.shared.u32 	%r491, [_ZZN3cub18CUB_300001_SM_10006detail6reduce28DeviceReduceSingleTileKernelINS2_10policy_hubIiyN4cuda3std3__44plusIiEEE10Policy1000EPiSC_iS9_iiNS7_10__identityEEEvT0_T1_T2_T3_T4_T6_E12temp_storage+12];
	add.s32 	%r492, %r491, %r686;
	ld.shared.u32 	%r493, [_ZZN3cub18CUB_300001_SM_10006detail6reduce28DeviceReduceSingleTileKernelINS2_10policy_hubIiyN4cuda3std3__44plusIiEEE10Policy1000EPiSC_iS9_iiNS7_10__identityEEEvT0_T1_T2_T3_T4_T6_E12temp_storage+16];
	add.s32 	%r494, %r492, %r493;
	ld.shared.u32 	%r495, [_ZZN3cub18CUB_300001_SM_10006detail6reduce28DeviceReduceSingleTileKernelINS2_10policy_hubIiyN4cuda3std3__44plusIiEEE10Policy1000EPiSC_iS9_iiNS7_10__identityEEEvT0_T1_T2_T3_T4_T6_E12temp_storage+20];
	add.s32 	%r496, %r494, %r495;
	ld.shared.u32 	%r497, [_ZZN3cub18CUB_300001_SM_10006detail6reduce28DeviceReduceSingleTileKernelINS2_10policy_hubIiyN4cuda3std3__44plusIiEEE10Policy1000EPiSC_iS9_iiNS7_10__identityEEEvT0_T1_T2_T3_T4_T6_E12temp_storage+24];
	add.s32 	%r498, %r496, %r497;
	ld.shared.u32 	%r499, [_ZZN3cub18CUB_300001_SM_10006detail6reduce28DeviceReduceSingleTileKernelINS2_10policy_hubIiyN4cuda3std3__44plusIiEEE10Policy1000EPiSC_iS9_iiNS7_10__identityEEEvT0_T1_T2_T3_T4_T6_E12temp_storage+28];
	add.s32 	%r500, %r498, %r499;
	ld.shared.u32 	%r501, [_ZZN3cub18CUB_300001_SM_10006detail6reduce28DeviceReduceSingleTileKernelINS2_10policy_hubIiyN4cuda3std3__44plusIiEEE10Policy1000EPiSC_iS9_iiNS7_10__identityEEEvT0_T1_T2_T3_T4_T6_E12temp_storage+32];
	add.s32 	%r502, %r500, %r501;
	ld.shared.u32 	%r503, [_ZZN3cub18CUB_300001_SM_10006detail6reduce28DeviceReduceSingleTileKernelINS2_10policy_hubIiyN4cuda3std3__44plusIiEEE10Policy1000EPiSC_iS9_iiNS7_10__identityEEEvT0_T1_T2_T3_T4_T6_E12temp_storage+36];
	add.s32 	%r686, %r502, %r503;
	bra.uni 	$L__BB11_72;
$L__BB11_38:
	setp.gt.s32 	%p3, %r120, 4095;
	@%p3 bra 	$L__BB11_56;
	mov.u32 	%r60, %tid.x;
	setp.ge.s32 	%p20, %r60, %r120;
	mov.b32 	%r670, 0;
	mov.u32 	%r665, %r60;
	@%p20 bra 	$L__BB11_41;
	mul.wide.u32 	%rd66, %r60, 4;
	add.s64 	%rd65, %rd16, %rd66;
	// begin inline asm
	ld.global.nc.u32 %r670, [%rd65];
	// end inline asm
	add.s32 	%r665, %r60, 256;
$L__BB11_41:
	setp.ge.s32 	%p21, %r665, %r120;
	@%p21 bra 	$L__BB11_47;
	not.b32 	%r252, %r665;
	add.s32 	%r65, %r120, %r252;
	and.b32  	%r253, %r65, 768;
	setp.eq.s32 	%p22, %r253, 768;
	@%p22 bra 	$L__BB11_45;
	mul.wide.u32 	%rd67, %r665, 4;
	add.s64 	%rd123, %rd16, %rd67;
	shr.u32 	%r254, %r65, 8;
	add.s32 	%r255, %r254, 1;
	and.b32  	%r256, %r255, 3;
	neg.s32 	%r662, %r256;
$L__BB11_44:
	.pragma "nounroll";
	// begin inline asm
	ld.global.nc.u32 %r257, [%rd123];
	// end inline asm
	add.s32 	%r670, %r257, %r670;
	add.s32 	%r665, %r665, 256;
	add.s64 	%rd123, %rd123, 1024;
	add.s32 	%r662, %r662, 1;
	setp.ne.s32 	%p23, %r662, 0;
	@%p23 bra 	$L__BB11_44;
$L__BB11_45:
	setp.lt.u32 	%p24, %r65, 768;
	@%p24 bra 	$L__BB11_47;
$L__BB11_46:
	mul.wide.s32 	%rd73, %r665, 4;
	add.s64 	%rd69, %rd16, %rd73;
	// begin inline asm
	ld.global.nc.u32 %r258, [%rd69];
	// end inline asm
	add.s32 	%r262, %r258, %r670;
	add.s64 	%rd70, %rd69, 1024;
	// begin inline asm
	ld.global.nc.u32 %r259, [%rd70];
	// end inline asm
	add.s32 	%r263, %r259, %r262;
	add.s64 	%rd71, %rd69, 2048;
	// begin inline asm
	ld.global.nc.u32 %r260, [%rd71];
	// end inline asm
	add.s32 	%r264, %r260, %r263;
	add.s64 	%rd72, %rd69, 3072;
	// begin inline asm
	ld.global.nc.u32 %r261, [%rd72];
	// end inline asm
	add.s32 	%r670, %r261, %r264;
	add.s32 	%r665, %r665, 1024;
	setp.lt.s32 	%p25, %r665, %r120;
	@%p25 bra 	$L__BB11_46;
$L__BB11_47:
	setp.lt.s32 	%p26, %r120, 256;
	@%p26 bra 	$L__BB11_52;
	// begin inline asm
	mov.u32 %r328, %laneid;
	// end inline asm
	mov.b32 	%r331, 1;
	mov.b32 	%r352, 31;
	mov.b32 	%r353, -1;
	// begin inline asm
	shfl.sync.down.b32 %r329, %r670, %r331, %r352, %r353;
	// end inline asm
	setp.gt.s32 	%p42, %r328, 30;
	selp.b32 	%r354, 0, %r329, %p42;
	add.s32 	%r335, %r354, %r670;
	mov.b32 	%r336, 2;
	// begin inline asm
	shfl.sync.down.b32 %r334, %r335, %r336, %r352, %r353;
	// end inline asm
	setp.gt.s32 	%p43, %r328, 29;
	selp.b32 	%r355, 0, %r334, %p43;
	add.s32 	%r340, %r335, %r355;
	mov.b32 	%r341, 4;
	// begin inline asm
	shfl.sync.down.b32 %r339, %r340, %r341, %r352, %r353;
	// end inline asm
	setp.gt.s32 	%p44, %r328, 27;
	selp.b32 	%r356, 0, %r339, %p44;
	add.s32 	%r345, %r340, %r356;
	mov.b32 	%r346, 8;
	// begin inline asm
	shfl.sync.down.b32 %r344, %r345, %r346, %r352, %r353;
	// end inline asm
	setp.gt.s32 	%p45, %r328, 23;
	selp.b32 	%r357, 0, %r344, %p45;
	add.s32 	%r350, %r345, %r357;
	mov.b32 	%r351, 16;
	// begin inline asm
	shfl.sync.down.b32 %r349, %r350, %r351, %r352, %r353;
	// end inline asm
	setp.gt.s32 	%p46, %r328, 15;
	selp.b32 	%r358, 0, %r349, %p46;
	add.s32 	%r686, %r350, %r358;
	setp.ne.s32 	%p47, %r328, 0;
	@%p47 bra 	$L__BB11_50;
	shr.u32 	%r359, %r60, 3;
	and.b32  	%r360, %r359, 124;
	mov.u32 	%r361, _ZZN3cub18CUB_300001_SM_10006detail6reduce28DeviceReduceSingleTileKernelINS2_10policy_hubIiyN4cuda3std3__44plusIiEEE10Policy1000EPiSC_iS9_iiNS7_10__identityEEEvT0_T1_T2_T3_T4_T6_E12temp_storage;
	add.s32 	%r362, %r361, %r360;
	st.shared.u32 	[%r362+8], %r686;
$L__BB11_50:
	bar.sync 	0;
	setp.ne.s32 	%p48, %r60, 0;
	@%p48 bra 	$L__BB11_72;
	ld.shared.u32 	%r363, [_ZZN3cub18CUB_300001_SM_10006detail6reduce28DeviceReduceSingleTileKernelINS2_10policy_hubIiyN4cuda3std3__44plusIiEEE10Policy1000EPiSC_iS9_iiNS7_10__identityEEEvT0_T1_T2_T3_T4_T6_E12temp_storage+12];
	add.s32 	%r364, %r363, %r686;
	ld.shared.u32 	%r365, [_ZZN3cub18CUB_300001_SM_10006detail6reduce28DeviceReduceSingleTileKernelINS2_10policy_hubIiyN4cuda3std3__44plusIiEEE10Policy1000EPiSC_iS9_iiNS7_10__identityEEEvT0_T1_T2_T3_T4_T6_E12temp_storage+16];
	add.s32 	%r366, %r364, %r365;
	ld.shared.u32 	%r367, [_ZZN3cub18CUB_300001_SM_10006detail6reduce28DeviceReduceSingleTileKernelINS2_10policy_hubIiyN4cuda3std3__44plusIiEEE10Policy1000EPiSC_iS9_iiNS7_10__identityEEEvT0_T1_T2_T3_T4_T6_E12temp_storage+20];
	add.s32 	%r368, %r366, %r367;
	ld.shared.u32 	%r369, [_ZZN3cub18CUB_300001_SM_10006detail6reduce28DeviceReduceSingleTileKernelINS2_10policy_hubIiyN4cuda3std3__44plusIiEEE10Policy1000EPiSC_iS9_iiNS7_10__identityEEEvT0_T1_T2_T3_T4_T6_E12temp_storage+24];
	add.s32 	%r370, %r368, %r369;
	ld.shared.u32 	%r371, [_ZZN3cub18CUB_300001_SM_10006detail6reduce28DeviceReduceSingleTileKernelINS2_10policy_hubIiyN4cuda3std3__44plusIiEEE10Policy1000EPiSC_iS9_iiNS7_10__identityEEEvT0_T1_T2_T3_T4_T6_E12temp_storage+28];
	add.s32 	%r372, %r370, %r371;
	ld.shared.u32 	%r373, [_ZZN3cub18CUB_300001_SM_10006detail6reduce28DeviceReduceSingleTileKernelINS2_10policy_hubIiyN4cuda3std3__44plusIiEEE10Policy1000EPiSC_iS9_iiNS7_10__identityEEEvT0_T1_T2_T3_T4_T6_E12temp_storage+32];
	add.s32 	%r374, %r372, %r373;
	ld.shared.u32 	%r375, [_ZZN3cub18CUB_300001_SM_10006detail6reduce28DeviceReduceSingleTileKernelINS2_10policy_hubIiyN4cuda3std3__44plusIiEEE10Policy1000EPiSC_iS9_iiNS7_10__identityEEEvT0_T1_T2_T3_T4_T6_E12temp_storage+36];
	add.s32 	%r686, %r374, %r375;
	bra.uni 	$L__BB11_72;
$L__BB11_52:
	// begin inline asm
	mov.u32 %r265, %laneid;
	// end inline asm
	and.b32  	%r291, %r60, 992;
	add.s32 	%r292, %r291, 32;
	setp.gt.s32 	%p27, %r292, %r120;
	not.b32 	%r293, %r291;
	add.s32 	%r294, %r120, %r293;
	selp.b32 	%r289, %r294, 31, %p27;
	mov.b32 	%r268, 1;
	mov.b32 	%r290, -1;
	// begin inline asm
	shfl.sync.down.b32 %r266, %r670, %r268, %r289, %r290;
	// end inline asm
	setp.lt.s32 	%p28, %r265, %r289;
	selp.b32 	%r295, %r266, 0, %p28;
	add.s32 	%r272, %r295, %r670;
	mov.b32 	%r273, 2;
	// begin inline asm
	shfl.sync.down.b32 %r271, %r272, %r273, %r289, %r290;
	// end inline asm
	add.s32 	%r296, %r265, 2;
	setp.gt.s32 	%p29, %r296, %r289;
	selp.b32 	%r297, 0, %r271, %p29;
	add.s32 	%r277, %r272, %r297;
	mov.b32 	%r278, 4;
	// begin inline asm
	shfl.sync.down.b32 %r276, %r277, %r278, %r289, %r290;
	// end inline asm
	add.s32 	%r298, %r265, 4;
	setp.gt.s32 	%p30, %r298, %r289;
	selp.b32 	%r299, 0, %r276, %p30;
	add.s32 	%r282, %r277, %r299;
	mov.b32 	%r283, 8;
	// begin inline asm
	shfl.sync.down.b32 %r281, %r282, %r283, %r289, %r290;
	// end inline asm
	add.s32 	%r300, %r265, 8;
	setp.gt.s32 	%p31, %r300, %r289;
	selp.b32 	%r301, 0, %r281, %p31;
	add.s32 	%r287, %r282, %r301;
	mov.b32 	%r288, 16;
	// begin inline asm
	shfl.sync.down.b32 %r286, %r287, %r288, %r289, %r290;
	// end inline asm
	add.s32 	%r302, %r265, 16;
	setp.gt.s32 	%p32, %r302, %r289;
	selp.b32 	%r303, 0, %r286, %p32;
	add.s32 	%r686, %r287, %r303;
	setp.ne.s32 	%p33, %r265, 0;
	@%p33 bra 	$L__BB11_54;
	shr.u32 	%r304, %r60, 3;
	and.b32  	%r305, %r304, 124;
	mov.u32 	%r306, _ZZN3cub18CUB_300001_SM_10006detail6reduce28DeviceReduceSingleTileKernelINS2_10policy_hubIiyN4cuda3std3__44plusIiEEE10Policy1000EPiSC_iS9_iiNS7_10__identityEEEvT0_T1_T2_T3_T4_T6_E12temp_storage;
	add.s32 	%r307, %r306, %r305;
	st.shared.u32 	[%r307+8], %r686;
$L__BB11_54:
	bar.sync 	0;
	setp.ne.s32 	%p34, %r60, 0;
	@%p34 bra 	$L__BB11_72;
	setp.gt.s32 	%p35, %r120, 32;
	ld.shared.u32 	%r308, [_ZZN3cub18CUB_300001_SM_10006detail6reduce28DeviceReduceSingleTileKernelINS2_10policy_hubIiyN4cuda3std3__44plusIiEEE10Policy1000EPiSC_iS9_iiNS7_10__identityEEEvT0_T1_T2_T3_T4_T6_E12temp_storage+12];
	selp.b32 	%r309, %r308, 0, %p35;
	add.s32 	%r310, %r309, %r686;
	setp.gt.s32 	%p36, %r120, 64;
	ld.shared.u32 	%r311, [_ZZN3cub18CUB_300001_SM_10006detail6reduce28DeviceReduceSingleTileKernelINS2_10policy_hubIiyN4cuda3std3__44plusIiEEE10Policy1000EPiSC_iS9_iiNS7_10__identityEEEvT0_T1_T2_T3_T4_T6_E12temp_storage+16];
	selp.b32 	%r312, %r311, 0, %p36;
	add.s32 	%r313, %r310, %r312;
	setp.gt.s32 	%p37, %r120, 96;
	ld.shared.u32 	%r314, [_ZZN3cub18CUB_300001_SM_10006detail6reduce28DeviceReduceSingleTileKernelINS2_10policy_hubIiyN4cuda3std3__44plusIiEEE10Policy1000EPiSC_iS9_iiNS7_10__identityEEEvT0_T1_T2_T3_T4_T6_E12temp_storage+20];
	selp.b32 	%r315, %r314, 0, %p37;
	add.s32 	%r316, %r313, %r315;
	setp.gt.s32 	%p38, %r120, 128;
	ld.shared.u32 	%r317, [_ZZN3cub18CUB_300001_SM_10006detail6reduce28DeviceReduceSingleTileKernelINS2_10policy_hubIiyN4cuda3std3__44plusIiEEE10Policy1000EPiSC_iS9_iiNS7_10__identityEEEvT0_T1_T2_T3_T4_T6_E12temp_storage+24];
	selp.b32 	%r318, %r317, 0, %p38;
	add.s32 	%r319, %r316, %r318;
	setp.gt.s32 	%p39, %r120, 160;
	ld.shared.u32 	%r320, [_ZZN3cub18CUB_300001_SM_10006detail6reduce28DeviceReduceSingleTileKernelINS2_10policy_hubIiyN4cuda3std3__44plusIiEEE10Policy1000EPiSC_iS9_iiNS7_10__identityEEEvT0_T1_T2_T3_T4_T6_E12temp_storage+28];
	selp.b32 	%r321, %r320, 0, %p39;
	add.s32 	%r322, %r319, %r321;
	setp.gt.s32 	%p40, %r120, 192;
	ld.shared.u32 	%r323, [_ZZN3cub18CUB_300001_SM_10006detail6reduce28DeviceReduceSingleTileKernelINS2_10policy_hubIiyN4cuda3std3__44plusIiEEE10Policy1000EPiSC_iS9_iiNS7_10__identityEEEvT0_T1_T2_T3_T4_T6_E12temp_storage+32];
	selp.b32 	%r324, %r323, 0, %p40;
	add.s32 	%r325, %r322, %r324;
	setp.gt.s32 	%p41, %r120, 224;
	ld.shared.u32 	%r326, [_ZZN3cub18CUB_300001_SM_10006detail6reduce28DeviceReduceSingleTileKernelINS2_10policy_hubIiyN4cuda3std3__44plusIiEEE10Policy1000EPiSC_iS9_iiNS7_10__identityEEEvT0_T1_T2_T3_T4_T6_E12temp_storage+36];
	selp.b32 	%r327, %r326, 0, %p41;
	add.s32 	%r686, %r325, %r327;
	bra.uni 	$L__BB11_72;
$L__BB11_56:
	mov.u32 	%r85, %tid.x;
	mul.wide.u32 	%rd35, %r85, 4;
	add.s64 	%rd19, %rd16, %rd35;
	// begin inline asm
	ld.global.nc.u32 %r122, [%rd19];
	// end inline asm
	add.s64 	%rd20, %rd19, 1024;
	// begin inline asm
	ld.global.nc.u32 %r123, [%rd20];
	// end inline asm
	add.s64 	%rd21, %rd19, 2048;
	// begin inline asm
	ld.global.nc.u32 %r124, [%rd21];
	// end inline asm
	add.s64 	%rd22, %rd19, 3072;
	// begin inline asm
	ld.global.nc.u32 %r125, [%rd22];
	// end inline asm
	add.s64 	%rd23, %rd19, 4096;
	// begin inline asm
	ld.global.nc.u32 %r126, [%rd23];
	// end inline asm
	add.s64 	%rd24, %rd19, 5120;
	// begin inline asm
	ld.global.nc.u32 %r127, [%rd24];
	// end inline asm
	add.s64 	%rd25, %rd19, 6144;
	// begin inline asm
	ld.global.nc.u32 %r128, [%rd25];
	// end inline asm
	add.s64 	%rd26, %rd19, 7168;
	// begin inline asm
	ld.global.nc.u32 %r129, [%rd26];
	// end inline asm
	add.s64 	%rd27, %rd19, 8192;
	// begin inline asm
	ld.global.nc.u32 %r130, [%rd27];
	// end inline asm
	add.s64 	%rd28, %rd19, 9216;
	// begin inline asm
	ld.global.nc.u32 %r131, [%rd28];
	// end inline asm
	add.s64 	%rd29, %rd19, 10240;
	// begin inline asm
	ld.global.nc.u32 %r132, [%rd29];
	// end inline asm
	add.s64 	%rd30, %rd19, 11264;
	// begin inline asm
	ld.global.nc.u32 %r133, [%rd30];
	// end inline asm
	add.s64 	%rd31, %rd19, 12288;
	// begin inline asm
	ld.global.nc.u32 %r134, [%rd31];
	// end inline asm
	add.s64 	%rd32, %rd19, 13312;
	// begin inline asm
	ld.global.nc.u32 %r135, [%rd32];
	// end inline asm
	add.s64 	%rd33, %rd19, 14336;
	// begin inline asm
	ld.global.nc.u32 %r136, [%rd33];
	// end inline asm
	add.s64 	%rd34, %rd19, 15360;
	// begin inline asm
	ld.global.nc.u32 %r137, [%rd34];
	// end inline asm
	add.s32 	%r139, %r123, %r122;
	add.s32 	%r140, %r124, %r139;
	add.s32 	%r141, %r125, %r140;
	add.s32 	%r142, %r126, %r141;
	add.s32 	%r143, %r127, %r142;
	add.s32 	%r144, %r128, %r143;
	add.s32 	%r145, %r129, %r144;
	add.s32 	%r146, %r130, %r145;
	add.s32 	%r147, %r131, %r146;
	add.s32 	%r148, %r132, %r147;
	add.s32 	%r149, %r133, %r148;
	add.s32 	%r150, %r134, %r149;
	add.s32 	%r151, %r135, %r150;
	add.s32 	%r152, %r136, %r151;
	add.s32 	%r685, %r137, %r152;
	setp.lt.u32 	%p4, %r120, 8192;
	mov.b32 	%r674, 4096;
	@%p4 bra 	$L__BB11_60;
	add.s32 	%r87, %r120, -4096;
	mov.b32 	%r674, 4096;
$L__BB11_58:
	mul.wide.s32 	%rd52, %r674, 4;
	add.s64 	%rd36, %rd19, %rd52;
	// begin inline asm
	ld.global.nc.u32 %r154, [%rd36];
	// end inline asm
	add.s64 	%rd37, %rd36, 1024;
	// begin inline asm
	ld.global.nc.u32 %r155, [%rd37];
	// end inline asm
	add.s64 	%rd38, %rd36, 2048;
	// begin inline asm
	ld.global.nc.u32 %r156, [%rd38];
	// end inline asm
	add.s64 	%rd39, %rd36, 3072;
	// begin inline asm
	ld.global.nc.u32 %r157, [%rd39];
	// end inline asm
	add.s64 	%rd40, %rd36, 4096;
	// begin inline asm
	ld.global.nc.u32 %r158, [%rd40];
	// end inline asm
	add.s64 	%rd41, %rd36, 5120;
	// begin inline asm
	ld.global.nc.u32 %r159, [%rd41];
	// end inline asm
	add.s64 	%rd42, %rd36, 6144;
	// begin inline asm
	ld.global.nc.u32 %r160, [%rd42];
	// end inline asm
	add.s64 	%rd43, %rd36, 7168;
	// begin inline asm
	ld.global.nc.u32 %r161, [%rd43];
	// end inline asm
	add.s64 	%rd44, %rd36, 8192;
	// begin inline asm
	ld.global.nc.u32 %r162, [%rd44];
	// end inline asm
	add.s64 	%rd45, %rd36, 9216;
	// begin inline asm
	ld.global.nc.u32 %r163, [%rd45];
	// end inline asm
	add.s64 	%rd46, %rd36, 10240;
	// begin inline asm
	ld.global.nc.u32 %r164, [%rd46];
	// end inline asm
	add.s64 	%rd47, %rd36, 11264;
	// begin inline asm
	ld.global.nc.u32 %r165, [%rd47];
	// end inline asm
	add.s64 	%rd48, %rd36, 12288;
	// begin inline asm
	ld.global.nc.u32 %r166, [%rd48];
	// end inline asm
	add.s64 	%rd49, %rd36, 13312;
	// begin inline asm
	ld.global.nc.u32 %r167, [%rd49];
	// end inline asm
	add.s64 	%rd50, %rd36, 14336;
	// begin inline asm
	ld.global.nc.u32 %r168, [%rd50];
	// end inline asm
	add.s64 	%rd51, %rd36, 15360;
	// begin inline asm
	ld.global.nc.u32 %r169, [%rd51];
	// end inline asm
	add.s32 	%r170, %r154, %r685;
	add.s32 	%r171, %r155, %r170;
	add.s32 	%r172, %r156, %r171;
	add.s32 	%r173, %r157, %r172;
	add.s32 	%r174, %r158, %r173;
	add.s32 	%r175, %r159, %r174;
	add.s32 	%r176, %r160, %r175;
	add.s32 	%r177, %r161, %r176;
	add.s32 	%r178, %r162, %r177;
	add.s32 	%r179, %r163, %r178;
	add.s32 	%r180, %r164, %r179;
	add.s32 	%r181, %r165, %r180;
	add.s32 	%r182, %r166, %r181;
	add.s32 	%r183, %r167, %r182;
	add.s32 	%r184, %r168, %r183;
	add.s32 	%r685, %r169, %r184;
	sub.s32 	%r185, %r120, %r674;
	setp.lt.s32 	%p5, %r185, 4096;
	@%p5 bra 	$L__BB11_68;
	add.s32 	%r674, %r674, 4096;
	setp.le.s32 	%p6, %r674, %r87;
	@%p6 bra 	$L__BB11_58;
$L__BB11_60:
	setp.le.s32 	%p7, %r120, %r674;
	@%p7 bra 	$L__BB11_68;
	sub.s32 	%r94, %r120, %r674;
	setp.ge.s32 	%p8, %r85, %r94;
	@%p8 bra 	$L__BB11_68;
	not.b32 	%r187, %r85;
	add.s32 	%r188, %r120, %r187;
	sub.s32 	%r95, %r188, %r674;
	and.b32  	%r189, %r95, 768;
	setp.eq.s32 	%p9, %r189, 768;
	mov.u32 	%r679, %r85;
	@%p9 bra 	$L__BB11_65;
	add.s32 	%r676, %r85, %r674;
	shr.u32 	%r190, %r95, 8;
	add.s32 	%r191, %r190, 1;
	and.b32  	%r192, %r191, 3;
	neg.s32 	%r675, %r192;
	mov.u32 	%r679, %r85;
$L__BB11_64:
	.pragma "nounroll";
	mul.wide.u32 	%rd54, %r676, 4;
	add.s64 	%rd53, %rd16, %rd54;
	// begin inline asm
	ld.global.nc.u32 %r193, [%rd53];
	// end inline asm
	add.s32 	%r685, %r193, %r685;
	add.s32 	%r679, %r679, 256;
	add.s32 	%r676, %r676, 256;
	add.s32 	%r675, %r675, 1;
	setp.ne.s32 	%p10, %r675, 0;
	@%p10 bra 	$L__BB11_64;
$L__BB11_65:
	setp.lt.u32 	%p11, %r95, 768;
	@%p11 bra 	$L__BB11_68;
	cvt.u64.u32 	%rd55, %r679;
	cvt.u64.u32 	%rd56, %r674;
	add.s64 	%rd57, %rd55, %rd56;
	shl.b64 	%rd58, %rd57, 2;
	add.s64 	%rd59, %rd58, %rd16;
	add.s64 	%rd124, %rd59, 2048;
	add.s32 	%r682, %r679, %r674;
$L__BB11_67:
	mul.wide.u32 	%rd64, %r682, 4;
	add.s64 	%rd60, %rd16, %rd64;
	// begin inline asm
	ld.global.nc.u32 %r194, [%rd60];
	// end inline asm
	add.s32 	%r198, %r194, %r685;
	add.s64 	%rd61, %rd124, -1024;
	// begin inline asm
	ld.global.nc.u32 %r195, [%rd61];
	// end inline asm
	add.s32 	%r199, %r195, %r198;
	// begin inline asm
	ld.global.nc.u32 %r196, [%rd124];
	// end inline asm
	add.s32 	%r200, %r196, %r199;
	add.s64 	%rd63, %rd124, 1024;
	// begin inline asm
	ld.global.nc.u32 %r197, [%rd63];
	// end inline asm
	add.s32 	%r685, %r197, %r200;
	add.s32 	%r679, %r679, 1024;
	add.s64 	%rd124, %rd124, 4096;
	add.s32 	%r682, %r682, 1024;
	setp.lt.s32 	%p12, %r679, %r94;
	@%p12 bra 	$L__BB11_67;
$L__BB11_68:
	// begin inline asm
	mov.u32 %r201, %laneid;
	// end inline asm
	mov.b32 	%r204, 1;
	mov.b32 	%r225, 31;
	mov.b32 	%r226, -1;
	// begin inline asm
	shfl.sync.down.b32 %r202, %r685, %r204, %r225, %r226;
	// end inline asm
	setp.gt.s32 	%p13, %r201, 30;
	selp.b32 	%r227, 0, %r202, %p13;
	add.s32 	%r208, %r227, %r685;
	mov.b32 	%r209, 2;
	// begin inline asm
	shfl.sync.down.b32 %r207, %r208, %r209, %r225, %r226;
	// end inline asm
	setp.gt.s32 	%p14, %r201, 29;
	selp.b32 	%r228, 0, %r207, %p14;
	add.s32 	%r213, %r208, %r228;
	mov.b32 	%r214, 4;
	// begin inline asm
	shfl.sync.down.b32 %r212, %r213, %r214, %r225, %r226;
	// end inline asm
	setp.gt.s32 	%p15, %r201, 27;
	selp.b32 	%r229, 0, %r212, %p15;
	add.s32 	%r218, %r213, %r229;
	mov.b32 	%r219, 8;
	// begin inline asm
	shfl.sync.down.b32 %r217, %r218, %r219, %r225, %r226;
	// end inline asm
	setp.gt.s32 	%p16, %r201, 23;
	selp.b32 	%r230, 0, %r217, %p16;
	add.s32 	%r223, %r218, %r230;
	mov.b32 	%r224, 16;
	// begin inline asm
	shfl.sync.down.b32 %r222, %r223, %r224, %r225, %r226;
	// end inline asm
	setp.gt.s32 	%p17, %r201, 15;
	selp.b32 	%r231, 0, %r222, %p17;
	add.s32 	%r686, %r223, %r231;
	setp.ne.s32 	%p18, %r201, 0;
	@%p18 bra 	$L__BB11_70;
	shr.u32 	%r232, %r85, 3;
	and.b32  	%r233, %r232, 124;
	mov.u32 	%r234, _ZZN3cub18CUB_300001_SM_10006detail6reduce28DeviceReduceSingleTileKernelINS2_10policy_hubIiyN4cuda3std3__44plusIiEEE10Policy1000EPiSC_iS9_iiNS7_10__identityEEEvT0_T1_T2_T3_T4_T6_E12temp_storage;
	add.s32 	%r235, %r234, %r233;
	st.shared.u32 	[%r235+8], %r686;
$L__BB11_70:
	bar.sync 	0;
	setp.ne.s32 	%p19, %r85, 0;
	@%p19 bra 	$L__BB11_72;
	ld.shared.u32 	%r236, [_ZZN3cub18CUB_300001_SM_10006detail6reduce28DeviceReduceSingleTileKernelINS2_10policy_hubIiyN4cuda3std3__44plusIiEEE10Policy1000EPiSC_iS9_iiNS7_10__identityEEEvT0_T1_T2_T3_T4_T6_E12temp_storage+12];
	add.s32 	%r237, %r236, %r686;
	ld.shared.u32 	%r238, [_ZZN3cub18CUB_300001_SM_10006detail6reduce28DeviceReduceSingleTileKernelINS2_10policy_hubIiyN4cuda3std3__44plusIiEEE10Policy1000EPiSC_iS9_iiNS7_10__identityEEEvT0_T1_T2_T3_T4_T6_E12temp_storage+16];
	add.s32 	%r239, %r237, %r238;
	ld.shared.u32 	%r240, [_ZZN3cub18CUB_300001_SM_10006detail6reduce28DeviceReduceSingleTileKernelINS2_10policy_hubIiyN4cuda3std3__44plusIiEEE10Policy1000EPiSC_iS9_iiNS7_10__identityEEEvT0_T1_T2_T3_T4_T6_E12temp_storage+20];
	add.s32 	%r241, %r239, %r240;
	ld.shared.u32 	%r242, [_ZZN3cub18CUB_300001_SM_10006detail6reduce28DeviceReduceSingleTileKernelINS2_10policy_hubIiyN4cuda3std3__44plusIiEEE10Policy1000EPiSC_iS9_iiNS7_10__identityEEEvT0_T1_T2_T3_T4_T6_E12temp_storage+24];
	add.s32 	%r243, %r241, %r242;
	ld.shared.u32 	%r244, [_ZZN3cub18CUB_300001_SM_10006detail6reduce28DeviceReduceSingleTileKernelINS2_10policy_hubIiyN4cuda3std3__44plusIiEEE10Policy1000EPiSC_iS9_iiNS7_10__identityEEEvT0_T1_T2_T3_T4_T6_E12temp_storage+28];
	add.s32 	%r245, %r243, %r244;
	ld.shared.u32 	%r246, [_ZZN3cub18CUB_300001_SM_10006detail6reduce28DeviceReduceSingleTileKernelINS2_10policy_hubIiyN4cuda3std3__44plusIiEEE10Policy1000EPiSC_iS9_iiNS7_10__identityEEEvT0_T1_T2_T3_T4_T6_E12temp_storage+32];
	add.s32 	%r247, %r245, %r246;
	ld.shared.u32 	%r248, [_ZZN3cub18CUB_300001_SM_10006detail6reduce28DeviceReduceSingleTileKernelINS2_10policy_hubIiyN4cuda3std3__44plusIiEEE10Policy1000EPiSC_iS9_iiNS7_10__identityEEEvT0_T1_T2_T3_T4_T6_E12temp_storage+36];
	add.s32 	%r686, %r247, %r248;
$L__BB11_72:
	mov.u32 	%r631, %tid.x;
	setp.ne.s32 	%p95, %r631, 0;
	@%p95 bra 	$L__BB11_74;
	add.s32 	%r632, %r686, %r121;
	st.global.u32 	[%rd1], %r632;
$L__BB11_74:
	ret;

}


// ===== COMPILED SASS (sm_100) =====

	.target	sm_100

	.elftype	@"ET_EXEC"


//--------------------- .note.nv.tkinfo           --------------------------
	.section	.note.nv.tkinfo,"",@"SHT_NOTE"
	.sectionflags	@"SHF_NOTE_NV_TKINFO"
	.tkinfo
        /*0018*/ 	.word	0x00000002
        /*0030*/ 	.string	""
        /*0030*/ 	.string	"ptxas"
        /*0030*/ 	.string	"Cuda compilation tools, release 13.0, V13.0.88"
        /*0030*/ 	.string	"Build cuda_13.0.r13.0/compiler.36424714_0"
        /*0030*/ 	.string	"-arch sm_100 -m 64 "



//--------------------- .note.nv.cuinfo           --------------------------
	.section	.note.nv.cuinfo,"",@"SHT_NOTE"
	.sectionflags	@"SHF_NOTE_NV_CUINFO"
        /*0018*/ 	.short	0x0002
        /*001a*/ 	.short	0x0064
        /*001c*/ 	.short	0x0082
	.zero		2


//--------------------- .nv.info                  --------------------------
	.section	.nv.info,"",@"SHT_CUDA_INFO"
	.align	4


	//----- nvinfo : EIATTR_REGCOUNT
	.align		4
        /*0000*/ 	.byte	0x04, 0x2f
        /*0002*/ 	.short	(.L_49 - .L_48)
	.align		4
.L_48:
        /*0004*/ 	.word	index@(_Z21train_sequence_kernelPKhliPK16TransformerModelPaPij)
        /*0008*/ 	.word	0x00000020


	//----- nvinfo : EIATTR_FRAME_SIZE
	.align		4
.L_49:
        /*000c*/ 	.byte	0x04, 0x11
        /*000e*/ 	.short	(.L_51 - .L_50)
	.align		4
.L_50:
        /*0010*/ 	.word	index@($__internal_3_$__cuda_sm20_rem_s64)
        /*0014*/ 	.word	0x00000008


	//----- nvinfo : EIATTR_FRAME_SIZE
	.align		4
.L_51:
        /*0018*/ 	.byte	0x04, 0x11
        /*001a*/ 	.short	(.L_53 - .L_52)
	.align		4
.L_52:
        /*001c*/ 	.word	index@($__internal_2_$__cuda_sm20_div_s64)
        /*0020*/ 	.word	0x00000008


	//----- nvinfo : EIATTR_FRAME_SIZE
	.align		4
.L_53:
        /*0024*/ 	.byte	0x04, 0x11
        /*0026*/ 	.short	(.L_55 - .L_54)
	.align		4
.L_54:
        /*0028*/ 	.word	index@(_Z21train_sequence_kernelPKhliPK16TransformerModelPaPij)
        /*002c*/ 	.word	0x00000008


	//----- nvinfo : EIATTR_REGCOUNT
	.align		4
.L_55:
        /*0030*/ 	.byte	0x04, 0x2f
        /*0032*/ 	.short	(.L_57 - .L_56)
	.align		4
.L_56:
        /*0034*/ 	.word	index@(_Z22compute_fitness_kernelPKiPii)
        /*0038*/ 	.word	0x0000000c


	//----- nvinfo : EIATTR_FRAME_SIZE
	.align		4
.L_57:
        /*003c*/ 	.byte	0x04, 0x11
        /*003e*/ 	.short	(.L_59 - .L_58)
	.align		4
.L_58:
        /*0040*/ 	.word	index@(_Z22compute_fitness_kernelPKiPii)
        /*0044*/ 	.word	0x00000000


	//----- nvinfo : EIATTR_REGCOUNT
	.align		4
.L_59:
        /*0048*/ 	.byte	0x04, 0x2f
        /*004a*/ 	.short	(.L_61 - .L_60)
	.align		4
.L_60:
        /*004c*/ 	.word	index@(_Z20update_matrix_kernelPaiiiiiPKiji)
        /*0050*/ 	.word	0x00000016


	//----- nvinfo : EIATTR_FRAME_SIZE
	.align		4
.L_61:
        /*0054*/ 	.byte	0x04, 0x11
        /*0056*/ 	.short	(.L_63 - .L_62)
	.align		4
.L_62:
        /*0058*/ 	.word	index@(_Z20update_matrix_kernelPaiiiiiPKiji)
        /*005c*/ 	.word	0x00000000


	//----- nvinfo : EIATTR_REGCOUNT
	.align		4
.L_63:
        /*0060*/ 	.byte	0x04, 0x2f
        /*0062*/ 	.short	(.L_65 - .L_64)
	.align		4
.L_64:
        /*0064*/ 	.word	index@(_Z20update_vector_kernelPaiiiPKiji)
        /*0068*/ 	.word	0x00000016


	//----- nvinfo : EIATTR_FRAME_SIZE
	.align		4
.L_65:
        /*006c*/ 	.byte	0x04, 0x11
        /*006e*/ 	.short	(.L_67 - .L_66)
	.align		4
.L_66:
        /*0070*/ 	.word	index@(_Z20update_vector_kernelPaiiiPKiji)
        /*0074*/ 	.word	0x00000000


	//----- nvinfo : EIATTR_REGCOUNT
	.align		4
.L_67:
        /*0078*/ 	.byte	0x04, 0x2f
        /*007a*/ 	.short	(.L_69 - .L_68)
	.align		4
.L_68:
        /*007c*/ 	.word	index@(_Z24generate_sequence_kernelPhiiPK16TransformerModelPaj)
        /*0080*/ 	.word	0x00000020


	//----- nvinfo : EIATTR_FRAME_SIZE
	.align		4
.L_69:
        /*0084*/ 	.byte	0x04, 0x11
        /*0086*/ 	.short	(.L_71 - .L_70)
	.align		4
.L_70:
        /*0088*/ 	.word	index@($__internal_1_$__cuda_sm20_rem_u64)
        /*008c*/ 	.word	0x00000000


	//----- nvinfo : EIATTR_FRAME_SIZE
	.align		4
.L_71:
        /*0090*/ 	.byte	0x04, 0x11
        /*0092*/ 	.short	(.L_73 - .L_72)
	.align		4
.L_72:
        /*0094*/ 	.word	index@($__internal_0_$__cuda_sm20_div_s64)
        /*0098*/ 	.word	0x00000000


	//----- nvinfo : EIATTR_FRAME_SIZE
	.align		4
.L_73:
        /*009c*/ 	.byte	0x04, 0x11
        /*009e*/ 	.short	(.L_75 - .L_74)
	.align		4
.L_74:
        /*00a0*/ 	.word	index@(_Z24generate_sequence_kernelPhiiPK16TransformerModelPaj)
        /*00a4*/ 	.word	0x00000000


	//----- nvinfo : EIATTR_REGCOUNT
	.align		4
.L_75:
        /*00a8*/ 	.byte	0x04, 0x2f
        /*00aa*/ 	.short	(.L_77 - .L_76)
	.align		4
.L_76:
        /*00ac*/ 	.word	index@(_ZN3cub18CUB_300001_SM_10006detail11EmptyKernelIvEEvv)
        /*00b0*/ 	.word	0x00000004


	//----- nvinfo : EIATTR_FRAME_SIZE
	.align		4
.L_77:
        /*00b4*/ 	.byte	0x04, 0x11
        /*00b6*/ 	.short	(.L_79 - .L_78)
	.align		4
.L_78:
        /*00b8*/ 	.word	index@(_ZN3cub18CUB_300001_SM_10006detail11EmptyKernelIvEEvv)
        /*00bc*/ 	.word	0x00000000


	//----- nvinfo : EIATTR_REGCOUNT
	.align		4
.L_79:
        /*00c0*/ 	.byte	0x04, 0x2f
        /*00c2*/ 	.short	(.L_81 - .L_80)
	.align		4
.L_80:
        /*00c4*/ 	.word	index@(_ZN3cub18CUB_300001_SM_10006detail6reduce28DeviceReduceSingleTileKernelINS2_10policy_hubIijN4cuda3std3__44plusIiEEE10Policy1000EN6thrust24THRUST_300001_SM_1000_NS10device_ptrIiEEPijS9_iiNS7_10__identityEEEvT0_T1_T2_T3_T4_T6_)
        /*00c8*/ 	.word	0x00000020


	//----- nvinfo : EIATTR_FRAME_SIZE
	.align		4
.L_81:
        /*00cc*/ 	.byte	0x04, 0x11
        /*00ce*/ 	.short	(.L_83 - .L_82)
	.align		4
.L_82:
        /*00d0*/ 	.word	index@(_ZN3cub18CUB_300001_SM_10006detail6reduce28DeviceReduceSingleTileKernelINS2_10policy_hubIijN4cuda3std3__44plusIiEEE10Policy1000EN6thrust24THRUST_300001_SM_1000_NS10device_ptrIiEEPijS9_iiNS7_10__identityEEEvT0_T1_T2_T3_T4_T6_)
        /*00d4*/ 	.word	0x00000000


	//----- nvinfo : EIATTR_REGCOUNT
	.align		4
.L_83:
        /*00d8*/ 	.byte	0x04, 0x2f
        /*00da*/ 	.short	(.L_85 - .L_84)
	.align		4
.L_84:
        /*00dc*/ 	.word	index@(_ZN3cub18CUB_300001_SM_10006detail6reduce18DeviceReduceKernelINS2_10policy_hubIijN4cuda3std3__44plusIiEEE10Policy1000EN6thrust24THRUST_300001_SM_1000_NS10device_ptrIiEEjS9_iNS7_10__identityEEEvT0_PT3_T1_NS0_13GridEvenShareISK_EET2_T4_)
        /*00e0*/ 	.word	0x00000020


	//----- nvinfo : EIATTR_FRAME_SIZE
	.align		4
.L_85:
        /*00e4*/ 	.byte	0x04, 0x11
        /*00e6*/ 	.short	(.L_87 - .L_86)
	.align		4
.L_86:
        /*00e8*/ 	.word	index@(_ZN3cub18CUB_300001_SM_10006detail6reduce18DeviceReduceKernelINS2_10policy_hubIijN4cuda3std3__44plusIiEEE10Policy1000EN6thrust24THRUST_300001_SM_1000_NS10device_ptrIiEEjS9_iNS7_10__identityEEEvT0_PT3_T1_NS0_13GridEvenShareISK_EET2_T4_)
        /*00ec*/ 	.word	0x00000000


	//----- nvinfo : EIATTR_REGCOUNT
	.align		4
.L_87:
        /*00f0*/ 	.byte	0x04, 0x2f
        /*00f2*/ 	.short	(.L_89 - .L_88)
	.align		4
.L_88:
        /*00f4*/ 	.word	index@(_ZN3cub18CUB_300001_SM_10006detail6reduce28DeviceReduceSingleTileKernelINS2_10policy_hubIijN4cuda3std3__44plusIiEEE10Policy1000EPiSC_iS9_iiNS7_10__identityEEEvT0_T1_T2_T3_T4_T6_)
        /*00f8*/ 	.word	0x00000020


	//----- nvinfo : EIATTR_FRAME_SIZE
	.align		4
.L_89:
        /*00fc*/ 	.byte	0x04, 0x11
        /*00fe*/ 	.short	(.L_91 - .L_90)
	.align		4
.L_90:
        /*0100*/ 	.word	index@(_ZN3cub18CUB_300001_SM_10006detail6reduce28DeviceReduceSingleTileKernelINS2_10policy_hubIijN4cuda3std3__44plusIiEEE10Policy1000EPiSC_iS9_iiNS7_10__identityEEEvT0_T1_T2_T3_T4_T6_)
        /*0104*/ 	.word	0x00000000


	//----- nvinfo : EIATTR_REGCOUNT
	.align		4
.L_91:
        /*0108*/ 	.byte	0x04, 0x2f
        /*010a*/ 	.short	(.L_93 - .L_92)
	.align		4
.L_92:
        /*010c*/ 	.word	index@(_ZN3cub18CUB_300001_SM_10006detail6reduce28DeviceReduceSingleTileKernelINS2_10policy_hubIiyN4cuda3std3__44plusIiEEE10Policy1000EN6thrust24THRUST_300001_SM_1000_NS10device_ptrIiEEPiyS9_iiNS7_10__identityEEEvT0_T1_T2_T3_T4_T6_)
        /*0110*/ 	.word	0x0000001f


	//----- nvinfo : EIATTR_FRAME_SIZE
	.align		4
.L_93:
        /*0114*/ 	.byte	0x04, 0x11
        /*0116*/ 	.short	(.L_95 - .L_94)
	.align		4
.L_94:
        /*0118*/ 	.word	index@(_ZN3cub18CUB_300001_SM_10006detail6reduce28DeviceReduceSingleTileKernelINS2_10policy_hubIiyN4cuda3std3__44plusIiEEE10Policy1000EN6thrust24THRUST_300001_SM_1000_NS10device_ptrIiEEPiyS9_iiNS7_10__identityEEEvT0_T1_T2_T3_T4_T6_)
        /*011c*/ 	.word	0x00000000


	//----- nvinfo : EIATTR_REGCOUNT
	.align		4
.L_95:
        /*0120*/ 	.byte	0x04, 0x2f
        /*0122*/ 	.short	(.L_97 - .L_96)
	.align		4
.L_96:
        /*0124*/ 	.word	index@(_ZN3cub18CUB_300001_SM_10006detail6reduce18DeviceReduceKernelINS2_10policy_hubIiyN4cuda3std3__44plusIiEEE10Policy1000EN6thrust24THRUST_300001_SM_1000_NS10device_ptrIiEEyS9_iNS7_10__identityEEEvT0_PT3_T1_NS0_13GridEvenShareISK_EET2_T4_)
        /*0128*/ 	.word	0x0000001e


	//----- nvinfo : EIATTR_FRAME_SIZE
	.align		4
.L_97:
        /*012c*/ 	.byte	0x04, 0x11
        /*012e*/ 	.short	(.L_99 - .L_98)
	.align		4
.L_98:
        /*0130*/ 	.word	index@(_ZN3cub18CUB_300001_SM_10006detail6reduce18DeviceReduceKernelINS2_10policy_hubIiyN4cuda3std3__44plusIiEEE10Policy1000EN6thrust24THRUST_300001_SM_1000_NS10device_ptrIiEEyS9_iNS7_10__identityEEEvT0_PT3_T1_NS0_13GridEvenShareISK_EET2_T4_)
        /*0134*/ 	.word	0x00000000


	//----- nvinfo : EIATTR_REGCOUNT
	.align		4
.L_99:
        /*0138*/ 	.byte	0x04, 0x2f
        /*013a*/ 	.short	(.L_101 - .L_100)
	.align		4
.L_100:
        /*013c*/ 	.word	index@(_ZN3cub18CUB_300001_SM_10006detail6reduce28DeviceReduceSingleTileKernelINS2_10policy_hubIiyN4cuda3std3__44plusIiEEE10Policy1000EPiSC_iS9_iiNS7_10__identityEEEvT0_T1_T2_T3_T4_T6_)
        /*0140*/ 	.word	0x00000020


	//----- nvinfo : EIATTR_FRAME_SIZE
	.align		4
.L_101:
        /*0144*/ 	.byte	0x04, 0x11
        /*0146*/ 	.short	(.L_103 - .L_102)
	.align		4
.L_102:
        /*0148*/ 	.word	index@(_ZN3cub18CUB_300001_SM_10006detail6reduce28DeviceReduceSingleTileKernelINS2_10policy_hubIiyN4cuda3std3__44plusIiEEE10Policy1000EPiSC_iS9_iiNS7_10__identityEEEvT0_T1_T2_T3_T4_T6_)
        /*014c*/ 	.word	0x00000000


	//----- nvinfo : EIATTR_MIN_STACK_SIZE
	.align		4
.L_103:
        /*0150*/ 	.byte	0x04, 0x12
        /*0152*/ 	.short	(.L_105 - .L_104)
	.align		4
.L_104:
        /*0154*/ 	.word	index@(_ZN3cub18CUB_300001_SM_10006detail6reduce28DeviceReduceSingleTileKernelINS2_10policy_hubIiyN4cuda3std3__44plusIiEEE10Policy1000EPiSC_iS9_iiNS7_10__identityEEEvT0_T1_T2_T3_T4_T6_)
        /*0158*/ 	.word	0x00000000


	//----- nvinfo : EIATTR_MIN_STACK_SIZE
	.align		4
.L_105:
        /*015c*/ 	.byte	0x04, 0x12
        /*015e*/ 	.short	(.L_107 - .L_106)
	.align		4
.L_106:
        /*0160*/ 	.word	index@(_ZN3cub18CUB_300001_SM_10006detail6reduce18DeviceReduceKernelINS2_10policy_hubIiyN4cuda3std3__44plusIiEEE10Policy1000EN6thrust24THRUST_300001_SM_1000_NS10device_ptrIiEEyS9_iNS7_10__identityEEEvT0_PT3_T1_NS0_13GridEvenShareISK_EET2_T4_)
        /*0164*/ 	.word	0x00000000


	//----- nvinfo : EIATTR_MIN_STACK_SIZE
	.align		4
.L_107:
        /*0168*/ 	.byte	0x04, 0x12
        /*016a*/ 	.short	(.L_109 - .L_108)
	.align		4
.L_108:
        /*016c*/ 	.word	index@(_ZN3cub18CUB_300001_SM_10006detail6reduce28DeviceReduceSingleTileKernelINS2_10policy_hubIiyN4cuda3std3__44plusIiEEE10Policy1000EN6thrust24THRUST_300001_SM_1000_NS10device_ptrIiEEPiyS9_iiNS7_10__identityEEEvT0_T1_T2_T3_T4_T6_)
        /*0170*/ 	.word	0x00000000


	//----- nvinfo : EIATTR_MIN_STACK_SIZE
	.align		4
.L_109:
        /*0174*/ 	.byte	0x04, 0x12
        /*0176*/ 	.short	(.L_111 - .L_110)
	.align		4
.L_110:
        /*0178*/ 	.word	index@(_ZN3cub18CUB_300001_SM_10006detail6reduce28DeviceReduceSingleTileKernelINS2_10policy_hubIijN4cuda3std3__44plusIiEEE10Policy1000EPiSC_iS9_iiNS7_10__identityEEEvT0_T1_T2_T3_T4_T6_)
        /*017c*/ 	.word	0x00000000


	//----- nvinfo : EIATTR_MIN_STACK_SIZE
	.align		4
.L_111:
        /*0180*/ 	.byte	0x04, 0x12
        /*0182*/ 	.short	(.L_113 - .L_112)
	.align		4
.L_112:
        /*0184*/ 	.word	index@(_ZN3cub18CUB_300001_SM_10006detail6reduce18DeviceReduceKernelINS2_10policy_hubIijN4cuda3std3__44plusIiEEE10Policy1000EN6thrust24THRUST_300001_SM_1000_NS10device_ptrIiEEjS9_iNS7_10__identityEEEvT0_PT3_T1_NS0_13GridEvenShareISK_EET2_T4_)
        /*0188*/ 	.word	0x00000000


	//----- nvinfo : EIATTR_MIN_STACK_SIZE
	.align		4
.L_113:
        /*018c*/ 	.byte	0x04, 0x12
        /*018e*/ 	.short	(.L_115 - .L_114)
	.align		4
.L_114:
        /*0190*/ 	.word	index@(_ZN3cub18CUB_300001_SM_10006detail6reduce28DeviceReduceSingleTileKernelINS2_10policy_hubIijN4cuda3std3__44plusIiEEE10Policy1000EN6thrust24THRUST_300001_SM_1000_NS10device_ptrIiEEPijS9_iiNS7_10__identityEEEvT0_T1_T2_T3_T4_T6_)
        /*0194*/ 	.word	0x00000000


	//----- nvinfo : EIATTR_MIN_STACK_SIZE
	.align		4
.L_115:
        /*0198*/ 	.byte	0x04, 0x12
        /*019a*/ 	.short	(.L_117 - .L_116)
	.align		4
.L_116:
        /*019c*/ 	.word	index@(_ZN3cub18CUB_300001_SM_10006detail11EmptyKernelIvEEvv)
        /*01a0*/ 	.word	0x00000000


	//----- nvinfo : EIATTR_MIN_STACK_SIZE
	.align		4
.L_117:
        /*01a4*/ 	.byte	0x04, 0x12
        /*01a6*/ 	.short	(.L_119 - .L_118)
	.align		4
.L_118:
        /*01a8*/ 	.word	index@(_Z24generate_sequence_kernelPhiiPK16TransformerModelPaj)
        /*01ac*/ 	.word	0x00000000


	//----- nvinfo : EIATTR_MIN_STACK_SIZE
	.align		4
.L_119:
        /*01b0*/ 	.byte	0x04, 0x12
        /*01b2*/ 	.short	(.L_121 - .L_120)
	.align		4
.L_120:
        /*01b4*/ 	.word	index@(_Z20update_vector_kernelPaiiiPKiji)
        /*01b8*/ 	.word	0x00000000


	//----- nvinfo : EIATTR_MIN_STACK_SIZE
	.align		4
.L_121:
        /*01bc*/ 	.byte	0x04, 0x12
        /*01be*/ 	.short	(.L_123 - .L_122)
	.align		4
.L_122:
        /*01c0*/ 	.word	index@(_Z20update_matrix_kernelPaiiiiiPKiji)
        /*01c4*/ 	.word	0x00000000


	//----- nvinfo : EIATTR_MIN_STACK_SIZE
	.align		4
.L_123:
        /*01c8*/ 	.byte	0x04, 0x12
        /*01ca*/ 	.short	(.L_125 - .L_124)
	.align		4
.L_124:
        /*01cc*/ 	.word	index@(_Z22compute_fitness_kernelPKiPii)
        /*01d0*/ 	.word	0x00000000


	//----- nvinfo : EIATTR_MIN_STACK_SIZE
	.align		4
.L_125:
        /*01d4*/ 	.byte	0x04, 0x12
        /*01d6*/ 	.short	(.L_127 - .L_126)
	.align		4
.L_126:
        /*01d8*/ 	.word	index@(_Z21train_sequence_kernelPKhliPK16TransformerModelPaPij)
        /*01dc*/ 	.word	0x00000008
.L_127:


//--------------------- .nv.compat                --------------------------
	.section	.nv.compat,"",@"SHT_CUDA_COMPAT_INFO"
	.align	4
        /*0000*/ 	.byte	0x02, 0x09, 0x00, 0x00, 0x02, 0x02, 0x01, 0x00, 0x02, 0x05, 0x05, 0x00, 0x03, 0x07, 0x01, 0x01
        /*0010*/ 	.byte	0x02, 0x03, 0x00, 0x00, 0x02, 0x06, 0x01, 0x00, 0x04, 0x0b, 0x08, 0x00, 0x09, 0x00, 0x00, 0x00
        /*0020*/ 	.byte	0x00, 0x00, 0x00, 0x00


//--------------------- .nv.info._ZN3cub18CUB_300001_SM_10006detail6reduce28DeviceReduceSingleTileKernelINS2_10policy_hubIiyN4cuda3std3__44plusIiEEE10Policy1000EPiSC_iS9_iiNS7_10__identityEEEvT0_T1_T2_T3_T4_T6_ --------------------------
	.section	.nv.info._ZN3cub18CUB_300001_SM_10006detail6reduce28DeviceReduceSingleTileKernelINS2_10policy_hubIiyN4cuda3std3__44plusIiEEE10Policy1000EPiSC_iS9_iiNS7_10__identityEEEvT0_T1_T2_T3_T4_T6_,"",@"SHT_CUDA_INFO"
	.sectionflags	@""
	.align	4


	//----- nvinfo : EIATTR_CUDA_API_VERSION
	.align		4
        /*0000*/ 	.byte	0x04, 0x37
        /*0002*/ 	.short	(.L_129 - .L_128)
.L_128:
        /*0004*/ 	.word	0x00000082


	//----- nvinfo : EIATTR_KPARAM_INFO
	.align		4
.L_129:
        /*0008*/ 	.byte	0x04, 0x17
        /*000a*/ 	.short	(.L_131 - .L_130)
.L_130:
        /*000c*/ 	.word	0x00000000
        /*0010*/ 	.short	0x0005
        /*0012*/ 	.short	0x001c
        /*0014*/ 	.byte	0x00, 0xf0, 0x05, 0x00


	//----- nvinfo : EIATTR_KPARAM_INFO
	.align		4
.L_131:
        /*0018*/ 	.byte	0x04, 0x17
        /*001a*/ 	.short	(.L_133 - .L_132)
.L_132:
        /*001c*/ 	.word	0x00000000
        /*0020*/ 	.short	0x0004
        /*0022*/ 	.short	0x0018
        /*0024*/ 	.byte	0x00, 0xf0, 0x11, 0x00


	//----- nvinfo : EIATTR_KPARAM_INFO
	.align		4
.L_133:
        /*0028*/ 	.byte	0x04, 0x17
        /*002a*/ 	.short	(.L_135 - .L_134)
.L_134:
        /*002c*/ 	.word	0x00000000
        /*0030*/ 	.short	0x0003
        /*0032*/ 	.short	0x0014
        /*0034*/ 	.byte	0x00, 0xf0, 0x05, 0x00


	//----- nvinfo : EIATTR_KPARAM_INFO
	.align		4
.L_135:
        /*0038*/ 	.byte	0x04, 0x17
        /*003a*/ 	.short	(.L_137 - .L_136)
.L_136:
        /*003c*/ 	.word	0x00000000
        /*0040*/ 	.short	0x0002
        /*0042*/ 	.short	0x0010
        /*0044*/ 	.byte	0x00, 0xf0, 0x11, 0x00


	//----- nvinfo : EIATTR_KPARAM_INFO
	.align		4
.L_137:
        /*0048*/ 	.byte	0x04, 0x17
        /*004a*/ 	.short	(.L_139 - .L_138)
.L_138:
        /*004c*/ 	.word	0x00000000
        /*0050*/ 	.short	0x0001
        /*0052*/ 	.short	0x0008
        /*0054*/ 	.byte	0x00, 0xf5, 0x21, 0x00


	//----- nvinfo : EIATTR_KPARAM_INFO
	.align		4
.L_139:
        /*0058*/ 	.byte	0x04, 0x17
        /*005a*/ 	.short	(.L_141 - .L_140)
.L_140:
        /*005c*/ 	.word	0x00000000
        /*0060*/ 	.short	0x0000
        /*0062*/ 	.short	0x0000
        /*0064*/ 	.byte	0x00, 0xf5, 0x21, 0x00


	//----- nvinfo : EIATTR_SPARSE_MMA_MASK
	.align		4
.L_141:
        /*0068*/ 	.byte	0x03, 0x50
        /*006a*/ 	.short	0x0000


	//----- nvinfo : EIATTR_MAXREG_COUNT
	.align		4
        /*006c*/ 	.byte	0x03, 0x1b
        /*006e*/ 	.short	0x00ff


	//----- nvinfo : EIATTR_NUM_BARRIERS
	.align		4
        /*0070*/ 	.byte	0x02, 0x4c
        /*0072*/ 	.byte	0x01
	.zero		1


	//----- nvinfo : EIATTR_MERCURY_ISA_VERSION
	.align		4
        /*0074*/ 	.byte	0x03, 0x5f
        /*0076*/ 	.short	0x0101


	//----- nvinfo : EIATTR_COOP_GROUP_MASK_REGIDS
	.align		4
        /*0078*/ 	.byte	0x04, 0x29
        /*007a*/ 	.short	(.L_143 - .L_142)


	//   ....[0]....
.L_142:
        /*007c*/ 	.word	0xffffffff


	//   ....[1]....
        /*0080*/ 	.word	0xffffffff


	//   ....[2]....
        /*0084*/ 	.word	0xffffffff


	//   ....[3]....
        /*0088*/ 	.word	0xffffffff


	//   ....[4]....
        /*008c*/ 	.word	0xffffffff


	//   ....[5]....
        /*0090*/ 	.word	0xffffffff


	//   ....[6]....
        /*0094*/ 	.word	0xffffffff


	//   ....[7]....
        /*0098*/ 	.word	0xffffffff


	//   ....[8]....
        /*009c*/ 	.word	0xffffffff


	//   ....[9]....
        /*00a0*/ 	.word	0xffffffff


	//   ....[10]....
        /*00a4*/ 	.word	0xffffffff


	//   ....[11]....
        /*00a8*/ 	.word	0xffffffff


	//   ....[12]....
        /*00ac*/ 	.word	0xffffffff


	//   ....[13]....
        /*00b0*/ 	.word	0xffffffff


	//   ....[14]....
        /*00b4*/ 	.word	0xffffffff


	//   ....[15]....
        /*00b8*/ 	.word	0xffffffff


	//   ....[16]....
        /*00bc*/ 	.word	0xffffffff


	//   ....[17]....
        /*00c0*/ 	.word	0xffffffff


	//   ....[18]....
        /*00c4*/ 	.word	0xffffffff


	//   ....[19]....
        /*00c8*/ 	.word	0xffffffff


	//   ....[20]....
        /*00cc*/ 	.word	0xffffffff


	//   ....[21]....
        /*00d0*/ 	.word	0xffffffff


	//   ....[22]....
        /*00d4*/ 	.word	0xffffffff


	//   ....[23]....
        /*00d8*/ 	.word	0xffffffff


	//   ....[24]....
        /*00dc*/ 	.word	0xffffffff


	//   ....[25]....
        /*00e0*/ 	.word	0xffffffff


	//   ....[26]....
        /*00e4*/ 	.word	0xffffffff


	//   ....[27]....
        /*00e8*/ 	.word	0xffffffff


	//   ....[28]....
        /*00ec*/ 	.word	0xffffffff


	//   ....[29]....
        /*00f0*/ 	.word	0xffffffff


	//----- nvinfo : EIATTR_COOP_GROUP_INSTR_OFFSETS
	.align		4
.L_143:
        /*00f4*/ 	.byte	0x04, 0x28
        /*00f6*/ 	.short	(.L_145 - .L_144)


	//   ....[0]....
.L_144:
        /*00f8*/ 	.word	0x00000890


	//   ....[1]....
        /*00fc*/ 	.word	0x000008f0


	//   ....[2]....
        /*0100*/ 	.word	0x00000940


	//   ....[3]....
        /*0104*/ 	.word	0x000009b0


	//   ....[4]....
        /*0108*/ 	.word	0x00000a10


	//   ....[5]....
        /*010c*/ 	.word	0x00000ba0


	//   ....[6]....
        /*0110*/ 	.word	0x00000c40


	//   ....[7]....
        /*0114*/ 	.word	0x00000cc0


	//   ....[8]....
        /*0118*/ 	.word	0x00000d20


	//   ....[9]....
        /*011c*/ 	.word	0x00000d60


	//   ....[10]....
        /*0120*/ 	.word	0x000019d0


	//   ....[11]....
        /*0124*/ 	.word	0x00001a30


	//   ....[12]....
        /*0128*/ 	.word	0x00001a90


	//   ....[13]....
        /*012c*/ 	.word	0x00001af0


	//   ....[14]....
        /*0130*/ 	.word	0x00001b50


	//   ....[15]....
        /*0134*/ 	.word	0x000023f0


	//   ....[16]....
        /*0138*/ 	.word	0x00002450


	//   ....[17]....
        /*013c*/ 	.word	0x000024a0


	//   ....[18]....
        /*0140*/ 	.word	0x00002510


	//   ....[19]....
        /*0144*/ 	.word	0x00002570


	//   ....[20]....
        /*0148*/ 	.word	0x00002700


	//   ....[21]....
        /*014c*/ 	.word	0x00002790


	//   ....[22]....
        /*0150*/ 	.word	0x000027e0


	//   ....[23]....
        /*0154*/ 	.word	0x00002850


	//   ....[24]....
        /*0158*/ 	.word	0x000028c0


	//   ....[25]....
        /*015c*/ 	.word	0x000036a0


	//   ....[26]....
        /*0160*/ 	.word	0x00003700


	//   ....[27]....
        /*0164*/ 	.word	0x00003760


	//   ....[28]....
        /*0168*/ 	.word	0x000037c0


	//   ....[29]....
        /*016c*/ 	.word	0x00003820


	//----- nvinfo : EIATTR_VRC_CTA_INIT_COUNT
	.align		4
.L_145:
        /*0170*/ 	.byte	0x02, 0x4a
	.zero		1
	.zero		1


	//----- nvinfo : EIATTR_EXIT_INSTR_OFFSETS
	.align		4
        /*0174*/ 	.byte	0x04, 0x1c
        /*0176*/ 	.short	(.L_147 - .L_146)


	//   ....[0]....
.L_146:
        /*0178*/ 	.word	0x00000080


	//   ....[1]....
        /*017c*/ 	.word	0x000000c0


	//   ....[2]....
        /*0180*/ 	.word	0x00003940


	//   ....[3]....
        /*0184*/ 	.word	0x00003990


	//----- nvinfo : EIATTR_MAX_THREADS
	.align		4
.L_147:
        /*0188*/ 	.byte	0x04, 0x05
        /*018a*/ 	.short	(.L_149 - .L_148)
.L_148:
        /*018c*/ 	.word	0x00000100
        /*0190*/ 	.word	0x00000001
        /*0194*/ 	.word	0x00000001


	//----- nvinfo : EIATTR_CRS_STACK_SIZE
	.align		4
.L_149:
        /*0198*/ 	.byte	0x04, 0x1e
        /*019a*/ 	.short	(.L_151 - .L_150)
.L_150:
        /*019c*/ 	.word	0x00000000


	//----- nvinfo : EIATTR_CBANK_PARAM_SIZE
	.align		4
.L_151:
        /*01a0*/ 	.byte	0x03, 0x19
        /*01a2*/ 	.short	0x001d


	//----- nvinfo : EIATTR_PARAM_CBANK
	.align		4
        /*01a4*/ 	.byte	0x04, 0x0a
        /*01a6*/ 	.short	(.L_153 - .L_152)
	.align		4
.L_152:
        /*01a8*/ 	.word	index@(.nv.constant0._ZN3cub18CUB_300001_SM_10006detail6reduce28DeviceReduceSingleTileKernelINS2_10policy_hubIiyN4cuda3std3__44plusIiEEE10Policy1000EPiSC_iS9_iiNS7_10__identityEEEvT0_T1_T2_T3_T4_T6_)
        /*01ac*/ 	.short	0x0380
        /*01ae*/ 	.short	0x001d


	//----- nvinfo : EIATTR_SW_WAR
	.align		4
.L_153:
        /*01b0*/ 	.byte	0x04, 0x36
        /*01b2*/ 	.short	(.L_155 - .L_154)
.L_154:
        /*01b4*/ 	.word	0x00000008
.L_155:


//--------------------- .nv.info._ZN3cub18CUB_300001_SM_10006detail6reduce18DeviceReduceKernelINS2_10policy_hubIiyN4cuda3std3__44plusIiEEE10Policy1000EN6thrust24THRUST_300001_SM_1000_NS10device_ptrIiEEyS9_iNS7_10__identityEEEvT0_PT3_T1_NS0_13GridEvenShareISK_EET2_T4_ --------------------------
	.section	.nv.info._ZN3cub18CUB_300001_SM_10006detail6reduce18DeviceReduceKernelINS2_10policy_hubIiyN4cuda3std3__44plusIiEEE10Policy1000EN6thrust24THRUST_300001_SM_1000_NS10device_ptrIiEEyS9_iNS7_10__identityEEEvT0_PT3_T1_NS0_13GridEvenShareISK_EET2_T4_,"",@"SHT_CUDA_INFO"
	.sectionflags	@""
	.align	4


	//----- nvinfo : EIATTR_CUDA_API_VERSION
	.align		4
        /*0000*/ 	.byte	0x04, 0x37
        /*0002*/ 	.short	(.L_157 - .L_156)
.L_156:
        /*0004*/ 	.word	0x00000082


	//----- nvinfo : EIATTR_KPARAM_INFO
	.align		4
.L_157:
        /*0008*/ 	.byte	0x04, 0x17
        /*000a*/ 	.short	(.L_159 - .L_158)
.L_158:
        /*000c*/ 	.word	0x00000000
        /*0010*/ 	.short	0x0005
        /*0012*/ 	.short	0x0061
        /*0014*/ 	.byte	0x00, 0xf0, 0x05, 0x00


	//----- nvinfo : EIATTR_KPARAM_INFO
	.align		4
.L_159:
        /*0018*/ 	.byte	0x04, 0x17
        /*001a*/ 	.short	(.L_161 - .L_160)
.L_160:
        /*001c*/ 	.word	0x00000000
        /*0020*/ 	.short	0x0004
        /*0022*/ 	.short	0x0060
        /*0024*/ 	.byte	0x00, 0xf0, 0x05, 0x00


	//----- nvinfo : EIATTR_KPARAM_INFO
	.align		4
.L_161:
        /*0028*/ 	.byte	0x04, 0x17
        /*002a*/ 	.short	(.L_163 - .L_162)
.L_162:
        /*002c*/ 	.word	0x00000000
        /*0030*/ 	.short	0x0003
        /*0032*/ 	.short	0x0018
        /*0034*/ 	.byte	0x00, 0xf0, 0x21, 0x01


	//----- nvinfo : EIATTR_KPARAM_INFO
	.align		4
.L_163:
        /*0038*/ 	.byte	0x04, 0x17
        /*003a*/ 	.short	(.L_165 - .L_164)
.L_164:
        /*003c*/ 	.word	0x00000000
        /*0040*/ 	.short	0x0002
        /*0042*/ 	.short	0x0010
        /*0044*/ 	.byte	0x00, 0xf0, 0x21, 0x00


	//----- nvinfo : EIATTR_KPARAM_INFO
	.align		4
.L_165:
        /*0048*/ 	.byte	0x04, 0x17
        /*004a*/ 	.short	(.L_167 - .L_166)
.L_166:
        /*004c*/ 	.word	0x00000000
        /*0050*/ 	.short	0x0001
        /*0052*/ 	.short	0x0008
        /*0054*/ 	.byte	0x00, 0xf5, 0x21, 0x00


	//----- nvinfo : EIATTR_KPARAM_INFO
	.align		4
.L_167:
        /*0058*/ 	.byte	0x04, 0x17
        /*005a*/ 	.short	(.L_169 - .L_168)
.L_168:
        /*005c*/ 	.word	0x00000000
        /*0060*/ 	.short	0x0000
        /*0062*/ 	.short	0x0000
        /*0064*/ 	.byte	0x00, 0xf0, 0x21, 0x00


	//----- nvinfo : EIATTR_SPARSE_MMA_MASK
	.align		4
.L_169:
        /*0068*/ 	.byte	0x03, 0x50
        /*006a*/ 	.short	0x0000


	//----- nvinfo : EIATTR_MAXREG_COUNT
	.align		4
        /*006c*/ 	.byte	0x03, 0x1b
        /*006e*/ 	.short	0x00ff


	//----- nvinfo : EIATTR_NUM_BARRIERS
	.align		4
        /*0070*/ 	.byte	0x02, 0x4c
        /*0072*/ 	.byte	0x01
	.zero		1


	//----- nvinfo : EIATTR_MERCURY_ISA_VERSION
	.align		4
        /*0074*/ 	.byte	0x03, 0x5f
        /*0076*/ 	.short	0x0101


	//----- nvinfo : EIATTR_COOP_GROUP_MASK_REGIDS
	.align		4
        /*0078*/ 	.byte	0x04, 0x29
        /*007a*/ 	.short	(.L_171 - .L_170)


	//   ....[0]....
.L_170:
        /*007c*/ 	.word	0xffffffff


	//   ....[1]....
        /*0080*/ 	.word	0xffffffff


	//   ....[2]....
        /*0084*/ 	.word	0xffffffff


	//   ....[3]....
        /*0088*/ 	.word	0xffffffff


	//   ....[4]....
        /*008c*/ 	.word	0xffffffff


	//   ....[5]....
        /*0090*/ 	.word	0xffffffff


	//   ....[6]....
        /*0094*/ 	.word	0xffffffff


	//   ....[7]....
        /*0098*/ 	.word	0xffffffff


	//   ....[8]....
        /*009c*/ 	.word	0xffffffff


	//   ....[9]....
        /*00a0*/ 	.word	0xffffffff


	//   ....[10]....
        /*00a4*/ 	.word	0xffffffff


	//   ....[11]....
        /*00a8*/ 	.word	0xffffffff


	//   ....[12]....
        /*00ac*/ 	.word	0xffffffff


	//   ....[13]....
        /*00b0*/ 	.word	0xffffffff


	//   ....[14]....
        /*00b4*/ 	.word	0xffffffff


	//----- nvinfo : EIATTR_COOP_GROUP_INSTR_OFFSETS
	.align		4
.L_171:
        /*00b8*/ 	.byte	0x04, 0x28
        /*00ba*/ 	.short	(.L_173 - .L_172)


	//   ....[0]....
.L_172:
        /*00bc*/ 	.word	0x000008e0


	//   ....[1]....
        /*00c0*/ 	.word	0x00000940


	//   ....[2]....
        /*00c4*/ 	.word	0x000009a0


	//   ....[3]....
        /*00c8*/ 	.word	0x00000a00


	//   ....[4]....
        /*00cc*/ 	.word	0x00000a60


	//   ....[5]....
        /*00d0*/ 	.word	0x00000bf0


	//   ....[6]....
        /*00d4*/ 	.word	0x00000c90


	//   ....[7]....
        /*00d8*/ 	.word	0x00000d10


	//   ....[8]....
        /*00dc*/ 	.word	0x00000d70


	//   ....[9]....
        /*00e0*/ 	.word	0x00000db0


	//   ....[10]....
        /*00e4*/ 	.word	0x00001db0


	//   ....[11]....
        /*00e8*/ 	.word	0x00001e10


	//   ....[12]....
        /*00ec*/ 	.word	0x00001e70


	//   ....[13]....
        /*00f0*/ 	.word	0x00001ed0


	//   ....[14]....
        /*00f4*/ 	.word	0x00001f30


	//----- nvinfo : EIATTR_VRC_CTA_INIT_COUNT
	.align		4
.L_173:
        /*00f8*/ 	.byte	0x02, 0x4a
	.zero		1
	.zero		1


	//----- nvinfo : EIATTR_EXIT_INSTR_OFFSETS
	.align		4
        /*00fc*/ 	.byte	0x04, 0x1c
        /*00fe*/ 	.short	(.L_175 - .L_174)


	//   ....[0]....
.L_174:
        /*0100*/ 	.word	0x00002050


	//   ....[1]....
        /*0104*/ 	.word	0x000020b0


	//----- nvinfo : EIATTR_MAX_THREADS
	.align		4
.L_175:
        /*0108*/ 	.byte	0x04, 0x05
        /*010a*/ 	.short	(.L_177 - .L_176)
.L_176:
        /*010c*/ 	.word	0x00000100
        /*0110*/ 	.word	0x00000001
        /*0114*/ 	.word	0x00000001


	//----- nvinfo : EIATTR_CRS_STACK_SIZE
	.align		4
.L_177:
        /*0118*/ 	.byte	0x04, 0x1e
        /*011a*/ 	.short	(.L_179 - .L_178)
.L_178:
        /*011c*/ 	.word	0x00000000


	//----- nvinfo : EIATTR_CBANK_PARAM_SIZE
	.align		4
.L_179:
        /*0120*/ 	.byte	0x03, 0x19
        /*0122*/ 	.short	0x0062


	//----- nvinfo : EIATTR_PARAM_CBANK
	.align		4
        /*0124*/ 	.byte	0x04, 0x0a
        /*0126*/ 	.short	(.L_181 - .L_180)
	.align		4
.L_180:
        /*0128*/ 	.word	index@(.nv.constant0._ZN3cub18CUB_300001_SM_10006detail6reduce18DeviceReduceKernelINS2_10policy_hubIiyN4cuda3std3__44plusIiEEE10Policy1000EN6thrust24THRUST_300001_SM_1000_NS10device_ptrIiEEyS9_iNS7_10__identityEEEvT0_PT3_T1_NS0_13GridEvenShareISK_EET2_T4_)
        /*012c*/ 	.short	0x0380
        /*012e*/ 	.short	0x0062


	//----- nvinfo : EIATTR_SW_WAR
	.align		4
.L_181:
        /*0130*/ 	.byte	0x04, 0x36
        /*0132*/ 	.short	(.L_183 - .L_182)
.L_182:
        /*0134*/ 	.word	0x00000008
.L_183:


//--------------------- .nv.info._ZN3cub18CUB_300001_SM_10006detail6reduce28DeviceReduceSingleTileKernelINS2_10policy_hubIiyN4cuda3std3__44plusIiEEE10Policy1000EN6thrust24THRUST_300001_SM_1000_NS10device_ptrIiEEPiyS9_iiNS7_10__identityEEEvT0_T1_T2_T3_T4_T6_ --------------------------
	.section	.nv.info._ZN3cub18CUB_300001_SM_10006detail6reduce28DeviceReduceSingleTileKernelINS2_10policy_hubIiyN4cuda3std3__44plusIiEEE10Policy1000EN6thrust24THRUST_300001_SM_1000_NS10device_ptrIiEEPiyS9_iiNS7_10__identityEEEvT0_T1_T2_T3_T4_T6_,"",@"SHT_CUDA_INFO"
	.sectionflags	@""
	.align	4


	//----- nvinfo : EIATTR_CUDA_API_VERSION
	.align		4
        /*0000*/ 	.byte	0x04, 0x37
        /*0002*/ 	.short	(.L_185 - .L_184)
.L_184:
        /*0004*/ 	.word	0x00000082


	//----- nvinfo : EIATTR_KPARAM_INFO
	.align		4
.L_185:
        /*0008*/ 	.byte	0x04, 0x17
        /*000a*/ 	.short	(.L_187 - .L_186)
.L_186:
        /*000c*/ 	.word	0x00000000
        /*0010*/ 	.short	0x0005
        /*0012*/ 	.short	0x0020
        /*0014*/ 	.byte	0x00, 0xf0, 0x05, 0x00


	//----- nvinfo : EIATTR_KPARAM_INFO
	.align		4
.L_187:
        /*0018*/ 	.byte	0x04, 0x17
        /*001a*/ 	.short	(.L_189 - .L_188)
.L_188:
        /*001c*/ 	.word	0x00000000
        /*0020*/ 	.short	0x0004
        /*0022*/ 	.short	0x001c
        /*0024*/ 	.byte	0x00, 0xf0, 0x11, 0x00


	//----- nvinfo : EIATTR_KPARAM_INFO
	.align		4
.L_189:
        /*0028*/ 	.byte	0x04, 0x17
        /*002a*/ 	.short	(.L_191 - .L_190)
.L_190:
        /*002c*/ 	.word	0x00000000
        /*0030*/ 	.short	0x0003
        /*0032*/ 	.short	0x0018
        /*0034*/ 	.byte	0x00, 0xf0, 0x05, 0x00


	//----- nvinfo : EIATTR_KPARAM_INFO
	.align		4
.L_191:
        /*0038*/ 	.byte	0x04, 0x17
        /*003a*/ 	.short	(.L_193 - .L_192)
.L_192:
        /*003c*/ 	.word	0x00000000
        /*0040*/ 	.short	0x0002
        /*0042*/ 	.short	0x0010
        /*0044*/ 	.byte	0x00, 0xf0, 0x21, 0x00


	//----- nvinfo : EIATTR_KPARAM_INFO
	.align		4
.L_193:
        /*0048*/ 	.byte	0x04, 0x17
        /*004a*/ 	.short	(.L_195 - .L_194)
.L_194:
        /*004c*/ 	.word	0x00000000
        /*0050*/ 	.short	0x0001
        /*0052*/ 	.short	0x0008
        /*0054*/ 	.byte	0x00, 0xf5, 0x21, 0x00


	//----- nvinfo : EIATTR_KPARAM_INFO
	.align		4
.L_195:
        /*0058*/ 	.byte	0x04, 0x17
        /*005a*/ 	.short	(.L_197 - .L_196)
.L_196:
        /*005c*/ 	.word	0x00000000
        /*0060*/ 	.short	0x0000
        /*0062*/ 	.short	0x0000
        /*0064*/ 	.byte	0x00, 0xf0, 0x21, 0x00


	//----- nvinfo : EIATTR_SPARSE_MMA_MASK
	.align		4
.L_197:
        /*0068*/ 	.byte	0x03, 0x50
        /*006a*/ 	.short	0x0000


	//----- nvinfo : EIATTR_MAXREG_COUNT
	.align		4
        /*006c*/ 	.byte	0x03, 0x1b
        /*006e*/ 	.short	0x00ff


	//----- nvinfo : EIATTR_NUM_BARRIERS
	.align		4
        /*0070*/ 	.byte	0x02, 0x4c
        /*0072*/ 	.byte	0x01
	.zero		1


	//----- nvinfo : EIATTR_MERCURY_ISA_VERSION
	.align		4
        /*0074*/ 	.byte	0x03, 0x5f
        /*0076*/ 	.short	0x0101


	//----- nvinfo : EIATTR_COOP_GROUP_MASK_REGIDS
	.align		4
        /*0078*/ 	.byte	0x04, 0x29
        /*007a*/ 	.short	(.L_199 - .L_198)


	//   ....[0]....
.L_198:
        /*007c*/ 	.word	0xffffffff


	//   ....[1]....
        /*0080*/ 	.word	0xffffffff


	//   ....[2]....
        /*0084*/ 	.word	0xffffffff


	//   ....[3]....
        /*0088*/ 	.word	0xffffffff


	//   ....[4]....
        /*008c*/ 	.word	0xffffffff


	//   ....[5]....
        /*0090*/ 	.word	0xffffffff


	//   ....[6]....
        /*0094*/ 	.word	0xffffffff


	//   ....[7]....
        /*0098*/ 	.word	0xffffffff


	//   ....[8]....
        /*009c*/ 	.word	0xffffffff


	//   ....[9]....
        /*00a0*/ 	.word	0xffffffff


	//   ....[10]....
        /*00a4*/ 	.word	0xffffffff


	//   ....[11]....
        /*00a8*/ 	.word	0xffffffff


	//   ....[12]....
        /*00ac*/ 	.word	0xffffffff


	//   ....[13]....
        /*00b0*/ 	.word	0xffffffff


	//   ....[14]....
        /*00b4*/ 	.word	0xffffffff


	//----- nvinfo : EIATTR_COOP_GROUP_INSTR_OFFSETS
	.align		4
.L_199:
        /*00b8*/ 	.byte	0x04, 0x28
        /*00ba*/ 	.short	(.L_201 - .L_200)


	//   ....[0]....
.L_200:
        /*00bc*/ 	.word	0x00000850


	//   ....[1]....
        /*00c0*/ 	.word	0x000008b0


	//   ....[2]....
        /*00c4*/ 	.word	0x00000910


	//   ....[3]....
        /*00c8*/ 	.word	0x00000970


	//   ....[4]....
        /*00cc*/ 	.word	0x000009d0


	//   ....[5]....
        /*00d0*/ 	.word	0x00000b60


	//   ....[6]....
        /*00d4*/ 	.word	0x00000c00


	//   ....[7]....
        /*00d8*/ 	.word	0x00000c80


	//   ....[8]....
        /*00dc*/ 	.word	0x00000ce0


	//   ....[9]....
        /*00e0*/ 	.word	0x00000d20


	//   ....[10]....
        /*00e4*/ 	.word	0x00001b90


	//   ....[11]....
        /*00e8*/ 	.word	0x00001bf0


	//   ....[12]....
        /*00ec*/ 	.word	0x00001c50


	//   ....[13]....
        /*00f0*/ 	.word	0x00001cb0


	//   ....[14]....
        /*00f4*/ 	.word	0x00001d10


	//----- nvinfo : EIATTR_VRC_CTA_INIT_COUNT
	.align		4
.L_201:
        /*00f8*/ 	.byte	0x02, 0x4a
	.zero		1
	.zero		1


	//----- nvinfo : EIATTR_EXIT_INSTR_OFFSETS
	.align		4
        /*00fc*/ 	.byte	0x04, 0x1c
        /*00fe*/ 	.short	(.L_203 - .L_202)


	//   ....[0]....
.L_202:
        /*0100*/ 	.word	0x000000a0


	//   ....[1]....
        /*0104*/ 	.word	0x000000e0


	//   ....[2]....
        /*0108*/ 	.word	0x00001e20


	//   ....[3]....
        /*010c*/ 	.word	0x00001e70


	//----- nvinfo : EIATTR_MAX_THREADS
	.align		4
.L_203:
        /*0110*/ 	.byte	0x04, 0x05
        /*0112*/ 	.short	(.L_205 - .L_204)
.L_204:
        /*0114*/ 	.word	0x00000100
        /*0118*/ 	.word	0x00000001
        /*011c*/ 	.word	0x00000001


	//----- nvinfo : EIATTR_CRS_STACK_SIZE
	.align		4
.L_205:
        /*0120*/ 	.byte	0x04, 0x1e
        /*0122*/ 	.short	(.L_207 - .L_206)
.L_206:
        /*0124*/ 	.word	0x00000000


	//----- nvinfo : EIATTR_CBANK_PARAM_SIZE
	.align		4
.L_207:
        /*0128*/ 	.byte	0x03, 0x19
        /*012a*/ 	.short	0x0021


	//----- nvinfo : EIATTR_PARAM_CBANK
	.align		4
        /*012c*/ 	.byte	0x04, 0x0a
        /*012e*/ 	.short	(.L_209 - .L_208)
	.align		4
.L_208:
        /*0130*/ 	.word	index@(.nv.constant0._ZN3cub18CUB_300001_SM_10006detail6reduce28DeviceReduceSingleTileKernelINS2_10policy_hubIiyN4cuda3std3__44plusIiEEE10Policy1000EN6thrust24THRUST_300001_SM_1000_NS10device_ptrIiEEPiyS9_iiNS7_10__identityEEEvT0_T1_T2_T3_T4_T6_)
        /*0134*/ 	.short	0x0380
        /*0136*/ 	.short	0x0021


	//----- nvinfo : EIATTR_SW_WAR
	.align		4
.L_209:
        /*0138*/ 	.byte	0x04, 0x36
        /*013a*/ 	.short	(.L_211 - .L_210)
.L_210:
        /*013c*/ 	.word	0x00000008
.L_211:


//--------------------- .nv.info._ZN3cub18CUB_300001_SM_10006detail6reduce28DeviceReduceSingleTileKernelINS2_10policy_hubIijN4cuda3std3__44plusIiEEE10Policy1000EPiSC_iS9_iiNS7_10__identityEEEvT0_T1_T2_T3_T4_T6_ --------------------------
	.section	.nv.info._ZN3cub18CUB_300001_SM_10006detail6reduce28DeviceReduceSingleTileKernelINS2_10policy_hubIijN4cuda3std3__44plusIiEEE10Policy1000EPiSC_iS9_iiNS7_10__identityEEEvT0_T1_T2_T3_T4_T6_,"",@"SHT_CUDA_INFO"
	.sectionflags	@""
	.align	4


	//----- nvinfo : EIATTR_CUDA_API_VERSION
	.align		4
        /*0000*/ 	.byte	0x04, 0x37
        /*0002*/ 	.short	(.L_213 - .L_212)
.L_212:
        /*0004*/ 	.word	0x00000082


	//----- nvinfo : EIATTR_KPARAM_INFO
	.align		4
.L_213:
        /*0008*/ 	.byte	0x04, 0x17
        /*000a*/ 	.short	(.L_215 - .L_214)
.L_214:
        /*000c*/ 	.word	0x00000000
        /*0010*/ 	.short	0x0005
        /*0012*/ 	.short	0x001c
        /*0014*/ 	.byte	0x00, 0xf0, 0x05, 0x00


	//----- nvinfo : EIATTR_KPARAM_INFO
	.align		4
.L_215:
        /*0018*/ 	.byte	0x04, 0x17
        /*001a*/ 	.short	(.L_217 - .L_216)
.L_216:
        /*001c*/ 	.word	0x00000000
        /*0020*/ 	.short	0x0004
        /*0022*/ 	.short	0x0018
        /*0024*/ 	.byte	0x00, 0xf0, 0x11, 0x00


	//----- nvinfo : EIATTR_KPARAM_INFO
	.align		4
.L_217:
        /*0028*/ 	.byte	0x04, 0x17
        /*002a*/ 	.short	(.L_219 - .L_218)
.L_218:
        /*002c*/ 	.word	0x00000000
        /*0030*/ 	.short	0x0003
        /*0032*/ 	.short	0x0014
        /*0034*/ 	.byte	0x00, 0xf0, 0x05, 0x00


	//----- nvinfo : EIATTR_KPARAM_INFO
	.align		4
.L_219:
        /*0038*/ 	.byte	0x04, 0x17
        /*003a*/ 	.short	(.L_221 - .L_220)
.L_220:
        /*003c*/ 	.word	0x00000000
        /*0040*/ 	.short	0x0002
        /*0042*/ 	.short	0x0010
        /*0044*/ 	.byte	0x00, 0xf0, 0x11, 0x00


	//----- nvinfo : EIATTR_KPARAM_INFO
	.align		4
.L_221:
        /*0048*/ 	.byte	0x04, 0x17
        /*004a*/ 	.short	(.L_223 - .L_222)
.L_222:
        /*004c*/ 	.word	0x00000000
        /*0050*/ 	.short	0x0001
        /*0052*/ 	.short	0x0008
        /*0054*/ 	.byte	0x00, 0xf5, 0x21, 0x00


	//----- nvinfo : EIATTR_KPARAM_INFO
	.align		4
.L_223:
        /*0058*/ 	.byte	0x04, 0x17
        /*005a*/ 	.short	(.L_225 - .L_224)
.L_224:
        /*005c*/ 	.word	0x00000000
        /*0060*/ 	.short	0x0000
        /*0062*/ 	.short	0x0000
        /*0064*/ 	.byte	0x00, 0xf5, 0x21, 0x00


	//----- nvinfo : EIATTR_SPARSE_MMA_MASK
	.align		4
.L_225:
        /*0068*/ 	.byte	0x03, 0x50
        /*006a*/ 	.short	0x0000


	//----- nvinfo : EIATTR_MAXREG_COUNT
	.align		4
        /*006c*/ 	.byte	0x03, 0x1b
        /*006e*/ 	.short	0x00ff


	//----- nvinfo : EIATTR_NUM_BARRIERS
	.align		4
        /*0070*/ 	.byte	0x02, 0x4c
        /*0072*/ 	.byte	0x01
	.zero		1


	//----- nvinfo : EIATTR_MERCURY_ISA_VERSION
	.align		4
        /*0074*/ 	.byte	0x03, 0x5f
        /*0076*/ 	.short	0x0101


	//----- nvinfo : EIATTR_COOP_GROUP_MASK_REGIDS
	.align		4
        /*0078*/ 	.byte	0x04, 0x29
        /*007a*/ 	.short	(.L_227 - .L_226)


	//   ....[0]....
.L_226:
        /*007c*/ 	.word	0xffffffff


	//   ....[1]....
        /*0080*/ 	.word	0xffffffff


	//   ....[2]....
        /*0084*/ 	.word	0xffffffff


	//   ....[3]....
        /*0088*/ 	.word	0xffffffff


	//   ....[4]....
        /*008c*/ 	.word	0xffffffff


	//   ....[5]....
        /*0090*/ 	.word	0xffffffff


	//   ....[6]....
        /*0094*/ 	.word	0xffffffff


	//   ....[7]....
        /*0098*/ 	.word	0xffffffff


	//   ....[8]....
        /*009c*/ 	.word	0xffffffff


	//   ....[9]....
        /*00a0*/ 	.word	0xffffffff


	//   ....[10]....
        /*00a4*/ 	.word	0xffffffff


	//   ....[11]....
        /*00a8*/ 	.word	0xffffffff


	//   ....[12]....
        /*00ac*/ 	.word	0xffffffff


	//   ....[13]....
        /*00b0*/ 	.word	0xffffffff


	//   ....[14]....
        /*00b4*/ 	.word	0xffffffff


	//   ....[15]....
        /*00b8*/ 	.word	0xffffffff


	//   ....[16]....
        /*00bc*/ 	.word	0xffffffff


	//   ....[17]....
        /*00c0*/ 	.word	0xffffffff


	//   ....[18]....
        /*00c4*/ 	.word	0xffffffff


	//   ....[19]....
        /*00c8*/ 	.word	0xffffffff


	//   ....[20]....
        /*00cc*/ 	.word	0xffffffff


	//   ....[21]....
        /*00d0*/ 	.word	0xffffffff


	//   ....[22]....
        /*00d4*/ 	.word	0xffffffff


	//   ....[23]....
        /*00d8*/ 	.word	0xffffffff


	//   ....[24]....
        /*00dc*/ 	.word	0xffffffff


	//   ....[25]....
        /*00e0*/ 	.word	0xffffffff


	//   ....[26]....
        /*00e4*/ 	.word	0xffffffff


	//   ....[27]....
        /*00e8*/ 	.word	0xffffffff


	//   ....[28]....
        /*00ec*/ 	.word	0xffffffff


	//   ....[29]....
        /*00f0*/ 	.word	0xffffffff


	//----- nvinfo : EIATTR_COOP_GROUP_INSTR_OFFSETS
	.align		4
.L_227:
        /*00f4*/ 	.byte	0x04, 0x28
        /*00f6*/ 	.short	(.L_229 - .L_228)


	//   ....[0]....
.L_228:
        /*00f8*/ 	.word	0x00000890


	//   ....[1]....
        /*00fc*/ 	.word	0x000008f0


	//   ....[2]....
        /*0100*/ 	.word	0x00000940


	//   ....[3]....
        /*0104*/ 	.word	0x000009b0


	//   ....[4]....
        /*0108*/ 	.word	0x00000a10


	//   ....[5]....
        /*010c*/ 	.word	0x00000ba0


	//   ....[6]....
        /*0110*/ 	.word	0x00000c40


	//   ....[7]....
        /*0114*/ 	.word	0x00000cc0


	//   ....[8]....
        /*0118*/ 	.word	0x00000d20


	//   ....[9]....
        /*011c*/ 	.word	0x00000d60


	//   ....[10]....
        /*0120*/ 	.word	0x000019d0


	//   ....[11]....
        /*0124*/ 	.word	0x00001a30


	//   ....[12]....
        /*0128*/ 	.word	0x00001a90


	//   ....[13]....
        /*012c*/ 	.word	0x00001af0


	//   ....[14]....
        /*0130*/ 	.word	0x00001b50


	//   ....[15]....
        /*0134*/ 	.word	0x000023f0


	//   ....[16]....
        /*0138*/ 	.word	0x00002450


	//   ....[17]....
        /*013c*/ 	.word	0x000024a0


	//   ....[18]....
        /*0140*/ 	.word	0x00002510


	//   ....[19]....
        /*0144*/ 	.word	0x00002570


	//   ....[20]....
        /*0148*/ 	.word	0x00002700


	//   ....[21]....
        /*014c*/ 	.word	0x00002790


	//   ....[22]....
        /*0150*/ 	.word	0x000027e0


	//   ....[23]....
        /*0154*/ 	.word	0x00002850


	//   ....[24]....
        /*0158*/ 	.word	0x000028c0


	//   ....[25]....
        /*015c*/ 	.word	0x000036a0


	//   ....[26]....
        /*0160*/ 	.word	0x00003700


	//   ....[27]....
        /*0164*/ 	.word	0x00003760


	//   ....[28]....
        /*0168*/ 	.word	0x000037c0


	//   ....[29]....
        /*016c*/ 	.word	0x00003820


	//----- nvinfo : EIATTR_VRC_CTA_INIT_COUNT
	.align		4
.L_229:
        /*0170*/ 	.byte	0x02, 0x4a
	.zero		1
	.zero		1


	//----- nvinfo : EIATTR_EXIT_INSTR_OFFSETS
	.align		4
        /*0174*/ 	.byte	0x04, 0x1c
        /*0176*/ 	.short	(.L_231 - .L_230)


	//   ....[0]....
.L_230:
        /*0178*/ 	.word	0x00000080


	//   ....[1]....
        /*017c*/ 	.word	0x000000c0


	//   ....[2]....
        /*0180*/ 	.word	0x00003940


	//   ....[3]....
        /*0184*/ 	.word	0x00003990


	//----- nvinfo : EIATTR_MAX_THREADS
	.align		4
.L_231:
        /*0188*/ 	.byte	0x04, 0x05
        /*018a*/ 	.short	(.L_233 - .L_232)
.L_232:
        /*018c*/ 	.word	0x00000100
        /*0190*/ 	.word	0x00000001
        /*0194*/ 	.word	0x00000001


	//----- nvinfo : EIATTR_CRS_STACK_SIZE
	.align		4
.L_233:
        /*0198*/ 	.byte	0x04, 0x1e
        /*019a*/ 	.short	(.L_235 - .L_234)
.L_234:
        /*019c*/ 	.word	0x00000000


	//----- nvinfo : EIATTR_CBANK_PARAM_SIZE
	.align		4
.L_235:
        /*01a0*/ 	.byte	0x03, 0x19
        /*01a2*/ 	.short	0x001d


	//----- nvinfo : EIATTR_PARAM_CBANK
	.align		4
        /*01a4*/ 	.byte	0x04, 0x0a
        /*01a6*/ 	.short	(.L_237 - .L_236)
	.align		4
.L_236:
        /*01a8*/ 	.word	index@(.nv.constant0._ZN3cub18CUB_300001_SM_10006detail6reduce28DeviceReduceSingleTileKernelINS2_10policy_hubIijN4cuda3std3__44plusIiEEE10Policy1000EPiSC_iS9_iiNS7_10__identityEEEvT0_T1_T2_T3_T4_T6_)
        /*01ac*/ 	.short	0x0380
        /*01ae*/ 	.short	0x001d


	//----- nvinfo : EIATTR_SW_WAR
	.align		4
.L_237:
        /*01b0*/ 	.byte	0x04, 0x36
        /*01b2*/ 	.short	(.L_239 - .L_238)
.L_238:
        /*01b4*/ 	.word	0x00000008
.L_239:


//--------------------- .nv.info._ZN3cub18CUB_300001_SM_10006detail6reduce18DeviceReduceKernelINS2_10policy_hubIijN4cuda3std3__44plusIiEEE10Policy1000EN6thrust24THRUST_300001_SM_1000_NS10device_ptrIiEEjS9_iNS7_10__identityEEEvT0_PT3_T1_NS0_13GridEvenShareISK_EET2_T4_ --------------------------
	.section	.nv.info._ZN3cub18CUB_300001_SM_10006detail6reduce18DeviceReduceKernelINS2_10policy_hubIijN4cuda3std3__44plusIiEEE10Policy1000EN6thrust24THRUST_300001_SM_1000_NS10device_ptrIiEEjS9_iNS7_10__identityEEEvT0_PT3_T1_NS0_13GridEvenShareISK_EET2_T4_,"",@"SHT_CUDA_INFO"
	.sectionflags	@""
	.align	4


	//----- nvinfo : EIATTR_CUDA_API_VERSION
	.align		4
        /*0000*/ 	.byte	0x04, 0x37
        /*0002*/ 	.short	(.L_241 - .L_240)
.L_240:
        /*0004*/ 	.word	0x00000082


	//----- nvinfo : EIATTR_KPARAM_INFO
	.align		4
.L_241:
        /*0008*/ 	.byte	0x04, 0x17
        /*000a*/ 	.short	(.L_243 - .L_242)
.L_242:
        /*000c*/ 	.word	0x00000000
        /*0010*/ 	.short	0x0005
        /*0012*/ 	.short	0x003d
        /*0014*/ 	.byte	0x00, 0xf0, 0x05, 0x00


	//----- nvinfo : EIATTR_KPARAM_INFO
	.align		4
.L_243:
        /*0018*/ 	.byte	0x04, 0x17
        /*001a*/ 	.short	(.L_245 - .L_244)
.L_244:
        /*001c*/ 	.word	0x00000000
        /*0020*/ 	.short	0x0004
        /*0022*/ 	.short	0x003c
        /*0024*/ 	.byte	0x00, 0xf0, 0x05, 0x00


	//----- nvinfo : EIATTR_KPARAM_INFO
	.align		4
.L_245:
        /*0028*/ 	.byte	0x04, 0x17
        /*002a*/ 	.short	(.L_247 - .L_246)
.L_246:
        /*002c*/ 	.word	0x00000000
        /*0030*/ 	.short	0x0003
        /*0032*/ 	.short	0x0014
        /*0034*/ 	.byte	0x00, 0xf0, 0xa1, 0x00


	//----- nvinfo : EIATTR_KPARAM_INFO
	.align		4
.L_247:
        /*0038*/ 	.byte	0x04, 0x17
        /*003a*/ 	.short	(.L_249 - .L_248)
.L_248:
        /*003c*/ 	.word	0x00000000
        /*0040*/ 	.short	0x0002
        /*0042*/ 	.short	0x0010
        /*0044*/ 	.byte	0x00, 0xf0, 0x11, 0x00


	//----- nvinfo : EIATTR_KPARAM_INFO
	.align		4
.L_249:
        /*0048*/ 	.byte	0x04, 0x17
        /*004a*/ 	.short	(.L_251 - .L_250)
.L_250:
        /*004c*/ 	.word	0x00000000
        /*0050*/ 	.short	0x0001
        /*0052*/ 	.short	0x0008
        /*0054*/ 	.byte	0x00, 0xf5, 0x21, 0x00


	//----- nvinfo : EIATTR_KPARAM_INFO
	.align		4
.L_251:
        /*0058*/ 	.byte	0x04, 0x17
        /*005a*/ 	.short	(.L_253 - .L_252)
.L_252:
        /*005c*/ 	.word	0x00000000
        /*0060*/ 	.short	0x0000
        /*0062*/ 	.short	0x0000
        /*0064*/ 	.byte	0x00, 0xf0, 0x21, 0x00


	//----- nvinfo : EIATTR_SPARSE_MMA_MASK
	.align		4
.L_253:
        /*0068*/ 	.byte	0x03, 0x50
        /*006a*/ 	.short	0x0000


	//----- nvinfo : EIATTR_MAXREG_COUNT
	.align		4
        /*006c*/ 	.byte	0x03, 0x1b
        /*006e*/ 	.short	0x00ff


	//----- nvinfo : EIATTR_NUM_BARRIERS
	.align		4
        /*0070*/ 	.byte	0x02, 0x4c
        /*0072*/ 	.byte	0x01
	.zero		1


	//----- nvinfo : EIATTR_MERCURY_ISA_VERSION
	.align		4
        /*0074*/ 	.byte	0x03, 0x5f
        /*0076*/ 	.short	0x0101


	//----- nvinfo : EIATTR_COOP_GROUP_MASK_REGIDS
	.align		4
        /*0078*/ 	.byte	0x04, 0x29
        /*007a*/ 	.short	(.L_255 - .L_254)


	//   ....[0]....
.L_254:
        /*007c*/ 	.word	0xffffffff


	//   ....[1]....
        /*0080*/ 	.word	0xffffffff


	//   ....[2]....
        /*0084*/ 	.word	0xffffffff


	//   ....[3]....
        /*0088*/ 	.word	0xffffffff


	//   ....[4]....
        /*008c*/ 	.word	0xffffffff


	//   ....[5]....
        /*0090*/ 	.word	0xffffffff


	//   ....[6]....
        /*0094*/ 	.word	0xffffffff


	//   ....[7]....
        /*0098*/ 	.word	0xffffffff


	//   ....[8]....
        /*009c*/ 	.word	0xffffffff


	//   ....[9]....
        /*00a0*/ 	.word	0xffffffff


	//   ....[10]....
        /*00a4*/ 	.word	0xffffffff


	//   ....[11]....
        /*00a8*/ 	.word	0xffffffff


	//   ....[12]....
        /*00ac*/ 	.word	0xffffffff


	//   ....[13]....
        /*00b0*/ 	.word	0xffffffff


	//   ....[14]....
        /*00b4*/ 	.word	0xffffffff


	//----- nvinfo : EIATTR_COOP_GROUP_INSTR_OFFSETS
	.align		4
.L_255:
        /*00b8*/ 	.byte	0x04, 0x28
        /*00ba*/ 	.short	(.L_257 - .L_256)


	//   ....[0]....
.L_256:
        /*00bc*/ 	.word	0x00000b10


	//   ....[1]....
        /*00c0*/ 	.word	0x00000b70


	//   ....[2]....
        /*00c4*/ 	.word	0x00000bd0


	//   ....[3]....
        /*00c8*/ 	.word	0x00000c30


	//   ....[4]....
        /*00cc*/ 	.word	0x00000c90


	//   ....[5]....
        /*00d0*/ 	.word	0x00000e20


	//   ....[6]....
        /*00d4*/ 	.word	0x00000ec0


	//   ....[7]....
        /*00d8*/ 	.word	0x00000f20


	//   ....[8]....
        /*00dc*/ 	.word	0x00000f80


	//   ....[9]....
        /*00e0*/ 	.word	0x00000fe0


	//   ....[10]....
        /*00e4*/ 	.word	0x00002100


	//   ....[11]....
        /*00e8*/ 	.word	0x00002170


	//   ....[12]....
        /*00ec*/ 	.word	0x000021c0


	//   ....[13]....
        /*00f0*/ 	.word	0x00002210


	//   ....[14]....
        /*00f4*/ 	.word	0x00002280


	//----- nvinfo : EIATTR_VRC_CTA_INIT_COUNT
	.align		4
.L_257:
        /*00f8*/ 	.byte	0x02, 0x4a
	.zero		1
	.zero		1


	//----- nvinfo : EIATTR_EXIT_INSTR_OFFSETS
	.align		4
        /*00fc*/ 	.byte	0x04, 0x1c
        /*00fe*/ 	.short	(.L_259 - .L_258)


	//   ....[0]....
.L_258:
        /*0100*/ 	.word	0x000023b0


	//   ....[1]....
        /*0104*/ 	.word	0x000023f0


	//----- nvinfo : EIATTR_MAX_THREADS
	.align		4
.L_259:
        /*0108*/ 	.byte	0x04, 0x05
        /*010a*/ 	.short	(.L_261 - .L_260)
.L_260:
        /*010c*/ 	.word	0x00000100
        /*0110*/ 	.word	0x00000001
        /*0114*/ 	.word	0x00000001


	//----- nvinfo : EIATTR_CRS_STACK_SIZE
	.align		4
.L_261:
        /*0118*/ 	.byte	0x04, 0x1e
        /*011a*/ 	.short	(.L_263 - .L_262)
.L_262:
        /*011c*/ 	.word	0x00000000


	//----- nvinfo : EIATTR_CBANK_PARAM_SIZE
	.align		4
.L_263:
        /*0120*/ 	.byte	0x03, 0x19
        /*0122*/ 	.short	0x003e


	//----- nvinfo : EIATTR_PARAM_CBANK
	.align		4
        /*0124*/ 	.byte	0x04, 0x0a
        /*0126*/ 	.short	(.L_265 - .L_264)
	.align		4
.L_264:
        /*0128*/ 	.word	index@(.nv.constant0._ZN3cub18CUB_300001_SM_10006detail6reduce18DeviceReduceKernelINS2_10policy_hubIijN4cuda3std3__44plusIiEEE10Policy1000EN6thrust24THRUST_300001_SM_1000_NS10device_ptrIiEEjS9_iNS7_10__identityEEEvT0_PT3_T1_NS0_13GridEvenShareISK_EET2_T4_)
        /*012c*/ 	.short	0x0380
        /*012e*/ 	.short	0x003e


	//----- nvinfo : EIATTR_SW_WAR
	.align		4
.L_265:
        /*0130*/ 	.byte	0x04, 0x36
        /*0132*/ 	.short	(.L_267 - .L_266)
.L_266:
        /*0134*/ 	.word	0x00000008
.L_267:


//--------------------- .nv.info._ZN3cub18CUB_300001_SM_10006detail6reduce28DeviceReduceSingleTileKernelINS2_10policy_hubIijN4cuda3std3__44plusIiEEE10Policy1000EN6thrust24THRUST_300001_SM_1000_NS10device_ptrIiEEPijS9_iiNS7_10__identityEEEvT0_T1_T2_T3_T4_T6_ --------------------------
	.section	.nv.info._ZN3cub18CUB_300001_SM_10006detail6reduce28DeviceReduceSingleTileKernelINS2_10policy_hubIijN4cuda3std3__44plusIiEEE10Policy1000EN6thrust24THRUST_300001_SM_1000_NS10device_ptrIiEEPijS9_iiNS7_10__identityEEEvT0_T1_T2_T3_T4_T6_,"",@"SHT_CUDA_INFO"
	.sectionflags	@""
	.align	4


	//----- nvinfo : EIATTR_CUDA_API_VERSION
	.align		4
        /*0000*/ 	.byte	0x04, 0x37
        /*0002*/ 	.short	(.L_269 - .L_268)
.L_268:
        /*0004*/ 	.word	0x00000082


	//----- nvinfo : EIATTR_KPARAM_INFO
	.align		4
.L_269:
        /*0008*/ 	.byte	0x04, 0x17
        /*000a*/ 	.short	(.L_271 - .L_270)
.L_270:
        /*000c*/ 	.word	0x00000000
        /*0010*/ 	.short	0x0005
        /*0012*/ 	.short	0x001c
        /*0014*/ 	.byte	0x00, 0xf0, 0x05, 0x00


	//----- nvinfo : EIATTR_KPARAM_INFO
	.align		4
.L_271:
        /*0018*/ 	.byte	0x04, 0x17
        /*001a*/ 	.short	(.L_273 - .L_272)
.L_272:
        /*001c*/ 	.word	0x00000000
        /*0020*/ 	.short	0x0004
        /*0022*/ 	.short	0x0018
        /*0024*/ 	.byte	0x00, 0xf0, 0x11, 0x00


	//----- nvinfo : EIATTR_KPARAM_INFO
	.align		4
.L_273:
        /*0028*/ 	.byte	0x04, 0x17
        /*002a*/ 	.short	(.L_275 - .L_274)
.L_274:
        /*002c*/ 	.word	0x00000000
        /*0030*/ 	.short	0x0003
        /*0032*/ 	.short	0x0014
        /*0034*/ 	.byte	0x00, 0xf0, 0x05, 0x00


	//----- nvinfo : EIATTR_KPARAM_INFO
	.align		4
.L_275:
        /*0038*/ 	.byte	0x04, 0x17
        /*003a*/ 	.short	(.L_277 - .L_276)
.L_276:
        /*003c*/ 	.word	0x00000000
        /*0040*/ 	.short	0x0002
        /*0042*/ 	.short	0x0010
        /*0044*/ 	.byte	0x00, 0xf0, 0x11, 0x00


	//----- nvinfo : EIATTR_KPARAM_INFO
	.align		4
.L_277:
        /*0048*/ 	.byte	0x04, 0x17
        /*004a*/ 	.short	(.L_279 - .L_278)
.L_278:
        /*004c*/ 	.word	0x00000000
        /*0050*/ 	.short	0x0001
        /*0052*/ 	.short	0x0008
        /*0054*/ 	.byte	0x00, 0xf5, 0x21, 0x00


	//----- nvinfo : EIATTR_KPARAM_INFO
	.align		4
.L_279:
        /*0058*/ 	.byte	0x04, 0x17
        /*005a*/ 	.short	(.L_281 - .L_280)
.L_280:
        /*005c*/ 	.word	0x00000000
        /*0060*/ 	.short	0x0000
        /*0062*/ 	.short	0x0000
        /*0064*/ 	.byte	0x00, 0xf0, 0x21, 0x00


	//----- nvinfo : EIATTR_SPARSE_MMA_MASK
	.align		4
.L_281:
        /*0068*/ 	.byte	0x03, 0x50
        /*006a*/ 	.short	0x0000


	//----- nvinfo : EIATTR_MAXREG_COUNT
	.align		4
        /*006c*/ 	.byte	0x03, 0x1b
        /*006e*/ 	.short	0x00ff


	//----- nvinfo : EIATTR_NUM_BARRIERS
	.align		4
        /*0070*/ 	.byte	0x02, 0x4c
        /*0072*/ 	.byte	0x01
	.zero		1


	//----- nvinfo : EIATTR_MERCURY_ISA_VERSION
	.align		4
        /*0074*/ 	.byte	0x03, 0x5f
        /*0076*/ 	.short	0x0101


	//----- nvinfo : EIATTR_COOP_GROUP_MASK_REGIDS
	.align		4
        /*0078*/ 	.byte	0x04, 0x29
        /*007a*/ 	.short	(.L_283 - .L_282)


	//   ....[0]....
.L_282:
        /*007c*/ 	.word	0xffffffff


	//   ....[1]....
        /*0080*/ 	.word	0xffffffff


	//   ....[2]....
        /*0084*/ 	.word	0xffffffff


	//   ....[3]....
        /*0088*/ 	.word	0xffffffff


	//   ....[4]....
        /*008c*/ 	.word	0xffffffff


	//   ....[5]....
        /*0090*/ 	.word	0xffffffff


	//   ....[6]....
        /*0094*/ 	.word	0xffffffff


	//   ....[7]....
        /*0098*/ 	.word	0xffffffff


	//   ....[8]....
        /*009c*/ 	.word	0xffffffff


	//   ....[9]....
        /*00a0*/ 	.word	0xffffffff


	//   ....[10]....
        /*00a4*/ 	.word	0xffffffff


	//   ....[11]....
        /*00a8*/ 	.word	0xffffffff


	//   ....[12]....
        /*00ac*/ 	.word	0xffffffff


	//   ....[13]....
        /*00b0*/ 	.word	0xffffffff


	//   ....[14]....
        /*00b4*/ 	.word	0xffffffff


	//----- nvinfo : EIATTR_COOP_GROUP_INSTR_OFFSETS
	.align		4
.L_283:
        /*00b8*/ 	.byte	0x04, 0x28
        /*00ba*/ 	.short	(.L_285 - .L_284)


	//   ....[0]....
.L_284:
        /*00bc*/ 	.word	0x00000830


	//   ....[1]....
        /*00c0*/ 	.word	0x00000890


	//   ....[2]....
        /*00c4*/ 	.word	0x000008f0


	//   ....[3]....
        /*00c8*/ 	.word	0x00000950


	//   ....[4]....
        /*00cc*/ 	.word	0x000009b0


	//   ....[5]....
        /*00d0*/ 	.word	0x00000b40


	//   ....[6]....
        /*00d4*/ 	.word	0x00000be0


	//   ....[7]....
        /*00d8*/ 	.word	0x00000c60


	//   ....[8]....
        /*00dc*/ 	.word	0x00000cc0


	//   ....[9]....
        /*00e0*/ 	.word	0x00000d00


	//   ....[10]....
        /*00e4*/ 	.word	0x00001cc0


	//   ....[11]....
        /*00e8*/ 	.word	0x00001d20


	//   ....[12]....
        /*00ec*/ 	.word	0x00001d80


	//   ....[13]....
        /*00f0*/ 	.word	0x00001de0


	//   ....[14]....
        /*00f4*/ 	.word	0x00001e40


	//----- nvinfo : EIATTR_VRC_CTA_INIT_COUNT
	.align		4
.L_285:
        /*00f8*/ 	.byte	0x02, 0x4a
	.zero		1
	.zero		1


	//----- nvinfo : EIATTR_EXIT_INSTR_OFFSETS
	.align		4
        /*00fc*/ 	.byte	0x04, 0x1c
        /*00fe*/ 	.short	(.L_287 - .L_286)


	//   ....[0]....
.L_286:
        /*0100*/ 	.word	0x00000080


	//   ....[1]....
        /*0104*/ 	.word	0x000000c0


	//   ....[2]....
        /*0108*/ 	.word	0x00001f60


	//   ....[3]....
        /*010c*/ 	.word	0x00001fb0


	//----- nvinfo : EIATTR_MAX_THREADS
	.align		4
.L_287:
        /*0110*/ 	.byte	0x04, 0x05
        /*0112*/ 	.short	(.L_289 - .L_288)
.L_288:
        /*0114*/ 	.word	0x00000100
        /*0118*/ 	.word	0x00000001
        /*011c*/ 	.word	0x00000001


	//----- nvinfo : EIATTR_CRS_STACK_SIZE
	.align		4
.L_289:
        /*0120*/ 	.byte	0x04, 0x1e
        /*0122*/ 	.short	(.L_291 - .L_290)
.L_290:
        /*0124*/ 	.word	0x00000000


	//----- nvinfo : EIATTR_CBANK_PARAM_SIZE
	.align		4
.L_291:
        /*0128*/ 	.byte	0x03, 0x19
        /*012a*/ 	.short	0x001d


	//----- nvinfo : EIATTR_PARAM_CBANK
	.align		4
        /*012c*/ 	.byte	0x04, 0x0a
        /*012e*/ 	.short	(.L_293 - .L_292)
	.align		4
.L_292:
        /*0130*/ 	.word	index@(.nv.constant0._ZN3cub18CUB_300001_SM_10006detail6reduce28DeviceReduceSingleTileKernelINS2_10policy_hubIijN4cuda3std3__44plusIiEEE10Policy1000EN6thrust24THRUST_300001_SM_1000_NS10device_ptrIiEEPijS9_iiNS7_10__identityEEEvT0_T1_T2_T3_T4_T6_)
        /*0134*/ 	.short	0x0380
        /*0136*/ 	.short	0x001d


	//----- nvinfo : EIATTR_SW_WAR
	.align		4
.L_293:
        /*0138*/ 	.byte	0x04, 0x36
        /*013a*/ 	.short	(.L_295 - .L_294)
.L_294:
        /*013c*/ 	.word	0x00000008
.L_295:


//--------------------- .nv.info._ZN3cub18CUB_300001_SM_10006detail11EmptyKernelIvEEvv --------------------------
	.section	.nv.info._ZN3cub18CUB_300001_SM_10006detail11EmptyKernelIvEEvv,"",@"SHT_CUDA_INFO"
	.sectionflags	@""
	.align	4


	//----- nvinfo : EIATTR_CUDA_API_VERSION
	.align		4
        /*0000*/ 	.byte	0x04, 0x37
        /*0002*/ 	.short	(.L_297 - .L_296)
.L_296:
        /*0004*/ 	.word	0x00000082


	//----- nvinfo : EIATTR_SPARSE_MMA_MASK
	.align		4
.L_297:
        /*0008*/ 	.byte	0x03, 0x50
        /*000a*/ 	.short	0x0000


	//----- nvinfo : EIATTR_MAXREG_COUNT
	.align		4
        /*000c*/ 	.byte	0x03, 0x1b
        /*000e*/ 	.short	0x00ff


	//----- nvinfo : EIATTR_MERCURY_ISA_VERSION
	.align		4
        /*0010*/ 	.byte	0x03, 0x5f
        /*0012*/ 	.short	0x0101


	//----- nvinfo : EIATTR_VRC_CTA_INIT_COUNT
	.align		4
        /*0014*/ 	.byte	0x02, 0x4a
	.zero		1
	.zero		1


	//----- nvinfo : EIATTR_EXIT_INSTR_OFFSETS
	.align		4
        /*0018*/ 	.byte	0x04, 0x1c
        /*001a*/ 	.short	(.L_299 - .L_298)


	//   ....[0]....
.L_298:
        /*001c*/ 	.word	0x00000010


	//----- nvinfo : EIATTR_SW_WAR
	.align		4
.L_299:
        /*0020*/ 	.byte	0x04, 0x36
        /*0022*/ 	.short	(.L_301 - .L_300)
.L_300:
        /*0024*/ 	.word	0x00000008
.L_301:


//--------------------- .nv.info._Z24generate_sequence_kernelPhiiPK16TransformerModelPaj --------------------------
	.section	.nv.info._Z24generate_sequence_kernelPhiiPK16TransformerModelPaj,"",@"SHT_CUDA_INFO"
	.sectionflags	@""
	.align	4


	//----- nvinfo : EIATTR_CUDA_API_VERSION
	.align		4
        /*0000*/ 	.byte	0x04, 0x37
        /*0002*/ 	.short	(.L_303 - .L_302)
.L_302:
        /*0004*/ 	.word	0x00000082


	//----- nvinfo : EIATTR_KPARAM_INFO
	.align		4
.L_303:
        /*0008*/ 	.byte	0x04, 0x17
        /*000a*/ 	.short	(.L_305 - .L_304)
.L_304:
        /*000c*/ 	.word	0x00000000
        /*0010*/ 	.short	0x0005
        /*0012*/ 	.short	0x0020
        /*0014*/ 	.byte	0x00, 0xf0, 0x11, 0x00


	//----- nvinfo : EIATTR_KPARAM_INFO
	.align		4
.L_305:
        /*0018*/ 	.byte	0x04, 0x17
        /*001a*/ 	.short	(.L_307 - .L_306)
.L_306:
        /*001c*/ 	.word	0x00000000
        /*0020*/ 	.short	0x0004
        /*0022*/ 	.short	0x0018
        /*0024*/ 	.byte	0x00, 0xf5, 0x21, 0x00


	//----- nvinfo : EIATTR_KPARAM_INFO
	.align		4
.L_307:
        /*0028*/ 	.byte	0x04, 0x17
        /*002a*/ 	.short	(.L_309 - .L_308)
.L_308:
        /*002c*/ 	.word	0x00000000
        /*0030*/ 	.short	0x0003
        /*0032*/ 	.short	0x0010
        /*0034*/ 	.byte	0x00, 0xf5, 0x21, 0x00


	//----- nvinfo : EIATTR_KPARAM_INFO
	.align		4
.L_309:
        /*0038*/ 	.byte	0x04, 0x17
        /*003a*/ 	.short	(.L_311 - .L_310)
.L_310:
        /*003c*/ 	.word	0x00000000
        /*0040*/ 	.short	0x0002
        /*0042*/ 	.short	0x000c
        /*0044*/ 	.byte	0x00, 0xf0, 0x11, 0x00


	//----- nvinfo : EIATTR_KPARAM_INFO
	.align		4
.L_311:
        /*0048*/ 	.byte	0x04, 0x17
        /*004a*/ 	.short	(.L_313 - .L_312)
.L_312:
        /*004c*/ 	.word	0x00000000
        /*0050*/ 	.short	0x0001
        /*0052*/ 	.short	0x0008
        /*0054*/ 	.byte	0x00, 0xf0, 0x11, 0x00


	//----- nvinfo : EIATTR_KPARAM_INFO
	.align		4
.L_313:
        /*0058*/ 	.byte	0x04, 0x17
        /*005a*/ 	.short	(.L_315 - .L_314)
.L_314:
        /*005c*/ 	.word	0x00000000
        /*0060*/ 	.short	0x0000
        /*0062*/ 	.short	0x0000
        /*0064*/ 	.byte	0x00, 0xf5, 0x21, 0x00


	//----- nvinfo : EIATTR_SPARSE_MMA_MASK
	.align		4
.L_315:
        /*0068*/ 	.byte	0x03, 0x50
        /*006a*/ 	.short	0x0000


	//----- nvinfo : EIATTR_MAXREG_COUNT
	.align		4
        /*006c*/ 	.byte	0x03, 0x1b
        /*006e*/ 	.short	0x00ff


	//----- nvinfo : EIATTR_NUM_BARRIERS
	.align		4
        /*0070*/ 	.byte	0x02, 0x4c
        /*0072*/ 	.byte	0x01
	.zero		1


	//----- nvinfo : EIATTR_MERCURY_ISA_VERSION
	.align		4
        /*0074*/ 	.byte	0x03, 0x5f
        /*0076*/ 	.short	0x0101


	//----- nvinfo : EIATTR_COOP_GROUP_MASK_REGIDS
	.align		4
        /*0078*/ 	.byte	0x04, 0x29
        /*007a*/ 	.short	(.L_317 - .L_316)


	//   ....[0]....
.L_316:
        /*007c*/ 	.word	0xffffffff


	//   ....[1]....
        /*0080*/ 	.word	0xffffffff


	//   ....[2]....
        /*0084*/ 	.word	0xffffffff


	//   ....[3]....
        /*0088*/ 	.word	0xffffffff


	//   ....[4]....
        /*008c*/ 	.word	0xffffffff


	//   ....[5]....
        /*0090*/ 	.word	0xffffffff


	//   ....[6]....
        /*0094*/ 	.word	0xffffffff


	//   ....[7]....
        /*0098*/ 	.word	0xffffffff


	//   ....[8]....
        /*009c*/ 	.word	0xffffffff


	//   ....[9]....
        /*00a0*/ 	.word	0xffffffff


	//   ....[10]....
        /*00a4*/ 	.word	0xffffffff


	//   ....[11]....
        /*00a8*/ 	.word	0xffffffff


	//   ....[12]....
        /*00ac*/ 	.word	0xffffffff


	//   ....[13]....
        /*00b0*/ 	.word	0xffffffff


	//   ....[14]....
        /*00b4*/ 	.word	0xffffffff


	//   ....[15]....
        /*00b8*/ 	.word	0xffffffff


	//   ....[16]....
        /*00bc*/ 	.word	0xffffffff


	//   ....[17]....
        /*00c0*/ 	.word	0xffffffff


	//   ....[18]....
        /*00c4*/ 	.word	0xffffffff


	//   ....[19]....
        /*00c8*/ 	.word	0xffffffff


	//   ....[20]....
        /*00cc*/ 	.word	0xffffffff


	//   ....[21]....
        /*00d0*/ 	.word	0xffffffff


	//   ....[22]....
        /*00d4*/ 	.word	0xffffffff


	//   ....[23]....
        /*00d8*/ 	.word	0xffffffff


	//   ....[24]....
        /*00dc*/ 	.word	0xffffffff


	//   ....[25]....
        /*00e0*/ 	.word	0xffffffff


	//   ....[26]....
        /*00e4*/ 	.word	0xffffffff


	//   ....[27]....
        /*00e8*/ 	.word	0xffffffff


	//   ....[28]....
        /*00ec*/ 	.word	0xffffffff


	//   ....[29]....
        /*00f0*/ 	.word	0xffffffff


	//   ....[30]....
        /*00f4*/ 	.word	0xffffffff


	//   ....[31]....
        /*00f8*/ 	.word	0xffffffff


	//   ....[32]....
        /*00fc*/ 	.word	0xffffffff


	//   ....[33]....
        /*0100*/ 	.word	0xffffffff


	//   ....[34]....
        /*0104*/ 	.word	0xffffffff


	//   ....[35]....
        /*0108*/ 	.word	0xffffffff


	//   ....[36]....
        /*010c*/ 	.word	0xffffffff


	//   ....[37]....
        /*0110*/ 	.word	0xffffffff


	//   ....[38]....
        /*0114*/ 	.word	0xffffffff


	//   ....[39]....
        /*0118*/ 	.word	0xffffffff


	//   ....[40]....
        /*011c*/ 	.word	0xffffffff


	//   ....[41]....
        /*0120*/ 	.word	0xffffffff


	//   ....[42]....
        /*0124*/ 	.word	0xffffffff


	//   ....[43]....
        /*0128*/ 	.word	0xffffffff


	//   ....[44]....
        /*012c*/ 	.word	0xffffffff


	//----- nvinfo : EIATTR_COOP_GROUP_INSTR_OFFSETS
	.align		4
.L_317:
        /*0130*/ 	.byte	0x04, 0x28
        /*0132*/ 	.short	(.L_319 - .L_318)


	//   ....[0]....
.L_318:
        /*0134*/ 	.word	0x000004a0


	//   ....[1]....
        /*0138*/ 	.word	0x000004f0


	//   ....[2]....
        /*013c*/ 	.word	0x00000530


	//   ....[3]....
        /*0140*/ 	.word	0x00000550


	//   ....[4]....
        /*0144*/ 	.word	0x00000590


	//   ....[5]....
        /*0148*/ 	.word	0x000005b0


	//   ....[6]....
        /*014c*/ 	.word	0x00000600


	//   ....[7]....
        /*0150*/ 	.word	0x00000610


	//   ....[8]....
        /*0154*/ 	.word	0x00000660


	//   ....[9]....
        /*0158*/ 	.word	0x00000680


	//   ....[10]....
        /*015c*/ 	.word	0x000015a0


	//   ....[11]....
        /*0160*/ 	.word	0x000015c0


	//   ....[12]....
        /*0164*/ 	.word	0x000015e0


	//   ....[13]....
        /*0168*/ 	.word	0x00001600


	//   ....[14]....
        /*016c*/ 	.word	0x00001630


	//   ....[15]....
        /*0170*/ 	.word	0x000017d0


	//   ....[16]....
        /*0174*/ 	.word	0x000017f0


	//   ....[17]....
        /*0178*/ 	.word	0x00001810


	//   ....[18]....
        /*017c*/ 	.word	0x00001830


	//   ....[19]....
        /*0180*/ 	.word	0x00001850


	//   ....[20]....
        /*0184*/ 	.word	0x00001a80


	//   ....[21]....
        /*0188*/ 	.word	0x00001ac0


	//   ....[22]....
        /*018c*/ 	.word	0x00001ae0


	//   ....[23]....
        /*0190*/ 	.word	0x00001b00


	//   ....[24]....
        /*0194*/ 	.word	0x00001b20


	//   ....[25]....
        /*0198*/ 	.word	0x00002340


	//   ....[26]....
        /*019c*/ 	.word	0x000023a0


	//   ....[27]....
        /*01a0*/ 	.word	0x000023e0


	//   ....[28]....
        /*01a4*/ 	.word	0x00002400


	//   ....[29]....
        /*01a8*/ 	.word	0x00002440


	//   ....[30]....
        /*01ac*/ 	.word	0x00002460


	//   ....[31]....
        /*01b0*/ 	.word	0x000024a0


	//   ....[32]....
        /*01b4*/ 	.word	0x000024c0


	//   ....[33]....
        /*01b8*/ 	.word	0x00002500


	//   ....[34]....
        /*01bc*/ 	.word	0x00002520


	//   ....[35]....
        /*01c0*/ 	.word	0x00003360


	//   ....[36]....
        /*01c4*/ 	.word	0x000033b0


	//   ....[37]....
        /*01c8*/ 	.word	0x000033f0


	//   ....[38]....
        /*01cc*/ 	.word	0x00003410


	//   ....[39]....
        /*01d0*/ 	.word	0x00003450


	//   ....[40]....
        /*01d4*/ 	.word	0x00003470


	//   ....[41]....
        /*01d8*/ 	.word	0x000034c0


	//   ....[42]....
        /*01dc*/ 	.word	0x000034d0


	//   ....[43]....
        /*01e0*/ 	.word	0x00003510


	//   ....[44]....
        /*01e4*/ 	.word	0x00003530


	//----- nvinfo : EIATTR_VRC_CTA_INIT_COUNT
	.align		4
.L_319:
        /*01e8*/ 	.byte	0x02, 0x4a
	.zero		1
	.zero		1


	//----- nvinfo : EIATTR_EXIT_INSTR_OFFSETS
	.align		4
        /*01ec*/ 	.byte	0x04, 0x1c
        /*01ee*/ 	.short	(.L_321 - .L_320)


	//   ....[0]....
.L_320:
        /*01f0*/ 	.word	0x00000030


	//   ....[1]....
        /*01f4*/ 	.word	0x00000060


	//   ....[2]....
        /*01f8*/ 	.word	0x000000b0


	//   ....[3]....
        /*01fc*/ 	.word	0x00004f20


	//----- nvinfo : EIATTR_CRS_STACK_SIZE
	.align		4
.L_321:
        /*0200*/ 	.byte	0x04, 0x1e
        /*0202*/ 	.short	(.L_323 - .L_322)
.L_322:
        /*0204*/ 	.word	0x00000000


	//----- nvinfo : EIATTR_CBANK_PARAM_SIZE
	.align		4
.L_323:
        /*0208*/ 	.byte	0x03, 0x19
        /*020a*/ 	.short	0x0024


	//----- nvinfo : EIATTR_PARAM_CBANK
	.align		4
        /*020c*/ 	.byte	0x04, 0x0a
        /*020e*/ 	.short	(.L_325 - .L_324)
	.align		4
.L_324:
        /*0210*/ 	.word	index@(.nv.constant0._Z24generate_sequence_kernelPhiiPK16TransformerModelPaj)
        /*0214*/ 	.short	0x0380
        /*0216*/ 	.short	0x0024


	//----- nvinfo : EIATTR_SW_WAR
	.align		4
.L_325:
        /*0218*/ 	.byte	0x04, 0x36
        /*021a*/ 	.short	(.L_327 - .L_326)
.L_326:
        /*021c*/ 	.word	0x00000008
.L_327:


//--------------------- .nv.info._Z20update_vector_kernelPaiiiPKiji --------------------------
	.section	.nv.info._Z20update_vector_kernelPaiiiPKiji,"",@"SHT_CUDA_INFO"
	.sectionflags	@""
	.align	4


	//----- nvinfo : EIATTR_CUDA_API_VERSION
	.align		4
        /*0000*/ 	.byte	0x04, 0x37
        /*0002*/ 	.short	(.L_329 - .L_328)
.L_328:
        /*0004*/ 	.word	0x00000082


	//----- nvinfo : EIATTR_KPARAM_INFO
	.align		4
.L_329:
        /*0008*/ 	.byte	0x04, 0x17
        /*000a*/ 	.short	(.L_331 - .L_330)
.L_330:
        /*000c*/ 	.word	0x00000000
        /*0010*/ 	.short	0x0006
        /*0012*/ 	.short	0x0024
        /*0014*/ 	.byte	0x00, 0xf0, 0x11, 0x00


	//----- nvinfo : EIATTR_KPARAM_INFO
	.align		4
.L_331:
        /*0018*/ 	.byte	0x04, 0x17
        /*001a*/ 	.short	(.L_333 - .L_332)
.L_332:
        /*001c*/ 	.word	0x00000000
        /*0020*/ 	.short	0x0005
        /*0022*/ 	.short	0x0020
        /*0024*/ 	.byte	0x00, 0xf0, 0x11, 0x00


	//----- nvinfo : EIATTR_KPARAM_INFO
	.align		4
.L_333:
        /*0028*/ 	.byte	0x04, 0x17
        /*002a*/ 	.short	(.L_335 - .L_334)
.L_334:
        /*002c*/ 	.word	0x00000000
        /*0030*/ 	.short	0x0004
        /*0032*/ 	.short	0x0018
        /*0034*/ 	.byte	0x00, 0xf5, 0x21, 0x00


	//----- nvinfo : EIATTR_KPARAM_INFO
	.align		4
.L_335:
        /*0038*/ 	.byte	0x04, 0x17
        /*003a*/ 	.short	(.L_337 - .L_336)
.L_336:
        /*003c*/ 	.word	0x00000000
        /*0040*/ 	.short	0x0003
        /*0042*/ 	.short	0x0010
        /*0044*/ 	.byte	0x00, 0xf0, 0x11, 0x00


	//----- nvinfo : EIATTR_KPARAM_INFO
	.align		4
.L_337:
        /*0048*/ 	.byte	0x04, 0x17
        /*004a*/ 	.short	(.L_339 - .L_338)
.L_338:
        /*004c*/ 	.word	0x00000000
        /*0050*/ 	.short	0x0002
        /*0052*/ 	.short	0x000c
        /*0054*/ 	.byte	0x00, 0xf0, 0x11, 0x00


	//----- nvinfo : EIATTR_KPARAM_INFO
	.align		4
.L_339:
        /*0058*/ 	.byte	0x04, 0x17
        /*005a*/ 	.short	(.L_341 - .L_340)
.L_340:
        /*005c*/ 	.word	0x00000000
        /*0060*/ 	.short	0x0001
        /*0062*/ 	.short	0x0008
        /*0064*/ 	.byte	0x00, 0xf0, 0x11, 0x00


	//----- nvinfo : EIATTR_KPARAM_INFO
	.align		4
.L_341:
        /*0068*/ 	.byte	0x04, 0x17
        /*006a*/ 	.short	(.L_343 - .L_342)
.L_342:
        /*006c*/ 	.word	0x00000000
        /*0070*/ 	.short	0x0000
        /*0072*/ 	.short	0x0000
        /*0074*/ 	.byte	0x00, 0xf5, 0x21, 0x00


	//----- nvinfo : EIATTR_SPARSE_MMA_MASK
	.align		4
.L_343:
        /*0078*/ 	.byte	0x03, 0x50
        /*007a*/ 	.short	0x0000


	//----- nvinfo : EIATTR_MAXREG_COUNT
	.align		4
        /*007c*/ 	.byte	0x03, 0x1b
        /*007e*/ 	.short	0x00ff


	//----- nvinfo : EIATTR_NUM_BARRIERS
	.align		4
        /*0080*/ 	.byte	0x02, 0x4c
        /*0082*/ 	.byte	0x01
	.zero		1


	//----- nvinfo : EIATTR_MERCURY_ISA_VERSION
	.align		4
        /*0084*/ 	.byte	0x03, 0x5f
        /*0086*/ 	.short	0x0101


	//----- nvinfo : EIATTR_INT_WARP_WIDE_INSTR_OFFSETS
	.align		4
        /*0088*/ 	.byte	0x04, 0x31
        /*008a*/ 	.short	(.L_345 - .L_344)


	//   ....[0]....
.L_344:
        /*008c*/ 	.word	0x00000960


	//----- nvinfo : EIATTR_VRC_CTA_INIT_COUNT
	.align		4
.L_345:
        /*0090*/ 	.byte	0x02, 0x4a
	.zero		1
	.zero		1


	//----- nvinfo : EIATTR_EXIT_INSTR_OFFSETS
	.align		4
        /*0094*/ 	.byte	0x04, 0x1c
        /*0096*/ 	.short	(.L_347 - .L_346)


	//   ....[0]....
.L_346:
        /*0098*/ 	.word	0x00000930


	//   ....[1]....
        /*009c*/ 	.word	0x000009e0


	//----- nvinfo : EIATTR_CRS_STACK_SIZE
	.align		4
.L_347:
        /*00a0*/ 	.byte	0x04, 0x1e
        /*00a2*/ 	.short	(.L_349 - .L_348)
.L_348:
        /*00a4*/ 	.word	0x00000000


	//----- nvinfo : EIATTR_CBANK_PARAM_SIZE
	.align		4
.L_349:
        /*00a8*/ 	.byte	0x03, 0x19
        /*00aa*/ 	.short	0x0028


	//----- nvinfo : EIATTR_PARAM_CBANK
	.align		4
        /*00ac*/ 	.byte	0x04, 0x0a
        /*00ae*/ 	.short	(.L_351 - .L_350)
	.align		4
.L_350:
        /*00b0*/ 	.word	index@(.nv.constant0._Z20update_vector_kernelPaiiiPKiji)
        /*00b4*/ 	.short	0x0380
        /*00b6*/ 	.short	0x0028


	//----- nvinfo : EIATTR_SW_WAR
	.align		4
.L_351:
        /*00b8*/ 	.byte	0x04, 0x36
        /*00ba*/ 	.short	(.L_353 - .L_352)
.L_352:
        /*00bc*/ 	.word	0x00000008
.L_353:


//--------------------- .nv.info._Z20update_matrix_kernelPaiiiiiPKiji --------------------------
	.section	.nv.info._Z20update_matrix_kernelPaiiiiiPKiji,"",@"SHT_CUDA_INFO"
	.sectionflags	@""
	.align	4


	//----- nvinfo : EIATTR_CUDA_API_VERSION
	.align		4
        /*0000*/ 	.byte	0x04, 0x37
        /*0002*/ 	.short	(.L_355 - .L_354)
.L_354:
        /*0004*/ 	.word	0x00000082


	//----- nvinfo : EIATTR_KPARAM_INFO
	.align		4
.L_355:
        /*0008*/ 	.byte	0x04, 0x17
        /*000a*/ 	.short	(.L_357 - .L_356)
.L_356:
        /*000c*/ 	.word	0x00000000
        /*0010*/ 	.short	0x0008
        /*0012*/ 	.short	0x002c
        /*0014*/ 	.byte	0x00, 0xf0, 0x11, 0x00


	//----- nvinfo : EIATTR_KPARAM_INFO
	.align		4
.L_357:
        /*0018*/ 	.byte	0x04, 0x17
        /*001a*/ 	.short	(.L_359 - .L_358)
.L_358:
        /*001c*/ 	.word	0x00000000
        /*0020*/ 	.short	0x0007
        /*0022*/ 	.short	0x0028
        /*0024*/ 	.byte	0x00, 0xf0, 0x11, 0x00


	//----- nvinfo : EIATTR_KPARAM_INFO
	.align		4
.L_359:
        /*0028*/ 	.byte	0x04, 0x17
        /*002a*/ 	.short	(.L_361 - .L_360)
.L_360:
        /*002c*/ 	.word	0x00000000
        /*0030*/ 	.short	0x0006
        /*0032*/ 	.short	0x0020
        /*0034*/ 	.byte	0x00, 0xf5, 0x21, 0x00


	//----- nvinfo : EIATTR_KPARAM_INFO
	.align		4
.L_361:
        /*0038*/ 	.byte	0x04, 0x17
        /*003a*/ 	.short	(.L_363 - .L_362)
.L_362:
        /*003c*/ 	.word	0x00000000
        /*0040*/ 	.short	0x0005
        /*0042*/ 	.short	0x0018
        /*0044*/ 	.byte	0x00, 0xf0, 0x11, 0x00


	//----- nvinfo : EIATTR_KPARAM_INFO
	.align		4
.L_363:
        /*0048*/ 	.byte	0x04, 0x17
        /*004a*/ 	.short	(.L_365 - .L_364)
.L_364:
        /*004c*/ 	.word	0x00000000
        /*0050*/ 	.short	0x0004
        /*0052*/ 	.short	0x0014
        /*0054*/ 	.byte	0x00, 0xf0, 0x11, 0x00


	//----- nvinfo : EIATTR_KPARAM_INFO
	.align		4
.L_365:
        /*0058*/ 	.byte	0x04, 0x17
        /*005a*/ 	.short	(.L_367 - .L_366)
.L_366:
        /*005c*/ 	.word	0x00000000
        /*0060*/ 	.short	0x0003
        /*0062*/ 	.short	0x0010
        /*0064*/ 	.byte	0x00, 0xf0, 0x11, 0x00


	//----- nvinfo : EIATTR_KPARAM_INFO
	.align		4
.L_367:
        /*0068*/ 	.byte	0x04, 0x17
        /*006a*/ 	.short	(.L_369 - .L_368)
.L_368:
        /*006c*/ 	.word	0x00000000
        /*0070*/ 	.short	0x0002
        /*0072*/ 	.short	0x000c
        /*0074*/ 	.byte	0x00, 0xf0, 0x11, 0x00


	//----- nvinfo : EIATTR_KPARAM_INFO
	.align		4
.L_369:
        /*0078*/ 	.byte	0x04, 0x17
        /*007a*/ 	.short	(.L_371 - .L_370)
.L_370:
        /*007c*/ 	.word	0x00000000
        /*0080*/ 	.short	0x0001
        /*0082*/ 	.short	0x0008
        /*0084*/ 	.byte	0x00, 0xf0, 0x11, 0x00


	//----- nvinfo : EIATTR_KPARAM_INFO
	.align		4
.L_371:
        /*0088*/ 	.byte	0x04, 0x17
        /*008a*/ 	.short	(.L_373 - .L_372)
.L_372:
        /*008c*/ 	.word	0x00000000
        /*0090*/ 	.short	0x0000
        /*0092*/ 	.short	0x0000
        /*0094*/ 	.byte	0x00, 0xf5, 0x21, 0x00


	//----- nvinfo : EIATTR_SPARSE_MMA_MASK
	.align		4
.L_373:
        /*0098*/ 	.byte	0x03, 0x50
        /*009a*/ 	.short	0x0000


	//----- nvinfo : EIATTR_MAXREG_COUNT
	.align		4
        /*009c*/ 	.byte	0x03, 0x1b
        /*009e*/ 	.short	0x00ff


	//----- nvinfo : EIATTR_NUM_BARRIERS
	.align		4
        /*00a0*/ 	.byte	0x02, 0x4c
        /*00a2*/ 	.byte	0x01
	.zero		1


	//----- nvinfo : EIATTR_MERCURY_ISA_VERSION
	.align		4
        /*00a4*/ 	.byte	0x03, 0x5f
        /*00a6*/ 	.short	0x0101


	//----- nvinfo : EIATTR_INT_WARP_WIDE_INSTR_OFFSETS
	.align		4
        /*00a8*/ 	.byte	0x04, 0x31
        /*00aa*/ 	.short	(.L_375 - .L_374)


	//   ....[0]....
.L_374:
        /*00ac*/ 	.word	0x000010c0


	//----- nvinfo : EIATTR_VRC_CTA_INIT_COUNT
	.align		4
.L_375:
        /*00b0*/ 	.byte	0x02, 0x4a
	.zero		1
	.zero		1


	//----- nvinfo : EIATTR_EXIT_INSTR_OFFSETS
	.align		4
        /*00b4*/ 	.byte	0x04, 0x1c
        /*00b6*/ 	.short	(.L_377 - .L_376)


	//   ....[0]....
.L_376:
        /*00b8*/ 	.word	0x00001090


	//   ....[1]....
        /*00bc*/ 	.word	0x00001140


	//----- nvinfo : EIATTR_CRS_STACK_SIZE
	.align		4
.L_377:
        /*00c0*/ 	.byte	0x04, 0x1e
        /*00c2*/ 	.short	(.L_379 - .L_378)
.L_378:
        /*00c4*/ 	.word	0x00000000


	//----- nvinfo : EIATTR_CBANK_PARAM_SIZE
	.align		4
.L_379:
        /*00c8*/ 	.byte	0x03, 0x19
        /*00ca*/ 	.short	0x0030


	//----- nvinfo : EIATTR_PARAM_CBANK
	.align		4
        /*00cc*/ 	.byte	0x04, 0x0a
        /*00ce*/ 	.short	(.L_381 - .L_380)
	.align		4
.L_380:
        /*00d0*/ 	.word	index@(.nv.constant0._Z20update_matrix_kernelPaiiiiiPKiji)
        /*00d4*/ 	.short	0x0380
        /*00d6*/ 	.short	0x0030


	//----- nvinfo : EIATTR_SW_WAR
	.align		4
.L_381:
        /*00d8*/ 	.byte	0x04, 0x36
        /*00da*/ 	.short	(.L_383 - .L_382)
.L_382:
        /*00dc*/ 	.word	0x00000008
.L_383:


//--------------------- .nv.info._Z22compute_fitness_kernelPKiPii --------------------------
	.section	.nv.info._Z22compute_fitness_kernelPKiPii,"",@"SHT_CUDA_INFO"
	.sectionflags	@""
	.align	4


	//----- nvinfo : EIATTR_CUDA_API_VERSION
	.align		4
        /*0000*/ 	.byte	0x04, 0x37
        /*0002*/ 	.short	(.L_385 - .L_384)
.L_384:
        /*0004*/ 	.word	0x00000082


	//----- nvinfo : EIATTR_KPARAM_INFO
	.align		4
.L_385:
        /*0008*/ 	.byte	0x04, 0x17
        /*000a*/ 	.short	(.L_387 - .L_386)
.L_386:
        /*000c*/ 	.word	0x00000000
        /*0010*/ 	.short	0x0002
        /*0012*/ 	.short	0x0010
        /*0014*/ 	.byte	0x00, 0xf0, 0x11, 0x00


	//----- nvinfo : EIATTR_KPARAM_INFO
	.align		4
.L_387:
        /*0018*/ 	.byte	0x04, 0x17
        /*001a*/ 	.short	(.L_389 - .L_388)
.L_388:
        /*001c*/ 	.word	0x00000000
        /*0020*/ 	.short	0x0001
        /*0022*/ 	.short	0x0008
        /*0024*/ 	.byte	0x00, 0xf5, 0x21, 0x00


	//----- nvinfo : EIATTR_KPARAM_INFO
	.align		4
.L_389:
        /*0028*/ 	.byte	0x04, 0x17
        /*002a*/ 	.short	(.L_391 - .L_390)
.L_390:
        /*002c*/ 	.word	0x00000000
        /*0030*/ 	.short	0x0000
        /*0032*/ 	.short	0x0000
        /*0034*/ 	.byte	0x00, 0xf5, 0x21, 0x00


	//----- nvinfo : EIATTR_SPARSE_MMA_MASK
	.align		4
.L_391:
        /*0038*/ 	.byte	0x03, 0x50
        /*003a*/ 	.short	0x0000


	//----- nvinfo : EIATTR_MAXREG_COUNT
	.align		4
        /*003c*/ 	.byte	0x03, 0x1b
        /*003e*/ 	.short	0x00ff


	//----- nvinfo : EIATTR_MERCURY_ISA_VERSION
	.align		4
        /*0040*/ 	.byte	0x03, 0x5f
        /*0042*/ 	.short	0x0101


	//----- nvinfo : EIATTR_VRC_CTA_INIT_COUNT
	.align		4
        /*0044*/ 	.byte	0x02, 0x4a
	.zero		1
	.zero		1


	//----- nvinfo : EIATTR_EXIT_INSTR_OFFSETS
	.align		4
        /*0048*/ 	.byte	0x04, 0x1c
        /*004a*/ 	.short	(.L_393 - .L_392)


	//   ....[0]....
.L_392:
        /*004c*/ 	.word	0x00000070


	//   ....[1]....
        /*0050*/ 	.word	0x00000150


	//----- nvinfo : EIATTR_CBANK_PARAM_SIZE
	.align		4
.L_393:
        /*0054*/ 	.byte	0x03, 0x19
        /*0056*/ 	.short	0x0014


	//----- nvinfo : EIATTR_PARAM_CBANK
	.align		4
        /*0058*/ 	.byte	0x04, 0x0a
        /*005a*/ 	.short	(.L_395 - .L_394)
	.align		4
.L_394:
        /*005c*/ 	.word	index@(.nv.constant0._Z22compute_fitness_kernelPKiPii)
        /*0060*/ 	.short	0x0380
        /*0062*/ 	.short	0x0014


	//----- nvinfo : EIATTR_SW_WAR
	.align		4
.L_395:
        /*0064*/ 	.byte	0x04, 0x36
        /*0066*/ 	.short	(.L_397 - .L_396)
.L_396:
        /*0068*/ 	.word	0x00000008
.L_397:


//--------------------- .nv.info._Z21train_sequence_kernelPKhliPK16TransformerModelPaPij --------------------------
	.section	.nv.info._Z21train_sequence_kernelPKhliPK16TransformerModelPaPij,"",@"SHT_CUDA_INFO"
	.sectionflags	@""
	.align	4


	//----- nvinfo : EIATTR_CUDA_API_VERSION
	.align		4
        /*0000*/ 	.byte	0x04, 0x37
        /*0002*/ 	.short	(.L_399 - .L_398)
.L_398:
        /*0004*/ 	.word	0x00000082


	//----- nvinfo : EIATTR_KPARAM_INFO
	.align		4
.L_399:
        /*0008*/ 	.byte	0x04, 0x17
        /*000a*/ 	.short	(.L_401 - .L_400)
.L_400:
        /*000c*/ 	.word	0x00000000
        /*0010*/ 	.short	0x0006
        /*0012*/ 	.short	0x0030
        /*0014*/ 	.byte	0x00, 0xf0, 0x11, 0x00


	//----- nvinfo : EIATTR_KPARAM_INFO
	.align		4
.L_401:
        /*0018*/ 	.byte	0x04, 0x17
        /*001a*/ 	.short	(.L_403 - .L_402)
.L_402:
        /*001c*/ 	.word	0x00000000
        /*0020*/ 	.short	0x0005
        /*0022*/ 	.short	0x0028
        /*0024*/ 	.byte	0x00, 0xf5, 0x21, 0x00


	//----- nvinfo : EIATTR_KPARAM_INFO
	.align		4
.L_403:
        /*0028*/ 	.byte	0x04, 0x17
        /*002a*/ 	.short	(.L_405 - .L_404)
.L_404:
        /*002c*/ 	.word	0x00000000
        /*0030*/ 	.short	0x0004
        /*0032*/ 	.short	0x0020
        /*0034*/ 	.byte	0x00, 0xf5, 0x21, 0x00


	//----- nvinfo : EIATTR_KPARAM_INFO
	.align		4
.L_405:
        /*0038*/ 	.byte	0x04, 0x17
        /*003a*/ 	.short	(.L_407 - .L_406)
.L_406:
        /*003c*/ 	.word	0x00000000
        /*0040*/ 	.short	0x0003
        /*0042*/ 	.short	0x0018
        /*0044*/ 	.byte	0x00, 0xf5, 0x21, 0x00


	//----- nvinfo : EIATTR_KPARAM_INFO
	.align		4
.L_407:
        /*0048*/ 	.byte	0x04, 0x17
        /*004a*/ 	.short	(.L_409 - .L_408)
.L_408:
        /*004c*/ 	.word	0x00000000
        /*0050*/ 	.short	0x0002
        /*0052*/ 	.short	0x0010
        /*0054*/ 	.byte	0x00, 0xf0, 0x11, 0x00


	//----- nvinfo : EIATTR_KPARAM_INFO
	.align		4
.L_409:
        /*0058*/ 	.byte	0x04, 0x17
        /*005a*/ 	.short	(.L_411 - .L_410)
.L_410:
        /*005c*/ 	.word	0x00000000
        /*0060*/ 	.short	0x0001
        /*0062*/ 	.short	0x0008
        /*0064*/ 	.byte	0x00, 0xf0, 0x21, 0x00


	//----- nvinfo : EIATTR_KPARAM_INFO
	.align		4
.L_411:
        /*0068*/ 	.byte	0x04, 0x17
        /*006a*/ 	.short	(.L_413 - .L_412)
.L_412:
        /*006c*/ 	.word	0x00000000
        /*0070*/ 	.short	0x0000
        /*0072*/ 	.short	0x0000
        /*0074*/ 	.byte	0x00, 0xf5, 0x21, 0x00


	//----- nvinfo : EIATTR_SPARSE_MMA_MASK
	.align		4
.L_413:
        /*0078*/ 	.byte	0x03, 0x50
        /*007a*/ 	.short	0x0000


	//----- nvinfo : EIATTR_MAXREG_COUNT
	.align		4
        /*007c*/ 	.byte	0x03, 0x1b
        /*007e*/ 	.short	0x0040


	//----- nvinfo : EIATTR_NUM_BARRIERS
	.align		4
        /*0080*/ 	.byte	0x02, 0x4c
        /*0082*/ 	.byte	0x01
	.zero		1


	//----- nvinfo : EIATTR_ANNOTATIONS
	.align		4
        /*0084*/ 	.byte	0x04, 0x55
        /*0086*/ 	.short	(.L_415 - .L_414)


	//   ....[0]....
.L_414:
        /*0088*/ 	.word	0x00000001
        /*008c*/ 	.byte	0x40, 0x03, 0x00, 0x00, 0x01, 0x00, 0x00, 0x00, 0xa0, 0x84, 0x00, 0x00, 0x01, 0x00, 0x00, 0x00
        /*009c*/ 	.byte	0xe0, 0x84, 0x00, 0x00, 0x01, 0x00, 0x00, 0x00, 0x30, 0x85, 0x00, 0x00


	//----- nvinfo : EIATTR_MERCURY_ISA_VERSION
	.align		4
.L_415:
        /*00a8*/ 	.byte	0x03, 0x5f
        /*00aa*/ 	.short	0x0101


	//----- nvinfo : EIATTR_COOP_GROUP_MASK_REGIDS
	.align		4
        /*00ac*/ 	.byte	0x04, 0x29
        /*00ae*/ 	.short	(.L_417 - .L_416)


	//   ....[0]....
.L_416:
        /*00b0*/ 	.word	0xffffffff


	//   ....[1]....
        /*00b4*/ 	.word	0xffffffff


	//   ....[2]....
        /*00b8*/ 	.word	0xffffffff


	//   ....[3]....
        /*00bc*/ 	.word	0xffffffff


	//   ....[4]....
        /*00c0*/ 	.word	0xffffffff


	//   ....[5]....
        /*00c4*/ 	.word	0xffffffff


	//   ....[6]....
        /*00c8*/ 	.word	0xffffffff


	//   ....[7]....
        /*00cc*/ 	.word	0xffffffff


	//   ....[8]....
        /*00d0*/ 	.word	0xffffffff


	//   ....[9]....
        /*00d4*/ 	.word	0xffffffff


	//   ....[10]....
        /*00d8*/ 	.word	0xffffffff


	//   ....[11]....
        /*00dc*/ 	.word	0xffffffff


	//   ....[12]....
        /*00e0*/ 	.word	0xffffffff


	//   ....[13]....
        /*00e4*/ 	.word	0xffffffff


	//   ....[14]....
        /*00e8*/ 	.word	0xffffffff


	//   ....[15]....
        /*00ec*/ 	.word	0xffffffff


	//   ....[16]....
        /*00f0*/ 	.word	0xffffffff


	//   ....[17]....
        /*00f4*/ 	.word	0xffffffff


	//   ....[18]....
        /*00f8*/ 	.word	0xffffffff


	//   ....[19]....
        /*00fc*/ 	.word	0xffffffff


	//   ....[20]....
        /*0100*/ 	.word	0xffffffff


	//   ....[21]....
        /*0104*/ 	.word	0xffffffff


	//   ....[22]....
        /*0108*/ 	.word	0xffffffff


	//   ....[23]....
        /*010c*/ 	.word	0xffffffff


	//   ....[24]....
        /*0110*/ 	.word	0xffffffff


	//   ....[25]....
        /*0114*/ 	.word	0xffffffff


	//   ....[26]....
        /*0118*/ 	.word	0xffffffff


	//   ....[27]....
        /*011c*/ 	.word	0xffffffff


	//   ....[28]....
        /*0120*/ 	.word	0xffffffff


	//   ....[29]....
        /*0124*/ 	.word	0xffffffff


	//   ....[30]....
        /*0128*/ 	.word	0xffffffff


	//   ....[31]....
        /*012c*/ 	.word	0xffffffff


	//   ....[32]....
        /*0130*/ 	.word	0xffffffff


	//   ....[33]....
        /*0134*/ 	.word	0xffffffff


	//   ....[34]....
        /*0138*/ 	.word	0xffffffff


	//   ....[35]....
        /*013c*/ 	.word	0xffffffff


	//   ....[36]....
        /*0140*/ 	.word	0xffffffff


	//   ....[37]....
        /*0144*/ 	.word	0xffffffff


	//   ....[38]....
        /*0148*/ 	.word	0xffffffff


	//   ....[39]....
        /*014c*/ 	.word	0xffffffff


	//   ....[40]....
        /*0150*/ 	.word	0xffffffff


	//   ....[41]....
        /*0154*/ 	.word	0xffffffff


	//   ....[42]....
        /*0158*/ 	.word	0xffffffff


	//   ....[43]....
        /*015c*/ 	.word	0xffffffff


	//   ....[44]....
        /*0160*/ 	.word	0xffffffff


	//   ....[45]....
        /*0164*/ 	.word	0xffffffff


	//   ....[46]....
        /*0168*/ 	.word	0xffffffff


	//   ....[47]....
        /*016c*/ 	.word	0xffffffff


	//   ....[48]....
        /*0170*/ 	.word	0xffffffff


	//   ....[49]....
        /*0174*/ 	.word	0xffffffff


	//   ....[50]....
        /*0178*/ 	.word	0xffffffff


	//   ....[51]....
        /*017c*/ 	.word	0xffffffff


	//   ....[52]....
        /*0180*/ 	.word	0xffffffff


	//   ....[53]....
        /*0184*/ 	.word	0xffffffff


	//   ....[54]....
        /*0188*/ 	.word	0xffffffff


	//   ....[55]....
        /*018c*/ 	.word	0xffffffff


	//   ....[56]....
        /*0190*/ 	.word	0xffffffff


	//   ....[57]....
        /*0194*/ 	.word	0xffffffff


	//   ....[58]....
        /*0198*/ 	.word	0xffffffff


	//   ....[59]....
        /*019c*/ 	.word	0xffffffff


	//   ....[60]....
        /*01a0*/ 	.word	0xffffffff


	//   ....[61]....
        /*01a4*/ 	.word	0xffffffff


	//   ....[62]....
        /*01a8*/ 	.word	0xffffffff


	//   ....[63]....
        /*01ac*/ 	.word	0xffffffff


	//   ....[64]....
        /*01b0*/ 	.word	0xffffffff


	//   ....[65]....
        /*01b4*/ 	.word	0xffffffff


	//   ....[66]....
        /*01b8*/ 	.word	0xffffffff


	//   ....[67]....
        /*01bc*/ 	.word	0xffffffff


	//   ....[68]....
        /*01c0*/ 	.word	0xffffffff


	//   ....[69]....
        /*01c4*/ 	.word	0xffffffff


	//   ....[70]....
        /*01c8*/ 	.word	0xffffffff


	//   ....[71]....
        /*01cc*/ 	.word	0xffffffff


	//   ....[72]....
        /*01d0*/ 	.word	0xffffffff


	//   ....[73]....
        /*01d4*/ 	.word	0xffffffff


	//   ....[74]....
        /*01d8*/ 	.word	0xffffffff


	//   ....[75]....
        /*01dc*/ 	.word	0xffffffff


	//   ....[76]....
        /*01e0*/ 	.word	0xffffffff


	//   ....[77]....
        /*01e4*/ 	.word	0xffffffff


	//   ....[78]....
        /*01e8*/ 	.word	0xffffffff


	//   ....[79]....
        /*01ec*/ 	.word	0xffffffff


	//   ....[80]....
        /*01f0*/ 	.word	0xffffffff


	//   ....[81]....
        /*01f4*/ 	.word	0xffffffff


	//   ....[82]....
        /*01f8*/ 	.word	0xffffffff


	//   ....[83]....
        /*01fc*/ 	.word	0xffffffff


	//   ....[84]....
        /*0200*/ 	.word	0xffffffff


	//   ....[85]....
        /*0204*/ 	.word	0xffffffff


	//   ....[86]....
        /*0208*/ 	.word	0xffffffff


	//   ....[87]....
        /*020c*/ 	.word	0xffffffff


	//   ....[88]....
        /*0210*/ 	.word	0xffffffff


	//   ....[89]....
        /*0214*/ 	.word	0xffffffff


	//   ....[90]....
        /*0218*/ 	.word	0xffffffff


	//   ....[91]....
        /*021c*/ 	.word	0xffffffff


	//   ....[92]....
        /*0220*/ 	.word	0xffffffff


	//   ....[93]....
        /*0224*/ 	.word	0xffffffff


	//   ....[94]....
        /*0228*/ 	.word	0xffffffff


	//   ....[95]....
        /*022c*/ 	.word	0xffffffff


	//   ....[96]....
        /*0230*/ 	.word	0xffffffff


	//   ....[97]....
        /*0234*/ 	.word	0xffffffff


	//   ....[98]....
        /*0238*/ 	.word	0xffffffff


	//   ....[99]....
        /*023c*/ 	.word	0xffffffff


	//   ....[100]....
        /*0240*/ 	.word	0xffffffff


	//   ....[101]....
        /*0244*/ 	.word	0xffffffff


	//   ....[102]....
        /*0248*/ 	.word	0xffffffff


	//   ....[103]....
        /*024c*/ 	.word	0xffffffff


	//   ....[104]....
        /*0250*/ 	.word	0xffffffff


	//   ....[105]....
        /*0254*/ 	.word	0xffffffff


	//   ....[106]....
        /*0258*/ 	.word	0xffffffff


	//   ....[107]....
        /*025c*/ 	.word	0xffffffff


	//   ....[108]....
        /*0260*/ 	.word	0xffffffff


	//   ....[109]....
        /*0264*/ 	.word	0xffffffff


	//   ....[110]....
        /*0268*/ 	.word	0xffffffff


	//   ....[111]....
        /*026c*/ 	.word	0xffffffff


	//   ....[112]....
        /*0270*/ 	.word	0xffffffff


	//   ....[113]....
        /*0274*/ 	.word	0xffffffff


	//   ....[114]....
        /*0278*/ 	.word	0xffffffff


	//----- nvinfo : EIATTR_COOP_GROUP_INSTR_OFFSETS
	.align		4
.L_417:
        /*027c*/ 	.byte	0x04, 0x28
        /*027e*/ 	.short	(.L_419 - .L_418)


	//   ....[0]....
.L_418:
        /*0280*/ 	.word	0x000009e0


	//   ....[1]....
        /*0284*/ 	.word	0x00000a70


	//   ....[2]....
        /*0288*/ 	.word	0x00000ab0


	//   ....[3]....
        /*028c*/ 	.word	0x00000ad0


	//   ....[4]....
        /*0290*/ 	.word	0x00000b10


	//   ....[5]....
        /*0294*/ 	.word	0x00000b30


	//   ....[6]....
        /*0298*/ 	.word	0x00000b70


	//   ....[7]....
        /*029c*/ 	.word	0x00000b90


	//   ....[8]....
        /*02a0*/ 	.word	0x00000bd0


	//   ....[9]....
        /*02a4*/ 	.word	0x00000bf0


	//   ....[10]....
        /*02a8*/ 	.word	0x000015e0


	//   ....[11]....
        /*02ac*/ 	.word	0x000015f0


	//   ....[12]....
        /*02b0*/ 	.word	0x00001630


	//   ....[13]....
        /*02b4*/ 	.word	0x00001650


	//   ....[14]....
        /*02b8*/ 	.word	0x00001690


	//   ....[15]....
        /*02bc*/ 	.word	0x000016b0


	//   ....[16]....
        /*02c0*/ 	.word	0x00001700


	//   ....[17]....
        /*02c4*/ 	.word	0x00001710


	//   ....[18]....
        /*02c8*/ 	.word	0x00001750


	//   ....[19]....
        /*02cc*/ 	.word	0x00001770


	//   ....[20]....
        /*02d0*/ 	.word	0x00001af0


	//   ....[21]....
        /*02d4*/ 	.word	0x00001b00


	//   ....[22]....
        /*02d8*/ 	.word	0x00001b40


	//   ....[23]....
        /*02dc*/ 	.word	0x00001b60


	//   ....[24]....
        /*02e0*/ 	.word	0x00001ba0


	//   ....[25]....
        /*02e4*/ 	.word	0x00001bc0


	//   ....[26]....
        /*02e8*/ 	.word	0x00001c10


	//   ....[27]....
        /*02ec*/ 	.word	0x00001c20


	//   ....[28]....
        /*02f0*/ 	.word	0x00001c60


	//   ....[29]....
        /*02f4*/ 	.word	0x00001c80


	//   ....[30]....
        /*02f8*/ 	.word	0x00001f90


	//   ....[31]....
        /*02fc*/ 	.word	0x00001fa0


	//   ....[32]....
        /*0300*/ 	.word	0x00001ff0


	//   ....[33]....
        /*0304*/ 	.word	0x00002000


	//   ....[34]....
        /*0308*/ 	.word	0x00002040


	//   ....[35]....
        /*030c*/ 	.word	0x00002060


	//   ....[36]....
        /*0310*/ 	.word	0x000020b0


	//   ....[37]....
        /*0314*/ 	.word	0x000020c0


	//   ....[38]....
        /*0318*/ 	.word	0x00002100


	//   ....[39]....
        /*031c*/ 	.word	0x00002120


	//   ....[40]....
        /*0320*/ 	.word	0x00003040


	//   ....[41]....
        /*0324*/ 	.word	0x00003060


	//   ....[42]....
        /*0328*/ 	.word	0x00003080


	//   ....[43]....
        /*032c*/ 	.word	0x000030a0


	//   ....[44]....
        /*0330*/ 	.word	0x000030c0


	//   ....[45]....
        /*0334*/ 	.word	0x00003220


	//   ....[46]....
        /*0338*/ 	.word	0x00003240


	//   ....[47]....
        /*033c*/ 	.word	0x00003260


	//   ....[48]....
        /*0340*/ 	.word	0x000032b0


	//   ....[49]....
        /*0344*/ 	.word	0x000032e0


	//   ....[50]....
        /*0348*/ 	.word	0x00003550


	//   ....[51]....
        /*034c*/ 	.word	0x00003570


	//   ....[52]....
        /*0350*/ 	.word	0x00003590


	//   ....[53]....
        /*0354*/ 	.word	0x000035b0


	//   ....[54]....
        /*0358*/ 	.word	0x000035d0


	//   ....[55]....
        /*035c*/ 	.word	0x00003b60


	//   ....[56]....
        /*0360*/ 	.word	0x00003b80


	//   ....[57]....
        /*0364*/ 	.word	0x00003bd0


	//   ....[58]....
        /*0368*/ 	.word	0x00003be0


	//   ....[59]....
        /*036c*/ 	.word	0x00003c20


	//   ....[60]....
        /*0370*/ 	.word	0x00003c40


	//   ....[61]....
        /*0374*/ 	.word	0x00003c80


	//   ....[62]....
        /*0378*/ 	.word	0x00003ca0


	//   ....[63]....
        /*037c*/ 	.word	0x00003ce0


	//   ....[64]....
        /*0380*/ 	.word	0x00003d00


	//   ....[65]....
        /*0384*/ 	.word	0x000044e0


	//   ....[66]....
        /*0388*/ 	.word	0x00004530


	//   ....[67]....
        /*038c*/ 	.word	0x00004570


	//   ....[68]....
        /*0390*/ 	.word	0x00004590


	//   ....[69]....
        /*0394*/ 	.word	0x000045d0


	//   ....[70]....
        /*0398*/ 	.word	0x000045f0


	//   ....[71]....
        /*039c*/ 	.word	0x00004630


	//   ....[72]....
        /*03a0*/ 	.word	0x00004650


	//   ....[73]....
        /*03a4*/ 	.word	0x00004690


	//   ....[74]....
        /*03a8*/ 	.word	0x000046b0


	//   ....[75]....
        /*03ac*/ 	.word	0x00004fb0


	//   ....[76]....
        /*03b0*/ 	.word	0x00004fd0


	//   ....[77]....
        /*03b4*/ 	.word	0x00005020


	//   ....[78]....
        /*03b8*/ 	.word	0x00005030


	//   ....[79]....
        /*03bc*/ 	.word	0x00005070


	//   ....[80]....
        /*03c0*/ 	.word	0x00005090


	//   ....[81]....
        /*03c4*/ 	.word	0x000050e0


	//   ....[82]....
        /*03c8*/ 	.word	0x000050f0


	//   ....[83]....
        /*03cc*/ 	.word	0x00005130


	//   ....[84]....
        /*03d0*/ 	.word	0x00005150


	//   ....[85]....
        /*03d4*/ 	.word	0x00005e60


	//   ....[86]....
        /*03d8*/ 	.word	0x00005e70


	//   ....[87]....
        /*03dc*/ 	.word	0x00005eb0


	//   ....[88]....
        /*03e0*/ 	.word	0x00005ed0


	//   ....[89]....
        /*03e4*/ 	.word	0x00005f10


	//   ....[90]....
        /*03e8*/ 	.word	0x00005f30


	//   ....[91]....
        /*03ec*/ 	.word	0x00005f70


	//   ....[92]....
        /*03f0*/ 	.word	0x00005f90


	//   ....[93]....
        /*03f4*/ 	.word	0x00005fd0


	//   ....[94]....
        /*03f8*/ 	.word	0x00005ff0


	//   ....[95]....
        /*03fc*/ 	.word	0x00006790


	//   ....[96]....
        /*0400*/ 	.word	0x000067f0


	//   ....[97]....
        /*0404*/ 	.word	0x00006830


	//   ....[98]....
        /*0408*/ 	.word	0x00006850


	//   ....[99]....
        /*040c*/ 	.word	0x00006890


	//   ....[100]....
        /*0410*/ 	.word	0x000068b0


	//   ....[101]....
        /*0414*/ 	.word	0x000068f0


	//   ....[102]....
        /*0418*/ 	.word	0x00006910


	//   ....[103]....
        /*041c*/ 	.word	0x00006950


	//   ....[104]....
        /*0420*/ 	.word	0x00006970


	//   ....[105]....
        /*0424*/ 	.word	0x000072e0


	//   ....[106]....
        /*0428*/ 	.word	0x00007300


	//   ....[107]....
        /*042c*/ 	.word	0x00007350


	//   ....[108]....
        /*0430*/ 	.word	0x00007360


	//   ....[109]....
        /*0434*/ 	.word	0x000073a0


	//   ....[110]....
        /*0438*/ 	.word	0x000073c0


	//   ....[111]....
        /*043c*/ 	.word	0x00007410


	//   ....[112]....
        /*0440*/ 	.word	0x00007420


	//   ....[113]....
        /*0444*/ 	.word	0x00007460


	//   ....[114]....
        /*0448*/ 	.word	0x00007480


	//----- nvinfo : EIATTR_VRC_CTA_INIT_COUNT
	.align		4
.L_419:
        /*044c*/ 	.byte	0x02, 0x4a
	.zero		1
	.zero		1


	//----- nvinfo : EIATTR_EXIT_INSTR_OFFSETS
	.align		4
        /*0450*/ 	.byte	0x04, 0x1c
        /*0452*/ 	.short	(.L_421 - .L_420)


	//   ....[0]....
.L_420:
        /*0454*/ 	.word	0x00000050


	//   ....[1]....
        /*0458*/ 	.word	0x00000080


	//   ....[2]....
        /*045c*/ 	.word	0x00008520


	//   ....[3]....
        /*0460*/ 	.word	0x00008590


	//----- nvinfo : EIATTR_MAX_THREADS
	.align		4
.L_421:
        /*0464*/ 	.byte	0x04, 0x05
        /*0466*/ 	.short	(.L_423 - .L_422)
.L_422:
        /*0468*/ 	.word	0x00000400
        /*046c*/ 	.word	0x00000001
        /*0470*/ 	.word	0x00000001


	//----- nvinfo : EIATTR_CRS_STACK_SIZE
	.align		4
.L_423:
        /*0474*/ 	.byte	0x04, 0x1e
        /*0476*/ 	.short	(.L_425 - .L_424)
.L_424:
        /*0478*/ 	.word	0x00000000


	//----- nvinfo : EIATTR_CBANK_PARAM_SIZE
	.align		4
.L_425:
        /*047c*/ 	.byte	0x03, 0x19
        /*047e*/ 	.short	0x0034


	//----- nvinfo : EIATTR_PARAM_CBANK
	.align		4
        /*0480*/ 	.byte	0x04, 0x0a
        /*0482*/ 	.short	(.L_427 - .L_426)
	.align		4
.L_426:
        /*0484*/ 	.word	index@(.nv.constant0._Z21train_sequence_kernelPKhliPK16TransformerModelPaPij)
        /*0488*/ 	.short	0x0380
        /*048a*/ 	.short	0x0034


	//----- nvinfo : EIATTR_SW_WAR
	.align		4
.L_427:
        /*048c*/ 	.byte	0x04, 0x36
        /*048e*/ 	.short	(.L_429 - .L_428)
.L_428:
        /*0490*/ 	.word	0x00000008
.L_429:


//--------------------- .nv.callgraph             --------------------------
	.section	.nv.callgraph,"",@"SHT_CUDA_CALLGRAPH"
	.align	4
	.sectionentsize	8
	.align		4
        /*0000*/ 	.word	0x00000000
	.align		4
        /*0004*/ 	.word	0xffffffff
	.align		4
        /*0008*/ 	.word	0x00000000
	.align		4
        /*000c*/ 	.word	0xfffffffe
	.align		4
        /*0010*/ 	.word	0x00000000
	.align		4
        /*0014*/ 	.word	0xfffffffd
	.align		4
        /*0018*/ 	.word	0x00000000
	.align		4
        /*001c*/ 	.word	0xfffffffc


//--------------------- .nv.constant3             --------------------------
	.section	.nv.constant3,"a",@progbits
	.align	4
.nv.constant3:
	.type		d_EXP2_TABLE,@object
	.size		d_EXP2_TABLE,(.L_0 - d_EXP2_TABLE)
d_EXP2_TABLE:
	.zero		1024
.L_0:


//--------------------- .nv.constant4             --------------------------
	.section	.nv.constant4,"a",@progbits
	.align	8
	.align		8
.nv.constant4:
        /*0000*/ 	.dword	d_debug_updates
	.align		8
        /*0008*/ 	.dword	d_total_updates
	.align		8
        /*0010*/ 	.dword	_ZN34_INTERNAL_7d4a17fe_4_k_cu_fab08f894cuda3std3__45__cpo5beginE
	.align		8
        /*0018*/ 	.dword	_ZN34_INTERNAL_7d4a17fe_4_k_cu_fab08f894cuda3std3__45__cpo3endE
	.align		8
        /*0020*/ 	.dword	_ZN34_INTERNAL_7d4a17fe_4_k_cu_fab08f894cuda3std3__45__cpo6cbeginE
	.align		8
        /*0028*/ 	.dword	_ZN34_INTERNAL_7d4a17fe_4_k_cu_fab08f894cuda3std3__45__cpo4cendE
	.align		8
        /*0030*/ 	.dword	_ZN34_INTERNAL_7d4a17fe_4_k_cu_fab08f894cuda3std3__45__cpo6rbeginE
	.align		8
        /*0038*/ 	.dword	_ZN34_INTERNAL_7d4a17fe_4_k_cu_fab08f894cuda3std3__45__cpo4rendE
	.align		8
        /*0040*/ 	.dword	_ZN34_INTERNAL_7d4a17fe_4_k_cu_fab08f894cuda3std3__45__cpo7crbeginE
	.align		8
        /*0048*/ 	.dword	_ZN34_INTERNAL_7d4a17fe_4_k_cu_fab08f894cuda3std3__45__cpo5crendE
	.align		8
        /*0050*/ 	.dword	_ZN34_INTERNAL_7d4a17fe_4_k_cu_fab08f894cuda3std3__436_GLOBAL__N__7d4a17fe_4_k_cu_fab08f896ignoreE
	.align		8
        /*0058*/ 	.dword	_ZN34_INTERNAL_7d4a17fe_4_k_cu_fab08f894cuda3std3__419piecewise_constructE
	.align		8
        /*0060*/ 	.dword	_ZN34_INTERNAL_7d4a17fe_4_k_cu_fab08f894cuda3std3__48in_placeE
	.align		8
        /*0068*/ 	.dword	_ZN34_INTERNAL_7d4a17fe_4_k_cu_fab08f894cuda3std3__420unreachable_sentinelE
	.align		8
        /*0070*/ 	.dword	_ZN34_INTERNAL_7d4a17fe_4_k_cu_fab08f894cuda3std3__47nulloptE
	.align		8
        /*0078*/ 	.dword	_ZN34_INTERNAL_7d4a17fe_4_k_cu_fab08f894cuda3std3__48unexpectE
	.align		8
        /*0080*/ 	.dword	_ZN34_INTERNAL_7d4a17fe_4_k_cu_fab08f894cuda3std6ranges3__45__cpo4swapE
	.align		8
        /*0088*/ 	.dword	_ZN34_INTERNAL_7d4a17fe_4_k_cu_fab08f894cuda3std6ranges3__45__cpo9iter_moveE
	.align		8
        /*0090*/ 	.dword	_ZN34_INTERNAL_7d4a17fe_4_k_cu_fab08f894cuda3std6ranges3__45__cpo5beginE
	.align		8
        /*0098*/ 	.dword	_ZN34_INTERNAL_7d4a17fe_4_k_cu_fab08f894cuda3std6ranges3__45__cpo3endE
	.align		8
        /*00a0*/ 	.dword	_ZN34_INTERNAL_7d4a17fe_4_k_cu_fab08f894cuda3std6ranges3__45__cpo6cbeginE
	.align		8
        /*00a8*/ 	.dword	_ZN34_INTERNAL_7d4a17fe_4_k_cu_fab08f894cuda3std6ranges3__45__cpo4cendE
	.align		8
        /*00b0*/ 	.dword	_ZN34_INTERNAL_7d4a17fe_4_k_cu_fab08f894cuda3std6ranges3__45__cpo7advanceE
	.align		8
        /*00b8*/ 	.dword	_ZN34_INTERNAL_7d4a17fe_4_k_cu_fab08f894cuda3std6ranges3__45__cpo9iter_swapE
	.align		8
        /*00c0*/ 	.dword	_ZN34_INTERNAL_7d4a17fe_4_k_cu_fab08f894cuda3std6ranges3__45__cpo4nextE
	.align		8
        /*00c8*/ 	.dword	_ZN34_INTERNAL_7d4a17fe_4_k_cu_fab08f894cuda3std6ranges3__45__cpo4prevE
	.align		8
        /*00d0*/ 	.dword	_ZN34_INTERNAL_7d4a17fe_4_k_cu_fab08f894cuda3std6ranges3__45__cpo4dataE
	.align		8
        /*00d8*/ 	.dword	_ZN34_INTERNAL_7d4a17fe_4_k_cu_fab08f894cuda3std6ranges3__45__cpo5cdataE
	.align		8
        /*00e0*/ 	.dword	_ZN34_INTERNAL_7d4a17fe_4_k_cu_fab08f894cuda3std6ranges3__45__cpo4sizeE
	.align		8
        /*00e8*/ 	.dword	_ZN34_INTERNAL_7d4a17fe_4_k_cu_fab08f894cuda3std6ranges3__45__cpo5ssizeE
	.align		8
        /*00f0*/ 	.dword	_ZN34_INTERNAL_7d4a17fe_4_k_cu_fab08f894cuda3std6ranges3__45__cpo8distanceE
	.align		8
        /*00f8*/ 	.dword	_ZN34_INTERNAL_7d4a17fe_4_k_cu_fab08f896thrust24THRUST_300001_SM_1000_NS8cuda_cub3parE
	.align		8
        /*0100*/ 	.dword	_ZN34_INTERNAL_7d4a17fe_4_k_cu_fab08f896thrust24THRUST_300001_SM_1000_NS8cuda_cub10par_nosyncE
	.align		8
        /*0108*/ 	.dword	_ZN34_INTERNAL_7d4a17fe_4_k_cu_fab08f896thrust24THRUST_300001_SM_1000_NS6system6detail10sequential3seqE
	.align		8
        /*0110*/ 	.dword	_ZN34_INTERNAL_7d4a17fe_4_k_cu_fab08f896thrust24THRUST_300001_SM_1000_NS6system3cpp3parE
	.align		8
        /*0118*/ 	.dword	_ZN34_INTERNAL_7d4a17fe_4_k_cu_fab08f896thrust24THRUST_300001_SM_1000_NS12placeholders2_1E
	.align		8
        /*0120*/ 	.dword	_ZN34_INTERNAL_7d4a17fe_4_k_cu_fab08f896thrust24THRUST_300001_SM_1000_NS12placeholders2_2E
	.align		8
        /*0128*/ 	.dword	_ZN34_INTERNAL_7d4a17fe_4_k_cu_fab08f896thrust24THRUST_300001_SM_1000_NS12placeholders2_3E
	.align		8
        /*0130*/ 	.dword	_ZN34_INTERNAL_7d4a17fe_4_k_cu_fab08f896thrust24THRUST_300001_SM_1000_NS12placeholders2_4E
	.align		8
        /*0138*/ 	.dword	_ZN34_INTERNAL_7d4a17fe_4_k_cu_fab08f896thrust24THRUST_300001_SM_1000_NS12placeholders2_5E
	.align		8
        /*0140*/ 	.dword	_ZN34_INTERNAL_7d4a17fe_4_k_cu_fab08f896thrust24THRUST_300001_SM_1000_NS12placeholders2_6E
	.align		8
        /*0148*/ 	.dword	_ZN34_INTERNAL_7d4a17fe_4_k_cu_fab08f896thrust24THRUST_300001_SM_1000_NS12placeholders2_7E
	.align		8
        /*0150*/ 	.dword	_ZN34_INTERNAL_7d4a17fe_4_k_cu_fab08f896thrust24THRUST_300001_SM_1000_NS12placeholders2_8E
	.align		8
        /*0158*/ 	.dword	_ZN34_INTERNAL_7d4a17fe_4_k_cu_fab08f896thrust24THRUST_300001_SM_1000_NS12placeholders2_9E
	.align		8
        /*0160*/ 	.dword	_ZN34_INTERNAL_7d4a17fe_4_k_cu_fab08f896thrust24THRUST_300001_SM_1000_NS12placeholders3_10E
	.align		8
        /*0168*/ 	.dword	_ZN34_INTERNAL_7d4a17fe_4_k_cu_fab08f896thrust24THRUST_300001_SM_1000_NS3seqE
	.align		8
        /*0170*/ 	.dword	_ZN34_INTERNAL_7d4a17fe_4_k_cu_fab08f896thrust24THRUST_300001_SM_1000_NS6deviceE


//--------------------- .text._ZN3cub18CUB_300001_SM_10006detail6reduce28DeviceReduceSingleTileKernelINS2_10policy_hubIiyN4cuda3std3__44plusIiEEE10Policy1000EPiSC_iS9_iiNS7_10__identityEEEvT0_T1_T2_T3_T4_T6_ --------------------------
	.section	.text._ZN3cub18CUB_300001_SM_10006detail6reduce28DeviceReduceSingleTileKernelINS2_10policy_hubIiyN4cuda3std3__44plusIiEEE10Policy1000EPiSC_iS9_iiNS7_10__identityEEEvT0_T1_T2_T3_T4_T6_,"ax",@progbits
	.align	128
        .global         _ZN3cub18CUB_300001_SM_10006detail6reduce28DeviceReduceSingleTileKernelINS2_10policy_hubIiyN4cuda3std3__44plusIiEEE10Policy1000EPiSC_iS9_iiNS7_10__identityEEEvT0_T1_T2_T3_T4_T6_
        .type           _ZN3cub18CUB_300001_SM_10006detail6reduce28DeviceReduceSingleTileKernelINS2_10policy_hubIiyN4cuda3std3__44plusIiEEE10Policy1000EPiSC_iS9_iiNS7_10__identityEEEvT0_T1_T2_T3_T4_T6_,@function
        .size           _ZN3cub18CUB_300001_SM_10006detail6reduce28DeviceReduceSingleTileKernelINS2_10policy_hubIiyN4cuda3std3__44plusIiEEE10Policy1000EPiSC_iS9_iiNS7_10__identityEEEvT0_T1_T2_T3_T4_T6_,(.L_x_364 - _ZN3cub18CUB_300001_SM_10006detail6reduce28DeviceReduceSingleTileKernelINS2_10policy_hubIiyN4cuda3std3__44plusIiEEE10Policy1000EPiSC_iS9_iiNS7_10__identityEEEvT0_T1_T2_T3_T4_T6_)
        .other          _ZN3cub18CUB_300001_SM_10006detail6reduce28DeviceReduceSingleTileKernelINS2_10policy_hubIiyN4cuda3std3__44plusIiEEE10Policy1000EPiSC_iS9_iiNS7_10__identityEEEvT0_T1_T2_T3_T4_T6_,@"STO_CUDA_ENTRY STV_DEFAULT"
_ZN3cub18CUB_300001_SM_10006detail6reduce28DeviceReduceSingleTileKernelINS2_10policy_hubIiyN4cuda3std3__44plusIiEEE10Policy1000EPiSC_iS9_iiNS7_10__identityEEEvT0_T1_T2_T3_T4_T6_:
.text._ZN3cub18CUB_300001_SM_10006detail6reduce28DeviceReduceSingleTileKernelINS2_10policy_hubIiyN4cuda3std3__44plusIiEEE10Policy1000EPiSC_iS9_iiNS7_10__identityEEEvT0_T1_T2_T3_T4_T6_:
[----:B------:R-:W-:Y:S01]  /*0000*/  LDC R1, c[0x0][0x37c] ;  /* 0x0000df00ff017b82 */ /* 0x000fe20000000800 */
[----:B------:R-:W0:Y:S01]  /*0010*/  LDCU UR4, c[0x0][0x390] ;  /* 0x00007200ff0477ac */ /* 0x000e220008000800 */
[----:B------:R-:W1:Y:S01]  /*0020*/  LDCU.64 UR6, c[0x0][0x358] ;  /* 0x00006b00ff0677ac */ /* 0x000e620008000a00 */
[----:B0-----:R-:W-:-:S05]  /*0030*/  IMAD.U32 R20, RZ, RZ, UR4 ;  /* 0x00000004ff147e24 */ /* 0x001fca000f8e00ff */
[----:B------:R-:W-:-:S13]  /*0040*/  ISETP.NE.AND P0, PT, R20, RZ, PT ;  /* 0x000000ff1400720c */ /* 0x000fda0003f05270 */
[----:B-1----:R-:W-:Y:S05]  /*0050*/  @P0 BRA `(.L_x_0) ;  /* 0x00000000001c0947 */ /* 0x002fea0003800000 */
[----:B------:R-:W0:Y:S02]  /*0060*/  S2R R0, SR_TID.X ;  /* 0x0000000000007919 */ /* 0x000e240000002100 */
[----:B0-----:R-:W-:-:S13]  /*0070*/  ISETP.NE.AND P0, PT, R0, RZ, PT ;  /* 0x000000ff0000720c */ /* 0x001fda0003f05270 */
[----:B------:R-:W-:Y:S05]  /*0080*/  @P0 EXIT ;  /* 0x000000000000094d */ /* 0x000fea0003800000 */
[----:B------:R-:W0:Y:S08]  /*0090*/  LDC R5, c[0x0][0x398] ;  /* 0x0000e600ff057b82 */ /* 0x000e300000000800 */
[----:B------:R-:W0:Y:S02]  /*00a0*/  LDC.64 R2, c[0x0][0x388] ;  /* 0x0000e200ff027b82 */ /* 0x000e240000000a00 */
[----:B0-----:R-:W-:Y:S01]  /*00b0*/  STG.E desc[UR6][R2.64], R5 ;  /* 0x0000000502007986 */ /* 0x001fe2000c101906 */
[----:B------:R-:W-:Y:S05]  /*00c0*/  EXIT ;  /* 0x000000000000794d */ /* 0x000fea0003800000 */
.L_x_0:
[----:B------:R-:W0:Y:S01]  /*00d0*/  LDCU UR4, c[0x0][0x380] ;  /* 0x00007000ff0477ac */ /* 0x000e220008000800 */
[----:B------:R-:W-:Y:S01]  /*00e0*/  BSSY.RECONVERGENT B0, `(.L_x_1) ;  /* 0x0000385000007945 */ /* 0x000fe20003800200 */
[----:B0-----:R-:W-:-:S09]  /*00f0*/  ULOP3.LUT UP0, URZ, UR4, 0xf, URZ, 0xc0, !UPT ;  /* 0x0000000f04ff7892 */ /* 0x001fd2000f80c0ff */
[----:B------:R-:W-:Y:S05]  /*0100*/  BRA.U UP0, `(.L_x_2) ;  /* 0x0000001900d87547 */ /* 0x000fea000b800000 */
[----:B------:R-:W-:-:S13]  /*0110*/  ISETP.GT.AND P0, PT, R20, 0xfff, PT ;  /* 0x00000fff1400780c */ /* 0x000fda0003f04270 */
[----:B------:R-:W-:Y:S05]  /*0120*/  @P0 BRA `(.L_x_3) ;  /* 0x0000000c008c0947 */ /* 0x000fea0003800000 */
[----:B------:R-:W0:Y:S01]  /*0130*/  S2R R9, SR_TID.X ;  /* 0x0000000000097919 */ /* 0x000e220000002100 */
[----:B------:R-:W-:Y:S01]  /*0140*/  BSSY.RECONVERGENT B1, `(.L_x_4) ;  /* 0x0000009000017945 */ /* 0x000fe20003800200 */
[----:B------:R-:W-:Y:S01]  /*0150*/  IMAD.MOV.U32 R0, RZ, RZ, RZ ;  /* 0x000000ffff007224 */ /* 0x000fe200078e00ff */
[----:B0-----:R-:W-:Y:S01]  /*0160*/  ISETP.GE.AND P0, PT, R9, R20, PT ;  /* 0x000000140900720c */ /* 0x001fe20003f06270 */
[----:B------:R-:W-:-:S12]  /*0170*/  IMAD.MOV.U32 R11, RZ, RZ, R9 ;  /* 0x000000ffff0b7224 */ /* 0x000fd800078e0009 */
[----:B------:R-:W-:Y:S05]  /*0180*/  @P0 BRA `(.L_x_5) ;  /* 0x0000000000100947 */ /* 0x000fea0003800000 */
[----:B------:R-:W0:Y:S02]  /*0190*/  LDC.64 R2, c[0x0][0x380] ;  /* 0x0000e000ff027b82 */ /* 0x000e240000000a00 */
[----:B0-----:R-:W-:-:S05]  /*01a0*/  IMAD.WIDE.U32 R2, R9, 0x4, R2 ;  /* 0x0000000409027825 */ /* 0x001fca00078e0002 */
[----:B------:R0:W5:Y:S01]  /*01b0*/  LDG.E.CONSTANT R0, desc[UR6][R2.64] ;  /* 0x0000000602007981 */ /* 0x000162000c1e9900 */
[----:B------:R-:W-:-:S07]  /*01c0*/  VIADD R11, R9, 0x100 ;  /* 0x00000100090b7836 */ /* 0x000fce0000000000 */
.L_x_5:
[----:B------:R-:W-:Y:S05]  /*01d0*/  BSYNC.RECONVERGENT B1 ;  /* 0x0000000000017941 */ /* 0x000fea0003800200 */
.L_x_4:
[----:B------:R-:W-:Y:S01]  /*01e0*/  ISETP.GE.AND P0, PT, R11, R20, PT ;  /* 0x000000140b00720c */ /* 0x000fe20003f06270 */
[----:B------:R-:W-:-:S12]  /*01f0*/  BSSY.RECONVERGENT B1, `(.L_x_6) ;  /* 0x0000066000017945 */ /* 0x000fd80003800200 */
[----:B------:R-:W-:Y:S05]  /*0200*/  @P0 BRA `(.L_x_7) ;  /* 0x0000000400900947 */ /* 0x000fea0003800000 */
[----:B0-----:R-:W-:Y:S01]  /*0210*/  LOP3.LUT R3, RZ, R11, RZ, 0x33, !PT ;  /* 0x0000000bff037212 */ /* 0x001fe200078e33ff */
[----:B------:R-:W-:Y:S04]  /*0220*/  BSSY.RECONVERGENT B2, `(.L_x_8) ;  /* 0x0000015000027945 */ /* 0x000fe80003800200 */
[----:B------:R-:W-:-:S05]  /*0230*/  IMAD.IADD R4, R3, 0x1, R20 ;  /* 0x0000000103047824 */ /* 0x000fca00078e0214 */
[C---:B------:R-:W-:Y:S02]  /*0240*/  LOP3.LUT R2, R4.reuse, 0x300, RZ, 0xc0, !PT ;  /* 0x0000030004027812 */ /* 0x040fe400078ec0ff */
[----:B------:R-:W-:Y:S02]  /*0250*/  ISETP.GE.U32.AND P1, PT, R4, 0x300, PT ;  /* 0x000003000400780c */ /* 0x000fe40003f26070 */
[----:B------:R-:W-:-:S13]  /*0260*/  ISETP.NE.AND P0, PT, R2, 0x300, PT ;  /* 0x000003000200780c */ /* 0x000fda0003f05270 */
[----:B------:R-:W-:Y:S05]  /*0270*/  @!P0 BRA `(.L_x_9) ;  /* 0x00000000003c8947 */ /* 0x000fea0003800000 */
[----:B------:R-:W0:Y:S01]  /*0280*/  LDC.64 R2, c[0x0][0x380] ;  /* 0x0000e000ff027b82 */ /* 0x000e220000000a00 */
[----:B------:R-:W-:-:S04]  /*0290*/  LEA.HI R4, R4, 0x1, RZ, 0x18 ;  /* 0x0000000104047811 */ /* 0x000fc800078fc0ff */
[----:B------:R-:W-:-:S05]  /*02a0*/  LOP3.LUT R4, R4, 0x3, RZ, 0xc0, !PT ;  /* 0x0000000304047812 */ /* 0x000fca00078ec0ff */
[----:B------:R-:W-:Y:S02]  /*02b0*/  IMAD.MOV R4, RZ, RZ, -R4 ;  /* 0x000000ffff047224 */ /* 0x000fe400078e0a04 */
[----:B0-----:R-:W-:-:S04]  /*02c0*/  IMAD.WIDE.U32 R2, R11, 0x4, R2 ;  /* 0x000000040b027825 */ /* 0x001fc800078e0002 */
[----:B------:R-:W-:-:S07]  /*02d0*/  IMAD.MOV.U32 R5, RZ, RZ, R3 ;  /* 0x000000ffff057224 */ /* 0x000fce00078e0003 */
.L_x_10:
[----:B------:R-:W-:-:S06]  /*02e0*/  IMAD.MOV.U32 R3, RZ, RZ, R5 ;  /* 0x000000ffff037224 */ /* 0x000fcc00078e0005 */
[----:B------:R0:W2:Y:S01]  /*02f0*/  LDG.E.CONSTANT R3, desc[UR6][R2.64] ;  /* 0x0000000602037981 */ /* 0x0000a2000c1e9900 */
[----:B------:R-:W-:Y:S02]  /*0300*/  VIADD R4, R4, 0x1 ;  /* 0x0000000104047836 */ /* 0x000fe40000000000 */
[----:B------:R-:W-:-:S03]  /*0310*/  VIADD R11, R11, 0x100 ;  /* 0x000001000b0b7836 */ /* 0x000fc60000000000 */
[----:B------:R-:W-:Y:S02]  /*0320*/  ISETP.NE.AND P0, PT, R4, RZ, PT ;  /* 0x000000ff0400720c */ /* 0x000fe40003f05270 */
[----:B0-----:R-:W-:-:S05]  /*0330*/  IADD3 R2, P2, PT, R2, 0x400, RZ ;  /* 0x0000040002027810 */ /* 0x001fca0007f5e0ff */
[----:B------:R-:W-:Y:S02]  /*0340*/  IMAD.X R5, RZ, RZ, R5, P2 ;  /* 0x000000ffff057224 */ /* 0x000fe400010e0605 */
[----:B--2--5:R-:W-:-:S04]  /*0350*/  IMAD.IADD R0, R3, 0x1, R0 ;  /* 0x0000000103007824 */ /* 0x024fc800078e0200 */
[----:B------:R-:W-:Y:S05]  /*0360*/  @P0 BRA `(.L_x_10) ;  /* 0xfffffffc00dc0947 */ /* 0x000fea000383ffff */
.L_x_9:
[----:B------:R-:W-:Y:S05]  /*0370*/  BSYNC.RECONVERGENT B2 ;  /* 0x0000000000027941 */ /* 0x000fea0003800200 */
.L_x_8:
[----:B------:R-:W-:Y:S05]  /*0380*/  @!P1 BRA `(.L_x_7) ;  /* 0x0000000400309947 */ /* 0x000fea0003800000 */
[----:B------:R-:W-:Y:S01]  /*0390*/  IMAD.IADD R2, R20, 0x1, -R11 ;  /* 0x0000000114027824 */ /* 0x000fe200078e0a0b */
[----:B------:R-:W-:Y:S01]  /*03a0*/  BSSY.RECONVERGENT B2, `(.L_x_11) ;  /* 0x0000029000027945 */ /* 0x000fe20003800200 */
[----:B------:R-:W-:-:S03]  /*03b0*/  PLOP3.LUT P0, PT, PT, PT, PT, 0x80, 0x8 ;  /* 0x000000000008781c */ /* 0x000fc60003f0f070 */
[----:B------:R-:W-:-:S13]  /*03c0*/  ISETP.GT.AND P1, PT, R2, 0xc00, PT ;  /* 0x00000c000200780c */ /* 0x000fda0003f24270 */
[----:B------:R-:W-:Y:S05]  /*03d0*/  @!P1 BRA `(.L_x_12) ;  /* 0x0000000000949947 */ /* 0x000fea0003800000 */
[----:B------:R-:W-:Y:S01]  /*03e0*/  PLOP3.LUT P0, PT, PT, PT, PT, 0x8, 0x80 ;  /* 0x000000000080781c */ /* 0x000fe20003f0e170 */
[----:B------:R-:W-:-:S12]  /*03f0*/  VIADD R8, R20, 0xfffff400 ;  /* 0xfffff40014087836 */ /* 0x000fd80000000000 */
.L_x_13:
[----:B------:R-:W0:Y:S01]  /*0400*/  LDC.64 R4, c[0x0][0x380] ;  /* 0x0000e000ff047b82 */ /* 0x000e220000000a00 */
[C---:B------:R-:W-:Y:S02]  /*0410*/  VIADD R7, R11.reuse, 0x400 ;  /* 0x000004000b077836 */ /* 0x040fe40000000000 */
[C---:B------:R-:W-:Y:S02]  /*0420*/  VIADD R3, R11.reuse, 0x800 ;  /* 0x000008000b037836 */ /* 0x040fe40000000000 */
[----:B0-----:R-:W-:-:S05]  /*0430*/  IMAD.WIDE R22, R11, 0x4, R4 ;  /* 0x000000040b167825 */ /* 0x001fca00078e0204 */
[----:B------:R-:W2:Y:S01]  /*0440*/  LDG.E.CONSTANT R13, desc[UR6][R22.64] ;  /* 0x00000006160d7981 */ /* 0x000ea2000c1e9900 */
[----:B------:R-:W-:-:S03]  /*0450*/  IMAD.WIDE R6, R7, 0x4, R4 ;  /* 0x0000000407067825 */ /* 0x000fc600078e0204 */
[----:B------:R-:W2:Y:S04]  /*0460*/  LDG.E.CONSTANT R10, desc[UR6][R22.64+0x400] ;  /* 0x00040006160a7981 */ /* 0x000ea8000c1e9900 */
[----:B------:R-:W3:Y:S04]  /*0470*/  LDG.E.CONSTANT R12, desc[UR6][R22.64+0x800] ;  /* 0x00080006160c7981 */ /* 0x000ee8000c1e9900 */
[----:B------:R-:W3:Y:S01]  /*0480*/  LDG.E.CONSTANT R19, desc[UR6][R22.64+0xc00] ;  /* 0x000c000616137981 */ /* 0x000ee2000c1e9900 */
[----:B------:R-:W-:-:S03]  /*0490*/  IMAD.WIDE R2, R3, 0x4, R4 ;  /* 0x0000000403027825 */ /* 0x000fc600078e0204 */
[----:B------:R-:W4:Y:S04]  /*04a0*/  LDG.E.CONSTANT R16, desc[UR6][R6.64] ;  /* 0x0000000606107981 */ /* 0x000f28000c1e9900 */
[----:B------:R-:W4:Y:S01]  /*04b0*/  LDG.E.CONSTANT R15, desc[UR6][R6.64+0x400] ;  /* 0x00040006060f7981 */ /* 0x000f22000c1e9900 */
[----:B------:R-:W-:-:S03]  /*04c0*/  VIADD R25, R11, 0xc00 ;  /* 0x00000c000b197836 */ /* 0x000fc60000000000 */
[----:B------:R-:W4:Y:S04]  /*04d0*/  LDG.E.CONSTANT R14, desc[UR6][R6.64+0x800] ;  /* 0x00080006060e7981 */ /* 0x000f28000c1e9900 */
[----:B------:R-:W4:Y:S01]  /*04e0*/  LDG.E.CONSTANT R21, desc[UR6][R6.64+0xc00] ;  /* 0x000c000606157981 */ /* 0x000f22000c1e9900 */
[----:B------:R-:W-:-:S03]  /*04f0*/  IMAD.WIDE R4, R25, 0x4, R4 ;  /* 0x0000000419047825 */ /* 0x000fc600078e0204 */
[----:B------:R-:W4:Y:S04]  /*0500*/  LDG.E.CONSTANT R18, desc[UR6][R2.64] ;  /* 0x0000000602127981 */ /* 0x000f28000c1e9900 */
[----:B------:R-:W4:Y:S04]  /*0510*/  LDG.E.CONSTANT R17, desc[UR6][R2.64+0x400] ;  /* 0x0004000602117981 */ /* 0x000f28000c1e9900 */
[----:B------:R-:W4:Y:S04]  /*0520*/  LDG.E.CONSTANT R23, desc[UR6][R2.64+0x800] ;  /* 0x0008000602177981 */ /* 0x000f28000c1e9900 */
[----:B------:R-:W4:Y:S04]  /*0530*/  LDG.E.CONSTANT R24, desc[UR6][R2.64+0xc00] ;  /* 0x000c000602187981 */ /* 0x000f28000c1e9900 */
[----:B------:R-:W4:Y:S04]  /*0540*/  LDG.E.CONSTANT R25, desc[UR6][R4.64] ;  /* 0x0000000604197981 */ /* 0x000f28000c1e9900 */
[----:B------:R-:W4:Y:S04]  /*0550*/  LDG.E.CONSTANT R26, desc[UR6][R4.64+0x400] ;  /* 0x00040006041a7981 */ /* 0x000f28000c1e9900 */
[----:B------:R-:W4:Y:S04]  /*0560*/  LDG.E.CONSTANT R22, desc[UR6][R4.64+0x800] ;  /* 0x0008000604167981 */ /* 0x000f28000c1e9900 */
[----:B------:R-:W4:Y:S01]  /*0570*/  LDG.E.CONSTANT R27, desc[UR6][R4.64+0xc00] ;  /* 0x000c0006041b7981 */ /* 0x000f22000c1e9900 */
[----:B------:R-:W-:-:S05]  /*0580*/  VIADD R11, R11, 0x1000 ;  /* 0x000010000b0b7836 */ /* 0x000fca0000000000 */
[----:B------:R-:W-:Y:S02]  /*0590*/  ISETP.GE.AND P1, PT, R11, R8, PT ;  /* 0x000000080b00720c */ /* 0x000fe40003f26270 */
[----:B--2--5:R-:W-:-:S04]  /*05a0*/  IADD3 R10, PT, PT, R10, R13, R0 ;  /* 0x0000000d0a0a7210 */ /* 0x024fc80007ffe000 */
[----:B---3--:R-:W-:-:S04]  /*05b0*/  IADD3 R10, PT, PT, R19, R12, R10 ;  /* 0x0000000c130a7210 */ /* 0x008fc80007ffe00a */
[----:B----4-:R-:W-:-:S04]  /*05c0*/  IADD3 R10, PT, PT, R15, R16, R10 ;  /* 0x000000100f0a7210 */ /* 0x010fc80007ffe00a */
[----:B------:R-:W-:-:S04]  /*05d0*/  IADD3 R10, PT, PT, R21, R14, R10 ;  /* 0x0000000e150a7210 */ /* 0x000fc80007ffe00a */
[----:B------:R-:W-:-:S04]  /*05e0*/  IADD3 R10, PT, PT, R17, R18, R10 ;  /* 0x00000012110a7210 */ /* 0x000fc80007ffe00a */
[----:B------:R-:W-:-:S04]  /*05f0*/  IADD3 R10, PT, PT, R24, R23, R10 ;  /* 0x00000017180a7210 */ /* 0x000fc80007ffe00a */
[----:B------:R-:W-:-:S04]  /*0600*/  IADD3 R25, PT, PT, R26, R25, R10 ;  /* 0x000000191a197210 */ /* 0x000fc80007ffe00a */
[----:B------:R-:W-:Y:S01]  /*0610*/  IADD3 R0, PT, PT, R27, R22, R25 ;  /* 0x000000161b007210 */ /* 0x000fe20007ffe019 */
[----:B------:R-:W-:Y:S06]  /*0620*/  @!P1 BRA `(.L_x_13) ;  /* 0xfffffffc00749947 */ /* 0x000fec000383ffff */
.L_x_12:
[----:B------:R-:W-:Y:S05]  /*0630*/  BSYNC.RECONVERGENT B2 ;  /* 0x0000000000027941 */ /* 0x000fea0003800200 */
.L_x_11:
[----:B------:R-:W-:Y:S01]  /*0640*/  IMAD.IADD R2, R20, 0x1, -R11 ;  /* 0x0000000114027824 */ /* 0x000fe200078e0a0b */
[----:B------:R-:W-:Y:S04]  /*0650*/  BSSY.RECONVERGENT B2, `(.L_x_14) ;  /* 0x0000015000027945 */ /* 0x000fe80003800200 */
[----:B------:R-:W-:-:S13]  /*0660*/  ISETP.GT.AND P1, PT, R2, 0x400, PT ;  /* 0x000004000200780c */ /* 0x000fda0003f24270 */
[----:B------:R-:W-:Y:S05]  /*0670*/  @!P1 BRA `(.L_x_15) ;  /* 0x0000000000489947 */ /* 0x000fea0003800000 */
[----:B------:R-:W0:Y:S01]  /*0680*/  LDC.64 R4, c[0x0][0x380] ;  /* 0x0000e000ff047b82 */ /* 0x000e220000000a00 */
[C---:B------:R-:W-:Y:S02]  /*0690*/  VIADD R13, R11.reuse, 0x400 ;  /* 0x000004000b0d7836 */ /* 0x040fe40000000000 */
[----:B0-----:R-:W-:-:S05]  /*06a0*/  IMAD.WIDE R2, R11, 0x4, R4 ;  /* 0x000000040b027825 */ /* 0x001fca00078e0204 */
[----:B------:R-:W2:Y:S01]  /*06b0*/  LDG.E.CONSTANT R7, desc[UR6][R2.64] ;  /* 0x0000000602077981 */ /* 0x000ea2000c1e9900 */
[----:B------:R-:W-:-:S03]  /*06c0*/  IMAD.WIDE R4, R13, 0x4, R4 ;  /* 0x000000040d047825 */ /* 0x000fc600078e0204 */
[----:B------:R-:W2:Y:S04]  /*06d0*/  LDG.E.CONSTANT R6, desc[UR6][R2.64+0x400] ;  /* 0x0004000602067981 */ /* 0x000ea8000c1e9900 */
[----:B------:R-:W3:Y:S04]  /*06e0*/  LDG.E.CONSTANT R13, desc[UR6][R2.64+0x800] ;  /* 0x00080006020d7981 */ /* 0x000ee8000c1e9900 */
[----:B------:R-:W3:Y:S04]  /*06f0*/  LDG.E.CONSTANT R8, desc[UR6][R2.64+0xc00] ;  /* 0x000c000602087981 */ /* 0x000ee8000c1e9900 */
[----:B------:R-:W4:Y:S04]  /*0700*/  LDG.E.CONSTANT R15, desc[UR6][R4.64] ;  /* 0x00000006040f7981 */ /* 0x000f28000c1e9900 */
[----:B------:R-:W4:Y:S04]  /*0710*/  LDG.E.CONSTANT R10, desc[UR6][R4.64+0x400] ;  /* 0x00040006040a7981 */ /* 0x000f28000c1e9900 */
[----:B------:R-:W4:Y:S04]  /*0720*/  LDG.E.CONSTANT R17, desc[UR6][R4.64+0x800] ;  /* 0x0008000604117981 */ /* 0x000f28000c1e9900 */
[----:B------:R-:W4:Y:S01]  /*0730*/  LDG.E.CONSTANT R12, desc[UR6][R4.64+0xc00] ;  /* 0x000c0006040c7981 */ /* 0x000f22000c1e9900 */
[----:B------:R-:W-:Y:S01]  /*0740*/  PLOP3.LUT P0, PT, PT, PT, PT, 0x8, 0x80 ;  /* 0x000000000080781c */ /* 0x000fe20003f0e170 */
[----:B------:R-:W-:Y:S01]  /*0750*/  VIADD R11, R11, 0x800 ;  /* 0x000008000b0b7836 */ /* 0x000fe20000000000 */
[----:B--2--5:R-:W-:-:S04]  /*0760*/  IADD3 R6, PT, PT, R6, R7, R0 ;  /* 0x0000000706067210 */ /* 0x024fc80007ffe000 */
[----:B---3--:R-:W-:-:S04]  /*0770*/  IADD3 R6, PT, PT, R8, R13, R6 ;  /* 0x0000000d08067210 */ /* 0x008fc80007ffe006 */
[----:B----4-:R-:W-:-:S04]  /*0780*/  IADD3 R6, PT, PT, R10, R15, R6 ;  /* 0x0000000f0a067210 */ /* 0x010fc80007ffe006 */
[----:B------:R-:W-:-:S07]  /*0790*/  IADD3 R0, PT, PT, R12, R17, R6 ;  /* 0x000000110c007210 */ /* 0x000fce0007ffe006 */
.L_x_15:
[----:B------:R-:W-:Y:S05]  /*07a0*/  BSYNC.RECONVERGENT B2 ;  /* 0x0000000000027941 */ /* 0x000fea0003800200 */
.L_x_14:
[----:B------:R-:W-:-:S13]  /*07b0*/  ISETP.LT.OR P0, PT, R11, R20, P0 ;  /* 0x000000140b00720c */ /* 0x000fda0000701670 */
[----:B------:R-:W-:Y:S05]  /*07c0*/  @!P0 BRA `(.L_x_7) ;  /* 0x0000000000208947 */ /* 0x000fea0003800000 */
[----:B------:R-:W0:Y:S02]  /*07d0*/  LDC.64 R2, c[0x0][0x380] ;  /* 0x0000e000ff027b82 */ /* 0x000e240000000a00 */
[----:B0-----:R-:W-:-:S05]  /*07e0*/  IMAD.WIDE R2, R11, 0x4, R2 ;  /* 0x000000040b027825 */ /* 0x001fca00078e0202 */
[----:B------:R-:W2:Y:S04]  /*07f0*/  LDG.E.CONSTANT R5, desc[UR6][R2.64] ;  /* 0x0000000602057981 */ /* 0x000ea8000c1e9900 */
[----:B------:R-:W2:Y:S04]  /*0800*/  LDG.E.CONSTANT R4, desc[UR6][R2.64+0x400] ;  /* 0x0004000602047981 */ /* 0x000ea8000c1e9900 */
[----:B------:R-:W3:Y:S04]  /*0810*/  LDG.E.CONSTANT R7, desc[UR6][R2.64+0x800] ;  /* 0x0008000602077981 */ /* 0x000ee8000c1e9900 */
[----:B------:R-:W3:Y:S01]  /*0820*/  LDG.E.CONSTANT R6, desc[UR6][R2.64+0xc00] ;  /* 0x000c000602067981 */ /* 0x000ee2000c1e9900 */
[----:B--2--5:R-:W-:-:S04]  /*0830*/  IADD3 R0, PT, PT, R4, R5, R0 ;  /* 0x0000000504007210 */ /* 0x024fc80007ffe000 */
[----:B---3--:R-:W-:-:S07]  /*0840*/  IADD3 R0, PT, PT, R6, R7, R0 ;  /* 0x0000000706007210 */ /* 0x008fce0007ffe000 */
.L_x_7:
[----:B------:R-:W-:Y:S05]  /*0850*/  BSYNC.RECONVERGENT B1 ;  /* 0x0000000000017941 */ /* 0x000fea0003800200 */
.L_x_6:
[----:B------:R-:W-:-:S13]  /*0860*/  ISETP.GE.AND P0, PT, R20, 0x100, PT ;  /* 0x000001001400780c */ /* 0x000fda0003f06270 */
[----:B------:R-:W-:Y:S05]  /*0870*/  @!P0 BRA `(.L_x_16) ;  /* 0x0000000000ac8947 */ /* 0x000fea0003800000 */
[----:B------:R-:W1:Y:S01]  /*0880*/  S2R R6, SR_LANEID ;  /* 0x0000000000067919 */ /* 0x000e620000000000 */
[----:B0----5:R-:W0:Y:S01]  /*0890*/  SHFL.DOWN PT, R2, R0, 0x1, 0x1f ;  /* 0x08201f0000027f89 */ /* 0x021e2200000e0000 */
[C---:B-1----:R-:W-:Y:S02]  /*08a0*/  ISETP.GT.AND P0, PT, R6.reuse, 0x1e, PT ;  /* 0x0000001e0600780c */ /* 0x042fe40003f04270 */
[----:B------:R-:W-:Y:S02]  /*08b0*/  ISETP.NE.AND P1, PT, R6, RZ, PT ;  /* 0x000000ff0600720c */ /* 0x000fe40003f25270 */
[----:B0-----:R-:W-:Y:S02]  /*08c0*/  SEL R3, R2, RZ, !P0 ;  /* 0x000000ff02037207 */ /* 0x001fe40004000000 */
[----:B------:R-:W-:-:S03]  /*08d0*/  ISETP.GT.AND P0, PT, R6, 0x1d, PT ;  /* 0x0000001d0600780c */ /* 0x000fc60003f04270 */
[----:B------:R-:W-:-:S05]  /*08e0*/  IMAD.IADD R3, R3, 0x1, R0 ;  /* 0x0000000103037824 */ /* 0x000fca00078e0200 */
[----:B------:R-:W0:Y:S01]  /*08f0*/  SHFL.DOWN PT, R2, R3, 0x2, 0x1f ;  /* 0x08401f0003027f89 */ /* 0x000e2200000e0000 */
[----:B------:R-:W1:Y:S01]  /*0900*/  @!P1 S2R R7, SR_CgaCtaId ;  /* 0x0000000000079919 */ /* 0x000e620000008800 */
[----:B0-----:R-:W-:Y:S02]  /*0910*/  SEL R2, R2, RZ, !P0 ;  /* 0x000000ff02027207 */ /* 0x001fe40004000000 */
[----:B------:R-:W-:-:S03]  /*0920*/  ISETP.GT.AND P0, PT, R6, 0x1b, PT ;  /* 0x0000001b0600780c */ /* 0x000fc60003f04270 */
[----:B------:R-:W-:-:S05]  /*0930*/  IMAD.IADD R2, R3, 0x1, R2 ;  /* 0x0000000103027824 */ /* 0x000fca00078e0202 */
[----:B------:R-:W0:Y:S02]  /*0940*/  SHFL.DOWN PT, R4, R2, 0x4, 0x1f ;  /* 0x08801f0002047f89 */ /* 0x000e2400000e0000 */
[----:B0-----:R-:W-:Y:S02]  /*0950*/  SEL R5, R4, RZ, !P0 ;  /* 0x000000ff04057207 */ /* 0x001fe40004000000 */
[----:B------:R-:W-:Y:S02]  /*0960*/  ISETP.GT.AND P0, PT, R6, 0x17, PT ;  /* 0x000000170600780c */ /* 0x000fe40003f04270 */
[----:B------:R-:W-:Y:S01]  /*0970*/  @!P1 MOV R4, 0x400 ;  /* 0x0000040000049802 */ /* 0x000fe20000000f00 */
[----:B------:R-:W-:Y:S01]  /*0980*/  IMAD.IADD R5, R2, 0x1, R5 ;  /* 0x0000000102057824 */ /* 0x000fe200078e0205 */
[----:B------:R-:W-:Y:S02]  /*0990*/  @!P1 SHF.R.U32.HI R2, RZ, 0x3, R9 ;  /* 0x00000003ff029819 */ /* 0x000fe40000011609 */
[----:B-1----:R-:W-:-:S02]  /*09a0*/  @!P1 LEA R7, R7, R4, 0x18 ;  /* 0x0000000407079211 */ /* 0x002fc400078ec0ff */
[----:B------:R-:W0:Y:S01]  /*09b0*/  SHFL.DOWN PT, R0, R5, 0x8, 0x1f ;  /* 0x09001f0005007f89 */ /* 0x000e2200000e0000 */
[----:B------:R-:W-:-:S05]  /*09c0*/  @!P1 LOP3.LUT R2, R2, 0x7c, RZ, 0xc0, !PT ;  /* 0x0000007c02029812 */ /* 0x000fca00078ec0ff */
[----:B------:R-:W-:Y:S01]  /*09d0*/  @!P1 IMAD.IADD R2, R2, 0x1, R7 ;  /* 0x0000000102029824 */ /* 0x000fe200078e0207 */
[----:B0-----:R-:W-:Y:S02]  /*09e0*/  SEL R0, R0, RZ, !P0 ;  /* 0x000000ff00007207 */ /* 0x001fe40004000000 */
[----:B------:R-:W-:-:S03]  /*09f0*/  ISETP.GT.AND P0, PT, R6, 0xf, PT ;  /* 0x0000000f0600780c */ /* 0x000fc60003f04270 */
[----:B------:R-:W-:-:S05]  /*0a00*/  IMAD.IADD R0, R5, 0x1, R0 ;  /* 0x0000000105007824 */ /* 0x000fca00078e0200 */
[----:B------:R-:W0:Y:S02]  /*0a10*/  SHFL.DOWN PT, R3, R0, 0x10, 0x1f ;  /* 0x0a001f0000037f89 */ /* 0x000e2400000e0000 */
[----:B0-----:R-:W-:Y:S02]  /*0a20*/  SEL R3, R3, RZ, !P0 ;  /* 0x000000ff03037207 */ /* 0x001fe40004000000 */
[----:B------:R-:W-:-:S03]  /*0a30*/  ISETP.NE.AND P0, PT, R9, RZ, PT ;  /* 0x000000ff0900720c */ /* 0x000fc60003f05270 */
[----:B------:R-:W-:-:S05]  /*0a40*/  IMAD.IADD R3, R0, 0x1, R3 ;  /* 0x0000000100037824 */ /* 0x000fca00078e0203 */
[----:B------:R0:W-:Y:S01]  /*0a50*/  @!P1 STS [R2+0x8], R3 ;  /* 0x0000080302009388 */ /* 0x0001e20000000800 */
[----:B------:R-:W-:Y:S06]  /*0a60*/  BAR.SYNC.DEFER_BLOCKING 0x0 ;  /* 0x0000000000007b1d */ /* 0x000fec0000010000 */
[----:B------:R-:W-:Y:S05]  /*0a70*/  @P0 BRA `(.L_x_17) ;  /* 0x0000002c00ac0947 */ /* 0x000fea0003800000 */
[----:B------:R-:W1:Y:S01]  /*0a80*/  S2UR UR5, SR_CgaCtaId ;  /* 0x00000000000579c3 */ /* 0x000e620000008800 */
[----:B------:R-:W-:Y:S02]  /*0a90*/  UMOV UR4, 0x400 ;  /* 0x0000040000047882 */ /* 0x000fe40000000000 */
[----:B-1----:R-:W-:-:S09]  /*0aa0*/  ULEA UR4, UR5, UR4, 0x18 ;  /* 0x0000000405047291 */ /* 0x002fd2000f8ec0ff */
[----:B------:R-:W-:Y:S04]  /*0ab0*/  LDS R0, [UR4+0xc] ;  /* 0x00000c04ff007984 */ /* 0x000fe80008000800 */
[----:B------:R-:W1:Y:S04]  /*0ac0*/  LDS.128 R4, [UR4+0x10] ;  /* 0x00001004ff047984 */ /* 0x000e680008000c00 */
[----:B------:R-:W2:Y:S01]  /*0ad0*/  LDS.64 R8, [UR4+0x20] ;  /* 0x00002004ff087984 */ /* 0x000ea20008000a00 */
[----:B-1----:R-:W-:-:S04]  /*0ae0*/  IADD3 R0, PT, PT, R4, R0, R3 ;  /* 0x0000000004007210 */ /* 0x002fc80007ffe003 */
[----:B------:R-:W-:-:S04]  /*0af0*/  IADD3 R0, PT, PT, R6, R0, R5 ;  /* 0x0000000006007210 */ /* 0x000fc80007ffe005 */
[----:B--2---:R-:W-:-:S05]  /*0b00*/  IADD3 R0, PT, PT, R8, R0, R7 ;  /* 0x0000000008007210 */ /* 0x004fca0007ffe007 */
[----:B0-----:R-:W-:Y:S01]  /*0b10*/  IMAD.IADD R3, R0, 0x1, R9 ;  /* 0x0000000100037824 */ /* 0x001fe200078e0209 */
[----:B------:R-:W-:Y:S06]  /*0b20*/  BRA `(.L_x_17) ;  /* 0x0000002c00807947 */ /* 0x000fec0003800000 */
.L_x_16:
[----:B0-----:R-:W-:Y:S01]  /*0b30*/  LOP3.LUT R2, R9, 0x3e0, RZ, 0xc0, !PT ;  /* 0x000003e009027812 */ /* 0x001fe200078ec0ff */
[----:B------:R-:W0:Y:S03]  /*0b40*/  S2R R8, SR_LANEID ;  /* 0x0000000000087919 */ /* 0x000e260000000000 */
[----:B------:R-:W-:Y:S01]  /*0b50*/  LOP3.LUT R5, RZ, R2, RZ, 0x33, !PT ;  /* 0x00000002ff057212 */ /* 0x000fe200078e33ff */
[----:B------:R-:W-:-:S04]  /*0b60*/  VIADD R3, R2, 0x20 ;  /* 0x0000002002037836 */ /* 0x000fc80000000000 */
[----:B------:R-:W-:Y:S01]  /*0b70*/  IMAD.IADD R5, R5, 0x1, R20 ;  /* 0x0000000105057824 */ /* 0x000fe200078e0214 */
[----:B------:R-:W-:-:S04]  /*0b80*/  ISETP.GT.AND P0, PT, R3, R20, PT ;  /* 0x000000140300720c */ /* 0x000fc80003f04270 */
[----:B------:R-:W-:-:S05]  /*0b90*/  SEL R5, R5, 0x1f, P0 ;  /* 0x0000001f05057807 */ /* 0x000fca0000000000 */
[----:B-----5:R-:W1:Y:S01]  /*0ba0*/  SHFL.DOWN PT, R2, R0, 0x1, R5 ;  /* 0x0820000000027989 */ /* 0x020e6200000e0005 */
[CC--:B0-----:R-:W-:Y:S01]  /*0bb0*/  ISETP.GE.AND P0, PT, R8.reuse, R5.reuse, PT ;  /* 0x000000050800720c */ /* 0x0c1fe20003f06270 */
[C---:B------:R-:W-:Y:S01]  /*0bc0*/  VIADD R4, R8.reuse, 0x2 ;  /* 0x0000000208047836 */ /* 0x040fe20000000000 */
[C---:B------:R-:W-:Y:S01]  /*0bd0*/  ISETP.NE.AND P1, PT, R8.reuse, RZ, PT ;  /* 0x000000ff0800720c */ /* 0x040fe20003f25270 */
[----:B------:R-:W-:Y:S01]  /*0be0*/  VIADD R6, R8, 0x4 ;  /* 0x0000000408067836 */ /* 0x000fe20000000000 */
[----:B-1----:R-:W-:Y:S02]  /*0bf0*/  SEL R3, R2, RZ, !P0 ;  /* 0x000000ff02037207 */ /* 0x002fe40004000000 */
[----:B------:R-:W-:-:S03]  /*0c00*/  ISETP.GT.AND P0, PT, R4, R5, PT ;  /* 0x000000050400720c */ /* 0x000fc60003f04270 */
[----:B------:R-:W-:-:S06]  /*0c10*/  IMAD.IADD R2, R3, 0x1, R0 ;  /* 0x0000000103027824 */ /* 0x000fcc00078e0200 */
[----:B------:R-:W0:Y:S01]  /*0c20*/  @!P1 S2R R10, SR_CgaCtaId ;  /* 0x00000000000a9919 */ /* 0x000e220000008800 */
[----:B------:R-:W-:Y:S01]  /*0c30*/  @!P1 MOV R7, 0x400 ;  /* 0x0000040000079802 */ /* 0x000fe20000000f00 */
[----:B------:R-:W1:Y:S02]  /*0c40*/  SHFL.DOWN PT, R3, R2, 0x2, R5 ;  /* 0x0840000002037989 */ /* 0x000e6400000e0005 */
[----:B-1----:R-:W-:Y:S02]  /*0c50*/  SEL R3, R3, RZ, !P0 ;  /* 0x000000ff03037207 */ /* 0x002fe40004000000 */
[----:B------:R-:W-:Y:S02]  /*0c60*/  ISETP.GT.AND P0, PT, R6, R5, PT ;  /* 0x000000050600720c */ /* 0x000fe40003f04270 */
[----:B------:R-:W-:Y:S01]  /*0c70*/  @!P1 SHF.R.U32.HI R6, RZ, 0x3, R9 ;  /* 0x00000003ff069819 */ /* 0x000fe20000011609 */
[----:B------:R-:W-:Y:S01]  /*0c80*/  IMAD.IADD R4, R2, 0x1, R3 ;  /* 0x0000000102047824 */ /* 0x000fe200078e0203 */
[----:B0-----:R-:W-:Y:S01]  /*0c90*/  @!P1 LEA R7, R10, R7, 0x18 ;  /* 0x000000070a079211 */ /* 0x001fe200078ec0ff */
[----:B------:R-:W-:Y:S01]  /*0ca0*/  VIADD R2, R8, 0x8 ;  /* 0x0000000808027836 */ /* 0x000fe20000000000 */
[----:B------:R-:W-:-:S02]  /*0cb0*/  @!P1 LOP3.LUT R6, R6, 0x7c, RZ, 0xc0, !PT ;  /* 0x0000007c06069812 */ /* 0x000fc400078ec0ff */
[----:B------:R-:W0:Y:S03]  /*0cc0*/  SHFL.DOWN PT, R3, R4, 0x4, R5 ;  /* 0x0880000004037989 */ /* 0x000e2600000e0005 */
[----:B------:R-:W-:Y:S01]  /*0cd0*/  @!P1 IMAD.IADD R6, R6, 0x1, R7 ;  /* 0x0000000106069824 */ /* 0x000fe200078e0207 */
[----:B0-----:R-:W-:Y:S02]  /*0ce0*/  SEL R3, R3, RZ, !P0 ;  /* 0x000000ff03037207 */ /* 0x001fe40004000000 */
[----:B------:R-:W-:-:S03]  /*0cf0*/  ISETP.GT.AND P0, PT, R2, R5, PT ;  /* 0x000000050200720c */ /* 0x000fc60003f04270 */
[----:B------:R-:W-:Y:S02]  /*0d00*/  IMAD.IADD R0, R4, 0x1, R3 ;  /* 0x0000000104007824 */ /* 0x000fe400078e0203 */
[----:B------:R-:W-:-:S03]  /*0d10*/  VIADD R4, R8, 0x10 ;  /* 0x0000001008047836 */ /* 0x000fc60000000000 */
[----:B------:R-:W0:Y:S02]  /*0d20*/  SHFL.DOWN PT, R3, R0, 0x8, R5 ;  /* 0x0900000000037989 */ /* 0x000e2400000e0005 */
[----:B0-----:R-:W-:Y:S02]  /*0d30*/  SEL R3, R3, RZ, !P0 ;  /* 0x000000ff03037207 */ /* 0x001fe40004000000 */
[----:B------:R-:W-:-:S03]  /*0d40*/  ISETP.GT.AND P0, PT, R4, R5, PT ;  /* 0x000000050400720c */ /* 0x000fc60003f04270 */
[----:B------:R-:W-:-:S05]  /*0d50*/  IMAD.IADD R2, R0, 0x1, R3 ;  /* 0x0000000100027824 */ /* 0x000fca00078e0203 */
[----:B------:R-:W0:Y:S02]  /*0d60*/  SHFL.DOWN PT, R3, R2, 0x10, R5 ;  /* 0x0a00000002037989 */ /* 0x000e2400000e0005 */
[----:B0-----:R-:W-:Y:S02]  /*0d70*/  SEL R3, R3, RZ, !P0 ;  /* 0x000000ff03037207 */ /* 0x001fe40004000000 */
[----:B------:R-:W-:-:S03]  /*0d80*/  ISETP.NE.AND P0, PT, R9, RZ, PT ;  /* 0x000000ff0900720c */ /* 0x000fc60003f05270 */
[----:B------:R-:W-:-:S05]  /*0d90*/  IMAD.IADD R3, R2, 0x1, R3 ;  /* 0x0000000102037824 */ /* 0x000fca00078e0203 */
[----:B------:R4:W-:Y:S01]  /*0da0*/  @!P1 STS [R6+0x8], R3 ;  /* 0x0000080306009388 */ /* 0x0009e20000000800 */
[----:B------:R-:W-:Y:S06]  /*0db0*/  BAR.SYNC.DEFER_BLOCKING 0x0 ;  /* 0x0000000000007b1d */ /* 0x000fec0000010000 */
[----:B------:R-:W-:Y:S05]  /*0dc0*/  @P0 BRA `(.L_x_17) ;  /* 0x0000002800d80947 */ /* 0x000fea0003800000 */
[----:B------:R-:W0:Y:S01]  /*0dd0*/  S2UR UR5, SR_CgaCtaId ;  /* 0x00000000000579c3 */ /* 0x000e220000008800 */
[----:B------:R-:W-:Y:S01]  /*0de0*/  UMOV UR4, 0x400 ;  /* 0x0000040000047882 */ /* 0x000fe20000000000 */
[C---:B------:R-:W-:Y:S02]  /*0df0*/  ISETP.GT.AND P2, PT, R20.reuse, 0x40, PT ;  /* 0x000000401400780c */ /* 0x040fe40003f44270 */
[C---:B------:R-:W-:Y:S02]  /*0e00*/  ISETP.GT.AND P1, PT, R20.reuse, 0x20, PT ;  /* 0x000000201400780c */ /* 0x040fe40003f24270 */
[----:B------:R-:W-:Y:S01]  /*0e10*/  ISETP.GT.AND P3, PT, R20, 0x80, PT ;  /* 0x000000801400780c */ /* 0x000fe20003f64270 */
[----:B0-----:R-:W-:-:S09]  /*0e20*/  ULEA UR4, UR5, UR4, 0x18 ;  /* 0x0000000405047291 */ /* 0x001fd2000f8ec0ff */
[----:B----4-:R-:W0:Y:S04]  /*0e30*/  LDS.128 R4, [UR4+0x10] ;  /* 0x00001004ff047984 */ /* 0x010e280008000c00 */
[----:B------:R-:W1:Y:S04]  /*0e40*/  LDS R0, [UR4+0xc] ;  /* 0x00000c04ff007984 */ /* 0x000e680008000800 */
[----:B------:R-:W2:Y:S01]  /*0e50*/  LDS.64 R8, [UR4+0x20] ;  /* 0x00002004ff087984 */ /* 0x000ea20008000a00 */
[----:B0-----:R-:W-:Y:S02]  /*0e60*/  SEL R4, R4, RZ, P2 ;  /* 0x000000ff04047207 */ /* 0x001fe40001000000 */
[----:B------:R-:W-:-:S02]  /*0e70*/  ISETP.GT.AND P2, PT, R20, 0x60, PT ;  /* 0x000000601400780c */ /* 0x000fc40003f44270 */
[----:B-1----:R-:W-:Y:S02]  /*0e80*/  SEL R0, R0, RZ, P1 ;  /* 0x000000ff00007207 */ /* 0x002fe40000800000 */
[----:B------:R-:W-:Y:S02]  /*0e90*/  SEL R5, R5, RZ, P2 ;  /* 0x000000ff05057207 */ /* 0x000fe40001000000 */
[----:B------:R-:W-:Y:S02]  /*0ea0*/  IADD3 R0, PT, PT, R4, R0, R3 ;  /* 0x0000000004007210 */ /* 0x000fe40007ffe003 */
[----:B------:R-:W-:Y:S02]  /*0eb0*/  ISETP.GT.AND P1, PT, R20, 0xa0, PT ;  /* 0x000000a01400780c */ /* 0x000fe40003f24270 */
[----:B------:R-:W-:Y:S02]  /*0ec0*/  SEL R6, R6, RZ, P3 ;  /* 0x000000ff06067207 */ /* 0x000fe40001800000 */
[----:B------:R-:W-:-:S02]  /*0ed0*/  ISETP.GT.AND P2, PT, R20, 0xc0, PT ;  /* 0x000000c01400780c */ /* 0x000fc40003f44270 */
[----:B------:R-:W-:Y:S02]  /*0ee0*/  ISETP.GT.AND P3, PT, R20, 0xe0, PT ;  /* 0x000000e01400780c */ /* 0x000fe40003f64270 */
[----:B------:R-:W-:Y:S02]  /*0ef0*/  SEL R7, R7, RZ, P1 ;  /* 0x000000ff07077207 */ /* 0x000fe40000800000 */
[----:B------:R-:W-:Y:S02]  /*0f00*/  IADD3 R0, PT, PT, R6, R0, R5 ;  /* 0x0000000006007210 */ /* 0x000fe40007ffe005 */
[----:B--2---:R-:W-:Y:S02]  /*0f10*/  SEL R8, R8, RZ, P2 ;  /* 0x000000ff08087207 */ /* 0x004fe40001000000 */
[----:B------:R-:W-:Y:S02]  /*0f20*/  SEL R9, R9, RZ, P3 ;  /* 0x000000ff09097207 */ /* 0x000fe40001800000 */
[----:B------:R-:W-:-:S05]  /*0f30*/  IADD3 R0, PT, PT, R8, R0, R7 ;  /* 0x0000000008007210 */ /* 0x000fca0007ffe007 */
[----:B------:R-:W-:Y:S01]  /*0f40*/  IMAD.IADD R3, R0, 0x1, R9 ;  /* 0x0000000100037824 */ /* 0x000fe200078e0209 */
[----:B------:R-:W-:Y:S06]  /*0f50*/  BRA `(.L_x_17) ;  /* 0x0000002800747947 */ /* 0x000fec0003800000 */
.L_x_3:
[----:B------:R-:W0:Y:S01]  /*0f60*/  S2R R0, SR_TID.X ;  /* 0x0000000000007919 */ /* 0x000e220000002100 */
[----:B------:R-:W1:Y:S01]  /*0f70*/  LDC.64 R2, c[0x0][0x380] ;  /* 0x0000e000ff027b82 */ /* 0x000e620000000a00 */
[----:B0-----:R-:W-:-:S04]  /*0f80*/  IMAD.SHL.U32 R5, R0, 0x4, RZ ;  /* 0x0000000400057824 */ /* 0x001fc800078e00ff */
[----:B-1----:R-:W-:-:S05]  /*0f90*/  IMAD.WIDE.U32 R2, R5, 0x4, R2 ;  /* 0x0000000405027825 */ /* 0x002fca00078e0002 */
[----:B------:R-:W2:Y:S04]  /*0fa0*/  LDG.E.128.CONSTANT R4, desc[UR6][R2.64] ;  /* 0x0000000602047981 */ /* 0x000ea8000c1e9d00 */
[----:B------:R-:W3:Y:S04]  /*0fb0*/  LDG.E.128.CONSTANT R8, desc[UR6][R2.64+0x1000] ;  /* 0x0010000602087981 */ /* 0x000ee8000c1e9d00 */
[----:B------:R-:W4:Y:S04]  /*0fc0*/  LDG.E.128.CONSTANT R12, desc[UR6][R2.64+0x2000] ;  /* 0x00200006020c7981 */ /* 0x000f28000c1e9d00 */
[----:B------:R-:W5:Y:S01]  /*0fd0*/  LDG.E.128.CONSTANT R16, desc[UR6][R2.64+0x3000] ;  /* 0x0030000602107981 */ /* 0x000f62000c1e9d00 */
[----:B------:R-:W-:Y:S01]  /*0fe0*/  ISETP.GE.U32.AND P0, PT, R20, 0x2000, PT ;  /* 0x000020001400780c */ /* 0x000fe20003f06070 */
[----:B------:R-:W-:Y:S01]  /*0ff0*/  IMAD.MOV.U32 R23, RZ, RZ, 0x1000 ;  /* 0x00001000ff177424 */ /* 0x000fe200078e00ff */
[----:B--2---:R-:W-:-:S04]  /*1000*/  IADD3 R5, PT, PT, R6, R5, R4 ;  /* 0x0000000506057210 */ /* 0x004fc80007ffe004 */
[----:B---3--:R-:W-:-:S04]  /*1010*/  IADD3 R5, PT, PT, R8, R7, R5 ;  /* 0x0000000708057210 */ /* 0x008fc80007ffe005 */
[----:B------:R-:W-:-:S04]  /*1020*/  IADD3 R5, PT, PT, R10, R9, R5 ;  /* 0x000000090a057210 */ /* 0x000fc80007ffe005 */
[----:B----4-:R-:W-:-:S04]  /*1030*/  IADD3 R5, PT, PT, R12, R11, R5 ;  /* 0x0000000b0c057210 */ /* 0x010fc80007ffe005 */
[----:B------:R-:W-:-:S04]  /*1040*/  IADD3 R5, PT, PT, R14, R13, R5 ;  /* 0x0000000d0e057210 */ /* 0x000fc80007ffe005 */
[----:B-----5:R-:W-:-:S04]  /*1050*/  IADD3 R5, PT, PT, R16, R15, R5 ;  /* 0x0000000f10057210 */ /* 0x020fc80007ffe005 */
[----:B------:R-:W-:-:S05]  /*1060*/  IADD3 R5, PT, PT, R18, R17, R5 ;  /* 0x0000001112057210 */ /* 0x000fca0007ffe005 */
[----:B------:R-:W-:Y:S01]  /*1070*/  IMAD.IADD R21, R19, 0x1, R5 ;  /* 0x0000000113157824 */ /* 0x000fe200078e0205 */
[----:B------:R-:W-:Y:S06]  /*1080*/  @!P0 BRA `(.L_x_18) ;  /* 0x00000000005c8947 */ /* 0x000fec0003800000 */
[----:B------:R-:W0:Y:S01]  /*1090*/  LDC R24, c[0x0][0x390] ;  /* 0x0000e400ff187b82 */ /* 0x000e220000000800 */
[----:B------:R-:W-:Y:S02]  /*10a0*/  VIADD R22, R20, 0xfffff000 ;  /* 0xfffff00014167836 */ /* 0x000fe40000000000 */
[----:B------:R-:W-:-:S07]  /*10b0*/  IMAD.MOV.U32 R23, RZ, RZ, 0x1000 ;  /* 0x00001000ff177424 */ /* 0x000fce00078e00ff */
.L_x_20:
[----:B------:R-:W-:-:S05]  /*10c0*/  IMAD.WIDE R26, R23, 0x4, R2 ;  /* 0x00000004171a7825 */ /* 0x000fca00078e0202 */
[----:B------:R-:W2:Y:S04]  /*10d0*/  LDG.E.128.CONSTANT R12, desc[UR6][R26.64] ;  /* 0x000000061a0c7981 */ /* 0x000ea8000c1e9d00 */
[----:B------:R-:W3:Y:S04]  /*10e0*/  LDG.E.128.CONSTANT R16, desc[UR6][R26.64+0x1000] ;  /* 0x001000061a107981 */ /* 0x000ee8000c1e9d00 */
[----:B------:R-:W4:Y:S04]  /*10f0*/  LDG.E.128.CONSTANT R4, desc[UR6][R26.64+0x2000] ;  /* 0x002000061a047981 */ /* 0x000f28000c1e9d00 */
[----:B------:R-:W5:Y:S01]  /*1100*/  LDG.E.128.CONSTANT R8, desc[UR6][R26.64+0x3000] ;  /* 0x003000061a087981 */ /* 0x000f62000c1e9d00 */
[----:B0-----:R-:W-:Y:S01]  /*1110*/  IMAD.MOV.U32 R20, RZ, RZ, R24 ;  /* 0x000000ffff147224 */ /* 0x001fe200078e0018 */
[----:B--2---:R-:W-:-:S04]  /*1120*/  IADD3 R13, PT, PT, R13, R12, R21 ;  /* 0x0000000c0d0d7210 */ /* 0x004fc80007ffe015 */
[----:B------:R-:W-:-:S04]  /*1130*/  IADD3 R13, PT, PT, R15, R14, R13 ;  /* 0x0000000e0f0d7210 */ /* 0x000fc80007ffe00d */
[----:B---3--:R-:W-:-:S04]  /*1140*/  IADD3 R13, PT, PT, R17, R16, R13 ;  /* 0x00000010110d7210 */ /* 0x008fc80007ffe00d */
[----:B------:R-:W-:-:S04]  /*1150*/  IADD3 R13, PT, PT, R19, R18, R13 ;  /* 0x00000012130d7210 */ /* 0x000fc80007ffe00d */
[----:B----4-:R-:W-:Y:S01]  /*1160*/  IADD3 R13, PT, PT, R5, R4, R13 ;  /* 0x00000004050d7210 */ /* 0x010fe20007ffe00d */
[----:B------:R-:W-:-:S03]  /*1170*/  IMAD.IADD R4, R20, 0x1, -R23 ;  /* 0x0000000114047824 */ /* 0x000fc600078e0a17 */
[----:B------:R-:W-:Y:S02]  /*1180*/  IADD3 R13, PT, PT, R7, R6, R13 ;  /* 0x00000006070d7210 */ /* 0x000fe40007ffe00d */
[----:B------:R-:W-:Y:S02]  /*1190*/  ISETP.GE.AND P0, PT, R4, 0x1000, PT ;  /* 0x000010000400780c */ /* 0x000fe40003f06270 */
[----:B-----5:R-:W-:-:S04]  /*11a0*/  IADD3 R13, PT, PT, R9, R8, R13 ;  /* 0x00000008090d7210 */ /* 0x020fc80007ffe00d */
[----:B------:R-:W-:-:S07]  /*11b0*/  IADD3 R21, PT, PT, R11, R10, R13 ;  /* 0x0000000a0b157210 */ /* 0x000fce0007ffe00d */
[----:B------:R-:W-:Y:S05]  /*11c0*/  @!P0 BRA `(.L_x_19) ;  /* 0x0000000400fc8947 */ /* 0x000fea0003800000 */
[----:B------:R-:W-:-:S05]  /*11d0*/  VIADD R23, R23, 0x1000 ;  /* 0x0000100017177836 */ /* 0x000fca0000000000 */
[----:B------:R-:W-:-:S13]  /*11e0*/  ISETP.GT.AND P0, PT, R23, R22, PT ;  /* 0x000000161700720c */ /* 0x000fda0003f04270 */
[----:B------:R-:W-:Y:S05]  /*11f0*/  @!P0 BRA `(.L_x_20) ;  /* 0xfffffffc00b08947 */ /* 0x000fea000383ffff */
.L_x_18:
[----:B------:R-:W-:-:S13]  /*1200*/  ISETP.GE.AND P0, PT, R23, R20, PT ;  /* 0x000000141700720c */ /* 0x000fda0003f06270 */
[----:B------:R-:W-:Y:S05]  /*1210*/  @P0 BRA `(.L_x_19) ;  /* 0x0000000400e80947 */ /* 0x000fea0003800000 */
[----:B------:R-:W-:Y:S01]  /*1220*/  IMAD.IADD R9, R20, 0x1, -R23 ;  /* 0x0000000114097824 */ /* 0x000fe200078e0a17 */
[----:B------:R-:W-:Y:S04]  /*1230*/  BSSY.RECONVERGENT B1, `(.L_x_19) ;  /* 0x0000078000017945 */ /* 0x000fe80003800200 */
[----:B------:R-:W-:-:S13]  /*1240*/  ISETP.GE.AND P0, PT, R0, R9, PT ;  /* 0x000000090000720c */ /* 0x000fda0003f06270 */
[----:B------:R-:W-:Y:S05]  /*1250*/  @P0 BRA `(.L_x_21) ;  /* 0x0000000400d40947 */ /* 0x000fea0003800000 */
[----:B------:R-:W-:Y:S01]  /*1260*/  LOP3.LUT R2, RZ, R0, RZ, 0x33, !PT ;  /* 0x00000000ff027212 */ /* 0x000fe200078e33ff */
[----:B------:R-:W-:Y:S01]  /*1270*/  BSSY.RECONVERGENT B2, `(.L_x_22) ;  /* 0x0000015000027945 */ /* 0x000fe20003800200 */
[----:B------:R-:W-:Y:S02]  /*1280*/  IMAD.MOV.U32 R8, RZ, RZ, R0 ;  /* 0x000000ffff087224 */ /* 0x000fe400078e0000 */
[----:B------:R-:W-:-:S04]  /*1290*/  IADD3 R2, PT, PT, -R23, R20, R2 ;  /* 0x0000001417027210 */ /* 0x000fc80007ffe102 */
[C---:B------:R-:W-:Y:S02]  /*12a0*/  LOP3.LUT R3, R2.reuse, 0x300, RZ, 0xc0, !PT ;  /* 0x0000030002037812 */ /* 0x040fe400078ec0ff */
[----:B------:R-:W-:Y:S02]  /*12b0*/  ISETP.GE.U32.AND P1, PT, R2, 0x300, PT ;  /* 0x000003000200780c */ /* 0x000fe40003f26070 */
[----:B------:R-:W-:-:S13]  /*12c0*/  ISETP.NE.AND P0, PT, R3, 0x300, PT ;  /* 0x000003000300780c */ /* 0x000fda0003f05270 */
[----:B------:R-:W-:Y:S05]  /*12d0*/  @!P0 BRA `(.L_x_23) ;  /* 0x0000000000388947 */ /* 0x000fea0003800000 */
[----:B------:R-:W0:Y:S01]  /*12e0*/  LDC.64 R4, c[0x0][0x380] ;  /* 0x0000e000ff047b82 */ /* 0x000e220000000a00 */
[----:B------:R-:W-:Y:S01]  /*12f0*/  LEA.HI R2, R2, 0x1, RZ, 0x18 ;  /* 0x0000000102027811 */ /* 0x000fe200078fc0ff */
[----:B------:R-:W-:Y:S02]  /*1300*/  IMAD.IADD R7, R0, 0x1, R23 ;  /* 0x0000000100077824 */ /* 0x000fe400078e0217 */
[----:B------:R-:W-:Y:S01]  /*1310*/  IMAD.MOV.U32 R8, RZ, RZ, R0 ;  /* 0x000000ffff087224 */ /* 0x000fe200078e0000 */
[----:B------:R-:W-:-:S05]  /*1320*/  LOP3.LUT R2, R2, 0x3, RZ, 0xc0, !PT ;  /* 0x0000000302027812 */ /* 0x000fca00078ec0ff */
[----:B------:R-:W-:-:S07]  /*1330*/  IMAD.MOV R6, RZ, RZ, -R2 ;  /* 0x000000ffff067224 */ /* 0x000fce00078e0a02 */
.L_x_24:
[----:B0-----:R-:W-:-:S06]  /*1340*/  IMAD.WIDE.U32 R2, R7, 0x4, R4 ;  /* 0x0000000407027825 */ /* 0x001fcc00078e0004 */
[----:B------:R-:W2:Y:S01]  /*1350*/  LDG.E.CONSTANT R2, desc[UR6][R2.64] ;  /* 0x0000000602027981 */ /* 0x000ea2000c1e9900 */
[----:B------:R-:W-:Y:S02]  /*1360*/  VIADD R6, R6, 0x1 ;  /* 0x0000000106067836 */ /* 0x000fe40000000000 */
[----:B------:R-:W-:Y:S02]  /*1370*/  VIADD R8, R8, 0x100 ;  /* 0x0000010008087836 */ /* 0x000fe40000000000 */
[----:B------:R-:W-:Y:S01]  /*1380*/  VIADD R7, R7, 0x100 ;  /* 0x0000010007077836 */ /* 0x000fe20000000000 */
[----:B------:R-:W-:Y:S01]  /*1390*/  ISETP.NE.AND P0, PT, R6, RZ, PT ;  /* 0x000000ff0600720c */ /* 0x000fe20003f05270 */
[----:B--2---:R-:W-:-:S12]  /*13a0*/  IMAD.IADD R21, R2, 0x1, R21 ;  /* 0x0000000102157824 */ /* 0x004fd800078e0215 */
[----:B------:R-:W-:Y:S05]  /*13b0*/  @P0 BRA `(.L_x_24) ;  /* 0xfffffffc00e00947 */ /* 0x000fea000383ffff */
.L_x_23:
[----:B------:R-:W-:Y:S05]  /*13c0*/  BSYNC.RECONVERGENT B2 ;  /* 0x0000000000027941 */ /* 0x000fea0003800200 */
.L_x_22:
[----:B------:R-:W-:Y:S05]  /*13d0*/  @!P1 BRA `(.L_x_21) ;  /* 0x0000000400749947 */ /* 0x000fea0003800000 */
[----:B------:R-:W0:Y:S01]  /*13e0*/  LDCU.64 UR4, c[0x0][0x380] ;  /* 0x00007000ff0477ac */ /* 0x000e220008000a00 */
[----:B------:R-:W-:Y:S01]  /*13f0*/  IMAD.IADD R5, R9, 0x1, -R8 ;  /* 0x0000000109057824 */ /* 0x000fe200078e0a08 */
[C---:B------:R-:W-:Y:S01]  /*1400*/  IADD3 R3, P0, PT, R8.reuse, R23, RZ ;  /* 0x0000001708037210 */ /* 0x040fe20007f1e0ff */
[----:B------:R-:W-:Y:S01]  /*1410*/  BSSY.RECONVERGENT B2, `(.L_x_25) ;  /* 0x0000033000027945 */ /* 0x000fe20003800200 */
[----:B------:R-:W-:Y:S02]  /*1420*/  IMAD.IADD R23, R8, 0x1, R23 ;  /* 0x0000000108177824 */ /* 0x000fe400078e0217 */
[----:B------:R-:W-:Y:S01]  /*1430*/  ISETP.GT.AND P1, PT, R5, 0xc00, PT ;  /* 0x00000c000500780c */ /* 0x000fe20003f24270 */
[----:B------:R-:W-:Y:S01]  /*1440*/  IMAD.X R4, RZ, RZ, RZ, P0 ;  /* 0x000000ffff047224 */ /* 0x000fe200000e06ff */
[----:B0-----:R-:W-:-:S04]  /*1450*/  LEA R2, P0, R3, UR4, 0x2 ;  /* 0x0000000403027c11 */ /* 0x001fc8000f8010ff */
[----:B------:R-:W-:Y:S02]  /*1460*/  LEA.HI.X R3, R3, UR5, R4, 0x2, P0 ;  /* 0x0000000503037c11 */ /* 0x000fe400080f1404 */
[----:B------:R-:W-:-:S05]  /*1470*/  IADD3 R2, P0, PT, R2, 0x800, RZ ;  /* 0x0000080002027810 */ /* 0x000fca0007f1e0ff */
[----:B------:R-:W-:Y:S01]  /*1480*/  IMAD.X R3, RZ, RZ, R3, P0 ;  /* 0x000000ffff037224 */ /* 0x000fe200000e0603 */
[----:B------:R-:W-:Y:S01]  /*1490*/  PLOP3.LUT P0, PT, PT, PT, PT, 0x80, 0x8 ;  /* 0x000000000008781c */ /* 0x000fe20003f0f070 */
[----:B------:R-:W-:-:S12]  /*14a0*/  @!P1 BRA `(.L_x_26) ;  /* 0x0000000000a49947 */ /* 0x000fd80003800000 */
[----:B------:R-:W-:Y:S01]  /*14b0*/  PLOP3.LUT P0, PT, PT, PT, PT, 0x8, 0x80 ;  /* 0x000000000080781c */ /* 0x000fe20003f0e170 */
[----:B------:R-:W-:-:S12]  /*14c0*/  VIADD R11, R9, 0xfffff400 ;  /* 0xfffff400090b7836 */ /* 0x000fd80000000000 */
.L_x_27:
[----:B------:R-:W0:Y:S01]  /*14d0*/  LDC.64 R4, c[0x0][0x380] ;  /* 0x0000e000ff047b82 */ /* 0x000e220000000a00 */
[C---:B------:R-:W-:Y:S01]  /*14e0*/  VIADD R27, R23.reuse, 0x400 ;  /* 0x00000400171b7836 */ /* 0x040fe20000000000 */
[----:B------:R-:W2:Y:S01]  /*14f0*/  LDG.E.CONSTANT R12, desc[UR6][R2.64+-0x400] ;  /* 0xfffc0006020c7981 */ /* 0x000ea2000c1e9900 */
[----:B------:R-:W-:-:S03]  /*1500*/  VIADD R7, R23, 0x800 ;  /* 0x0000080017077836 */ /* 0x000fc60000000000 */
[----:B------:R-:W3:Y:S04]  /*1510*/  LDG.E.CONSTANT R18, desc[UR6][R2.64] ;  /* 0x0000000602127981 */ /* 0x000ee8000c1e9900 */
[----:B------:R-:W3:Y:S04]  /*1520*/  LDG.E.CONSTANT R17, desc[UR6][R2.64+0x400] ;  /* 0x0004000602117981 */ /* 0x000ee8000c1e9900 */
[----:B------:R-:W4:Y:S01]  /*1530*/  LDG.E.CONSTANT R15, desc[UR6][R2.64+0xc00] ;  /* 0x000c0006020f7981 */ /* 0x000f22000c1e9900 */
[----:B------:R-:W-:-:S03]  /*1540*/  VIADD R29, R23, 0xc00 ;  /* 0x00000c00171d7836 */ /* 0x000fc60000000000 */
[----:B------:R-:W5:Y:S04]  /*1550*/  LDG.E.CONSTANT R14, desc[UR6][R2.64+0x1000] ;  /* 0x00100006020e7981 */ /* 0x000f68000c1e9900 */
[----:B------:R-:W5:Y:S01]  /*1560*/  LDG.E.CONSTANT R13, desc[UR6][R2.64+0x1400] ;  /* 0x00140006020d7981 */ /* 0x000f62000c1e9900 */
[----:B0-----:R-:W-:-:S03]  /*1570*/  IMAD.WIDE.U32 R24, R23, 0x4, R4 ;  /* 0x0000000417187825 */ /* 0x001fc600078e0004 */
[----:B------:R-:W5:Y:S04]  /*1580*/  LDG.E.CONSTANT R19, desc[UR6][R2.64+0x1c00] ;  /* 0x001c000602137981 */ /* 0x000f68000c1e9900 */
[----:B------:R-:W2:Y:S01]  /*1590*/  LDG.E.CONSTANT R10, desc[UR6][R24.64] ;  /* 0x00000006180a7981 */ /* 0x000ea2000c1e9900 */
[----:B------:R-:W-:-:S03]  /*15a0*/  IMAD.WIDE.U32 R26, R27, 0x4, R4 ;  /* 0x000000041b1a7825 */ /* 0x000fc600078e0004 */
[----:B------:R-:W5:Y:S01]  /*15b0*/  LDG.E.CONSTANT R20, desc[UR6][R2.64+0x2400] ;  /* 0x0024000602147981 */ /* 0x000f62000c1e9900 */
[----:B------:R-:W-:-:S03]  /*15c0*/  IMAD.WIDE.U32 R6, R7, 0x4, R4 ;  /* 0x0000000407067825 */ /* 0x000fc600078e0004 */
[----:B------:R-:W4:Y:S01]  /*15d0*/  LDG.E.CONSTANT R16, desc[UR6][R26.64] ;  /* 0x000000061a107981 */ /* 0x000f22000c1e9900 */
[----:B------:R-:W-:-:S03]  /*15e0*/  IMAD.WIDE.U32 R4, R29, 0x4, R4 ;  /* 0x000000041d047825 */ /* 0x000fc600078e0004 */
[----:B------:R-:W5:Y:S04]  /*15f0*/  LDG.E.CONSTANT R6, desc[UR6][R6.64] ;  /* 0x0000000606067981 */ /* 0x000f68000c1e9900 */
[----:B------:R-:W5:Y:S04]  /*1600*/  LDG.E.CONSTANT R25, desc[UR6][R2.64+0x2000] ;  /* 0x0020000602197981 */ /* 0x000f68000c1e9900 */
[----:B------:R0:W5:Y:S04]  /*1610*/  LDG.E.CONSTANT R5, desc[UR6][R4.64] ;  /* 0x0000000604057981 */ /* 0x000168000c1e9900 */
[----:B------:R-:W5:Y:S04]  /*1620*/  LDG.E.CONSTANT R24, desc[UR6][R2.64+0x2c00] ;  /* 0x002c000602187981 */ /* 0x000f68000c1e9900 */
[----:B------:R-:W5:Y:S04]  /*1630*/  LDG.E.CONSTANT R27, desc[UR6][R2.64+0x3000] ;  /* 0x00300006021b7981 */ /* 0x000f68000c1e9900 */
[----:B------:R1:W5:Y:S01]  /*1640*/  LDG.E.CONSTANT R22, desc[UR6][R2.64+0x3400] ;  /* 0x0034000602167981 */ /* 0x000362000c1e9900 */
[----:B------:R-:W-:-:S05]  /*1650*/  VIADD R8, R8, 0x1000 ;  /* 0x0000100008087836 */ /* 0x000fca0000000000 */
[----:B------:R-:W-:Y:S02]  /*1660*/  ISETP.GE.AND P1, PT, R8, R11, PT ;  /* 0x0000000b0800720c */ /* 0x000fe40003f26270 */
[----:B0-----:R-:W-:Y:S01]  /*1670*/  IADD3 R4, P2, PT, R2, 0x4000, RZ ;  /* 0x0000400002047810 */ /* 0x001fe20007f5e0ff */
[----:B------:R-:W-:-:S04]  /*1680*/  VIADD R23, R23, 0x1000 ;  /* 0x0000100017177836 */ /* 0x000fc80000000000 */
[----:B-1----:R-:W-:Y:S02]  /*1690*/  IMAD.X R3, RZ, RZ, R3, P2 ;  /* 0x000000ffff037224 */ /* 0x002fe400010e0603 */
[----:B------:R-:W-:Y:S01]  /*16a0*/  IMAD.MOV.U32 R2, RZ, RZ, R4 ;  /* 0x000000ffff027224 */ /* 0x000fe200078e0004 */
[----:B--2---:R-:W-:-:S04]  /*16b0*/  IADD3 R10, PT, PT, R12, R10, R21 ;  /* 0x0000000a0c0a7210 */ /* 0x004fc80007ffe015 */
[----:B---3--:R-:W-:-:S04]  /*16c0*/  IADD3 R10, PT, PT, R17, R18, R10 ;  /* 0x00000012110a7210 */ /* 0x008fc80007ffe00a */
[----:B----4-:R-:W-:-:S04]  /*16d0*/  IADD3 R10, PT, PT, R15, R16, R10 ;  /* 0x000000100f0a7210 */ /* 0x010fc80007ffe00a */
[----:B-----5:R-:W-:-:S04]  /*16e0*/  IADD3 R10, PT, PT, R13, R14, R10 ;  /* 0x0000000e0d0a7210 */ /* 0x020fc80007ffe00a */
[----:B------:R-:W-:-:S04]  /*16f0*/  IADD3 R6, PT, PT, R19, R6, R10 ;  /* 0x0000000613067210 */ /* 0x000fc80007ffe00a */
[----:B------:R-:W-:-:S04]  /*1700*/  IADD3 R6, PT, PT, R20, R25, R6 ;  /* 0x0000001914067210 */ /* 0x000fc80007ffe006 */
[----:B------:R-:W-:-:S04]  /*1710*/  IADD3 R5, PT, PT, R24, R5, R6 ;  /* 0x0000000518057210 */ /* 0x000fc80007ffe006 */
[----:B------:R-:W-:Y:S01]  /*1720*/  IADD3 R21, PT, PT, R22, R27, R5 ;  /* 0x0000001b16157210 */ /* 0x000fe20007ffe005 */
[----:B------:R-:W-:Y:S06]  /*1730*/  @!P1 BRA `(.L_x_27) ;  /* 0xfffffffc00649947 */ /* 0x000fec000383ffff */
.L_x_26:
[----:B------:R-:W-:Y:S05]  /*1740*/  BSYNC.RECONVERGENT B2 ;  /* 0x0000000000027941 */ /* 0x000fea0003800200 */
.L_x_25:
[----:B------:R-:W-:Y:S01]  /*1750*/  IMAD.IADD R4, R9, 0x1, -R8 ;  /* 0x0000000109047824 */ /* 0x000fe200078e0a08 */
[----:B------:R-:W-:Y:S04]  /*1760*/  BSSY.RECONVERGENT B2, `(.L_x_28) ;  /* 0x000001a000027945 */ /* 0x000fe80003800200 */
[----:B------:R-:W-:-:S13]  /*1770*/  ISETP.GT.AND P1, PT, R4, 0x400, PT ;  /* 0x000004000400780c */ /* 0x000fda0003f24270 */
[----:B------:R-:W-:Y:S05]  /*1780*/  @!P1 BRA `(.L_x_29) ;  /* 0x00000000005c9947 */ /* 0x000fea0003800000 */
[----:B------:R-:W0:Y:S01]  /*1790*/  LDC.64 R6, c[0x0][0x380] ;  /* 0x0000e000ff067b82 */ /* 0x000e220000000a00 */
[C---:B------:R-:W-:Y:S01]  /*17a0*/  VIADD R11, R23.reuse, 0x400 ;  /* 0x00000400170b7836 */ /* 0x040fe20000000000 */
[----:B------:R-:W2:Y:S04]  /*17b0*/  LDG.E.CONSTANT R10, desc[UR6][R2.64+-0x400] ;  /* 0xfffc0006020a7981 */ /* 0x000ea8000c1e9900 */
[----:B------:R-:W3:Y:S04]  /*17c0*/  LDG.E.CONSTANT R12, desc[UR6][R2.64+0x400] ;  /* 0x00040006020c7981 */ /* 0x000ee8000c1e9900 */
[----:B------:R-:W4:Y:S04]  /*17d0*/  LDG.E.CONSTANT R13, desc[UR6][R2.64+0xc00] ;  /* 0x000c0006020d7981 */ /* 0x000f28000c1e9900 */
[----:B------:R-:W5:Y:S04]  /*17e0*/  LDG.E.CONSTANT R15, desc[UR6][R2.64+0x1000] ;  /* 0x00100006020f7981 */ /* 0x000f68000c1e9900 */
[----:B------:R1:W5:Y:S01]  /*17f0*/  LDG.E.CONSTANT R14, desc[UR6][R2.64+0x1400] ;  /* 0x00140006020e7981 */ /* 0x000362000c1e9900 */
[----:B0-----:R-:W-:-:S04]  /*1800*/  IMAD.WIDE.U32 R4, R23, 0x4, R6 ;  /* 0x0000000417047825 */ /* 0x001fc800078e0006 */
[----:B------:R-:W-:Y:S02]  /*1810*/  IMAD.WIDE.U32 R6, R11, 0x4, R6 ;  /* 0x000000040b067825 */ /* 0x000fe400078e0006 */
[----:B------:R-:W2:Y:S04]  /*1820*/  LDG.E.CONSTANT R4, desc[UR6][R4.64] ;  /* 0x0000000604047981 */ /* 0x000ea8000c1e9900 */
[----:B------:R-:W3:Y:S04]  /*1830*/  LDG.E.CONSTANT R11, desc[UR6][R2.64] ;  /* 0x00000006020b7981 */ /* 0x000ee8000c1e9900 */
[----:B------:R-:W4:Y:S01]  /*1840*/  LDG.E.CONSTANT R7, desc[UR6][R6.64] ;  /* 0x0000000606077981 */ /* 0x000f22000c1e9900 */
[----:B------:R-:W-:Y:S01]  /*1850*/  PLOP3.LUT P0, PT, PT, PT, PT, 0x8, 0x80 ;  /* 0x000000000080781c */ /* 0x000fe20003f0e170 */
[----:B------:R-:W-:-:S02]  /*1860*/  VIADD R8, R8, 0x800 ;  /* 0x0000080008087836 */ /* 0x000fc40000000000 */
[----:B------:R-:W-:Y:S01]  /*1870*/  VIADD R23, R23, 0x800 ;  /* 0x0000080017177836 */ /* 0x000fe20000000000 */
[----:B--2---:R-:W-:Y:S02]  /*1880*/  IADD3 R10, PT, PT, R10, R4, R21 ;  /* 0x000000040a0a7210 */ /* 0x004fe40007ffe015 */
[----:B------:R-:W-:Y:S02]  /*1890*/  IADD3 R4, P1, PT, R2, 0x2000, RZ ;  /* 0x0000200002047810 */ /* 0x000fe40007f3e0ff */
[----:B---3--:R-:W-:-:S03]  /*18a0*/  IADD3 R10, PT, PT, R12, R11, R10 ;  /* 0x0000000b0c0a7210 */ /* 0x008fc60007ffe00a */
[----:B------:R-:W-:Y:S01]  /*18b0*/  IMAD.X R5, RZ, RZ, R3, P1 ;  /* 0x000000ffff057224 */ /* 0x000fe200008e0603 */
[----:B----4-:R-:W-:Y:S01]  /*18c0*/  IADD3 R10, PT, PT, R13, R7, R10 ;  /* 0x000000070d0a7210 */ /* 0x010fe20007ffe00a */
[----:B-1----:R-:W-:Y:S02]  /*18d0*/  IMAD.MOV.U32 R2, RZ, RZ, R4 ;  /* 0x000000ffff027224 */ /* 0x002fe400078e0004 */
[----:B------:R-:W-:Y:S01]  /*18e0*/  IMAD.MOV.U32 R3, RZ, RZ, R5 ;  /* 0x000000ffff037224 */ /* 0x000fe200078e0005 */
[----:B-----5:R-:W-:-:S07]  /*18f0*/  IADD3 R21, PT, PT, R14, R15, R10 ;  /* 0x0000000f0e157210 */ /* 0x020fce0007ffe00a */
.L_x_29:
[----:B------:R-:W-:Y:S05]  /*1900*/  BSYNC.RECONVERGENT B2 ;  /* 0x0000000000027941 */ /* 0x000fea0003800200 */
.L_x_28:
[----:B------:R-:W-:-:S13]  /*1910*/  ISETP.LT.OR P0, PT, R8, R9, P0 ;  /* 0x000000090800720c */ /* 0x000fda0000701670 */
[----:B------:R-:W-:Y:S05]  /*1920*/  @!P0 BRA `(.L_x_21) ;  /* 0x0000000000208947 */ /* 0x000fea0003800000 */
[----:B------:R-:W0:Y:S01]  /*1930*/  LDC.64 R4, c[0x0][0x380] ;  /* 0x0000e000ff047b82 */ /* 0x000e220000000a00 */
[----:B------:R-:W2:Y:S04]  /*1940*/  LDG.E.CONSTANT R6, desc[UR6][R2.64+-0x400] ;  /* 0xfffc000602067981 */ /* 0x000ea8000c1e9900 */
[----:B------:R-:W3:Y:S04]  /*1950*/  LDG.E.CONSTANT R7, desc[UR6][R2.64] ;  /* 0x0000000602077981 */ /* 0x000ee8000c1e9900 */
[----:B------:R-:W3:Y:S01]  /*1960*/  LDG.E.CONSTANT R8, desc[UR6][R2.64+0x400] ;  /* 0x0004000602087981 */ /* 0x000ee2000c1e9900 */
[----:B0-----:R-:W-:-:S06]  /*1970*/  IMAD.WIDE.U32 R4, R23, 0x4, R4 ;  /* 0x0000000417047825 */ /* 0x001fcc00078e0004 */
[----:B------:R-:W2:Y:S02]  /*1980*/  LDG.E.CONSTANT R4, desc[UR6][R4.64] ;  /* 0x0000000604047981 */ /* 0x000ea4000c1e9900 */
[----:B--2---:R-:W-:-:S04]  /*1990*/  IADD3 R6, PT, PT, R6, R4, R21 ;  /* 0x0000000406067210 */ /* 0x004fc80007ffe015 */
[----:B---3--:R-:W-:-:S07]  /*19a0*/  IADD3 R21, PT, PT, R8, R7, R6 ;  /* 0x0000000708157210 */ /* 0x008fce0007ffe006 */
.L_x_21:
[----:B------:R-:W-:Y:S05]  /*19b0*/  BSYNC.RECONVERGENT B1 ;  /* 0x0000000000017941 */ /* 0x000fea0003800200 */
.L_x_19:
[----:B------:R-:W0:Y:S01]  /*19c0*/  S2R R8, SR_LANEID ;  /* 0x0000000000087919 */ /* 0x000e220000000000 */
[----:B------:R-:W1:Y:S01]  /*19d0*/  SHFL.DOWN PT, R2, R21, 0x1, 0x1f ;  /* 0x08201f0015027f89 */ /* 0x000e6200000e0000 */
[C---:B0-----:R-:W-:Y:S02]  /*19e0*/  ISETP.GT.AND P0, PT, R8.reuse, 0x1e, PT ;  /* 0x0000001e0800780c */ /* 0x041fe40003f04270 */
[----:B------:R-:W-:Y:S02]  /*19f0*/  ISETP.NE.AND P1, PT, R8, RZ, PT ;  /* 0x000000ff0800720c */ /* 0x000fe40003f25270 */
[----:B-1----:R-:W-:Y:S02]  /*1a00*/  SEL R2, R2, RZ, !P0 ;  /* 0x000000ff02027207 */ /* 0x002fe40004000000 */
[----:B------:R-:W-:-:S03]  /*1a10*/  ISETP.GT.AND P0, PT, R8, 0x1d, PT ;  /* 0x0000001d0800780c */ /* 0x000fc60003f04270 */
[----:B------:R-:W-:-:S05]  /*1a20*/  IMAD.IADD R2, R2, 0x1, R21 ;  /* 0x0000000102027824 */ /* 0x000fca00078e0215 */
[----:B------:R-:W0:Y:S01]  /*1a30*/  SHFL.DOWN PT, R3, R2, 0x2, 0x1f ;  /* 0x08401f0002037f89 */ /* 0x000e2200000e0000 */
[----:B------:R-:W-:Y:S01]  /*1a40*/  @!P1 MOV R6, 0x400 ;  /* 0x0000040000069802 */ /* 0x000fe20000000f00 */
[----:B------:R-:W1:Y:S01]  /*1a50*/  @!P1 S2R R7, SR_CgaCtaId ;  /* 0x0000000000079919 */ /* 0x000e620000008800 */
[----:B0-----:R-:W-:Y:S02]  /*1a60*/  SEL R3, R3, RZ, !P0 ;  /* 0x000000ff03037207 */ /* 0x001fe40004000000 */
[----:B------:R-:W-:-:S03]  /*1a70*/  ISETP.GT.AND P0, PT, R8, 0x1b, PT ;  /* 0x0000001b0800780c */ /* 0x000fc60003f04270 */
[----:B------:R-:W-:-:S05]  /*1a80*/  IMAD.IADD R3, R2, 0x1, R3 ;  /* 0x0000000102037824 */ /* 0x000fca00078e0203 */
[----:B------:R-:W0:Y:S01]  /*1a90*/  SHFL.DOWN PT, R4, R3, 0x4, 0x1f ;  /* 0x08801f0003047f89 */ /* 0x000e2200000e0000 */
[----:B-1----:R-:W-:Y:S02]  /*1aa0*/  @!P1 LEA R6, R7, R6, 0x18 ;  /* 0x0000000607069211 */ /* 0x002fe400078ec0ff */
[----:B0-----:R-:W-:Y:S02]  /*1ab0*/  SEL R4, R4, RZ, !P0 ;  /* 0x000000ff04047207 */ /* 0x001fe40004000000 */
[----:B------:R-:W-:-:S03]  /*1ac0*/  ISETP.GT.AND P0, PT, R8, 0x17, PT ;  /* 0x000000170800780c */ /* 0x000fc60003f04270 */
[----:B------:R-:W-:Y:S01]  /*1ad0*/  IMAD.IADD R4, R3, 0x1, R4 ;  /* 0x0000000103047824 */ /* 0x000fe200078e0204 */
[----:B------:R-:W-:-:S04]  /*1ae0*/  @!P1 SHF.R.U32.HI R3, RZ, 0x3, R0 ;  /* 0x00000003ff039819 */ /* 0x000fc80000011600 */
        /* <DEDUP_REMOVED lines=13> */
[----:B------:R-:W0:Y:S01]  /*1bc0*/  S2UR UR5, SR_CgaCtaId ;  /* 0x00000000000579c3 */ /* 0x000e220000008800 */
[----:B------:R-:W-:Y:S02]  /*1bd0*/  UMOV UR4, 0x400 ;  /* 0x0000040000047882 */ /* 0x000fe40000000000 */
[----:B0-----:R-:W-:-:S09]  /*1be0*/  ULEA UR4, UR5, UR4, 0x18 ;  /* 0x0000000405047291 */ /* 0x001fd2000f8ec0ff */
[----:B------:R-:W-:Y:S04]  /*1bf0*/  LDS R0, [UR4+0xc] ;  /* 0x00000c04ff007984 */ /* 0x000fe80008000800 */
[----:B---3--:R-:W0:Y:S04]  /*1c00*/  LDS.128 R4, [UR4+0x10] ;  /* 0x00001004ff047984 */ /* 0x008e280008000c00 */
[----:B------:R-:W1:Y:S01]  /*1c10*/  LDS.64 R8, [UR4+0x20] ;  /* 0x00002004ff087984 */ /* 0x000e620008000a00 */
[----:B0-----:R-:W-:-:S04]  /*1c20*/  IADD3 R0, PT, PT, R4, R0, R3 ;  /* 0x0000000004007210 */ /* 0x001fc80007ffe003 */
[----:B------:R-:W-:-:S04]  /*1c30*/  IADD3 R0, PT, PT, R6, R0, R5 ;  /* 0x0000000006007210 */ /* 0x000fc80007ffe005 */
[----:B-1----:R-:W-:-:S05]  /*1c40*/  IADD3 R0, PT, PT, R8, R0, R7 ;  /* 0x0000000008007210 */ /* 0x002fca0007ffe007 */
[----:B------:R-:W-:Y:S01]  /*1c50*/  IMAD.IADD R3, R0, 0x1, R9 ;  /* 0x0000000100037824 */ /* 0x000fe200078e0209 */
[----:B------:R-:W-:Y:S06]  /*1c60*/  BRA `(.L_x_17) ;  /* 0x0000001c00307947 */ /* 0x000fec0003800000 */
.L_x_2:
        /* <DEDUP_REMOVED lines=12> */
.L_x_32:
[----:B------:R-:W-:Y:S05]  /*1d30*/  BSYNC.RECONVERGENT B1 ;  /* 0x0000000000017941 */ /* 0x000fea0003800200 */
.L_x_31:
        /* <DEDUP_REMOVED lines=16> */
.L_x_37:
        /* <DEDUP_REMOVED lines=9> */
.L_x_36:
[----:B------:R-:W-:Y:S05]  /*1ed0*/  BSYNC.RECONVERGENT B2 ;  /* 0x0000000000027941 */ /* 0x000fea0003800200 */
.L_x_35:
        /* <DEDUP_REMOVED lines=8> */
.L_x_40:
        /* <DEDUP_REMOVED lines=35> */
.L_x_39:
[----:B------:R-:W-:Y:S05]  /*2190*/  BSYNC.RECONVERGENT B2 ;  /* 0x0000000000027941 */ /* 0x000fea0003800200 */
.L_x_38:
        /* <DEDUP_REMOVED lines=22> */
.L_x_42:
[----:B------:R-:W-:Y:S05]  /*2300*/  BSYNC.RECONVERGENT B2 ;  /* 0x0000000000027941 */ /* 0x000fea0003800200 */
.L_x_41:
        /* <DEDUP_REMOVED lines=10> */
.L_x_34:
[----:B------:R-:W-:Y:S05]  /*23b0*/  BSYNC.RECONVERGENT B1 ;  /* 0x0000000000017941 */ /* 0x000fea0003800200 */
.L_x_33:
        /* <DEDUP_REMOVED lines=38> */
[----:B------:R-:W0:Y:S04]  /*2620*/  LDS.128 R4, [UR4+0x10] ;  /* 0x00001004ff047984 */ /* 0x000e280008000c00 */
[----:B------:R-:W1:Y:S01]  /*2630*/  LDS.64 R8, [UR4+0x20] ;  /* 0x00002004ff087984 */ /* 0x000e620008000a00 */
[----:B0-----:R-:W-:-:S04]  /*2640*/  IADD3 R0, PT, PT, R4, R0, R3 ;  /* 0x0000000004007210 */ /* 0x001fc80007ffe003 */
[----:B------:R-:W-:-:S04]  /*2650*/  IADD3 R0, PT, PT, R6, R0, R5 ;  /* 0x0000000006007210 */ /* 0x000fc80007ffe005 */
[----:B-1----:R-:W-:-:S05]  /*2660*/  IADD3 R0, PT, PT, R8, R0, R7 ;  /* 0x0000000008007210 */ /* 0x002fca0007ffe007 */
[----:B--2---:R-:W-:Y:S01]  /*2670*/  IMAD.IADD R3, R0, 0x1, R9 ;  /* 0x0000000100037824 */ /* 0x004fe200078e0209 */
[----:B------:R-:W-:Y:S06]  /*2680*/  BRA `(.L_x_17) ;  /* 0x0000001000a87947 */ /* 0x000fec0003800000 */
.L_x_43:
        /* <DEDUP_REMOVED lines=16> */
[----:B------:R-:W1:Y:S02]  /*2790*/  SHFL.DOWN PT, R2, R3, 0x2, R7 ;  /* 0x0840000003027989 */ /* 0x000e6400000e0007 */
[----:B-1----:R-:W-:Y:S02]  /*27a0*/  SEL R2, R2, RZ, !P0 ;  /* 0x000000ff02027207 */ /* 0x002fe40004000000 */
[----:B------:R-:W-:-:S03]  /*27b0*/  ISETP.GT.AND P0, PT, R8, R7, PT ;  /* 0x000000070800720c */ /* 0x000fc60003f04270 */
[----:B------:R-:W-:Y:S01]  /*27c0*/  IMAD.IADD R2, R3, 0x1, R2 ;  /* 0x0000000103027824 */ /* 0x000fe200078e0202 */
[----:B------:R-:W-:-:S04]  /*27d0*/  @!P1 SHF.R.U32.HI R3, RZ, 0x3, R9 ;  /* 0x00000003ff039819 */ /* 0x000fc80000011609 */
[----:B------:R-:W1:Y:S02]  /*27e0*/  SHFL.DOWN PT, R4, R2, 0x4, R7 ;  /* 0x0880000002047989 */ /* 0x000e6400000e0007 */
[----:B-1----:R-:W-:Y:S01]  /*27f0*/  SEL R5, R4, RZ, !P0 ;  /* 0x000000ff04057207 */ /* 0x002fe20004000000 */
[C---:B------:R-:W-:Y:S02]  /*2800*/  VIADD R4, R6.reuse, 0x8 ;  /* 0x0000000806047836 */ /* 0x040fe40000000000 */
[----:B------:R-:W-:Y:S02]  /*2810*/  VIADD R6, R6, 0x10 ;  /* 0x0000001006067836 */ /* 0x000fe40000000000 */
[----:B------:R-:W-:Y:S01]  /*2820*/  IMAD.IADD R5, R2, 0x1, R5 ;  /* 0x0000000102057824 */ /* 0x000fe200078e0205 */
[----:B------:R-:W-:Y:S02]  /*2830*/  ISETP.GT.AND P0, PT, R4, R7, PT ;  /* 0x000000070400720c */ /* 0x000fe40003f04270 */
[----:B------:R-:W-:-:S02]  /*2840*/  @!P1 MOV R4, 0x400 ;  /* 0x0000040000049802 */ /* 0x000fc40000000f00 */
[----:B------:R-:W1:Y:S02]  /*2850*/  SHFL.DOWN PT, R0, R5, 0x8, R7 ;  /* 0x0900000005007989 */ /* 0x000e6400000e0007 */
[----:B0-----:R-:W-:Y:S02]  /*2860*/  @!P1 LEA R11, R11, R4, 0x18 ;  /* 0x000000040b0b9211 */ /* 0x001fe400078ec0ff */
[----:B------:R-:W-:-:S05]  /*2870*/  @!P1 LOP3.LUT R4, R3, 0x7c, RZ, 0xc0, !PT ;  /* 0x0000007c03049812 */ /* 0x000fca00078ec0ff */
[----:B------:R-:W-:Y:S01]  /*2880*/  @!P1 IMAD.IADD R4, R4, 0x1, R11 ;  /* 0x0000000104049824 */ /* 0x000fe200078e020b */
[----:B-1----:R-:W-:Y:S02]  /*2890*/  SEL R0, R0, RZ, !P0 ;  /* 0x000000ff00007207 */ /* 0x002fe40004000000 */
        /* <DEDUP_REMOVED lines=15> */
[----:B-1----:R-:W0:Y:S04]  /*2990*/  LDS.128 R4, [UR4+0x10] ;  /* 0x00001004ff047984 */ /* 0x002e280008000c00 */
        /* <DEDUP_REMOVED lines=18> */
.L_x_30:
[----:B------:R-:W0:Y:S01]  /*2ac0*/  S2R R0, SR_TID.X ;  /* 0x0000000000007919 */ /* 0x000e220000002100 */
[----:B------:R-:W0:Y:S02]  /*2ad0*/  LDC.64 R2, c[0x0][0x380] ;  /* 0x0000e000ff027b82 */ /* 0x000e240000000a00 */
[----:B0-----:R-:W-:-:S05]  /*2ae0*/  IMAD.WIDE.U32 R2, R0, 0x4, R2 ;  /* 0x0000000400027825 */ /* 0x001fca00078e0002 */
[----:B------:R-:W2:Y:S04]  /*2af0*/  LDG.E.CONSTANT R19, desc[UR6][R2.64] ;  /* 0x0000000602137981 */ /* 0x000ea8000c1e9900 */
[----:B------:R-:W2:Y:S04]  /*2b00*/  LDG.E.CONSTANT R4, desc[UR6][R2.64+0x400] ;  /* 0x0004000602047981 */ /* 0x000ea8000c1e9900 */
[----:B------:R-:W2:Y:S04]  /*2b10*/  LDG.E.CONSTANT R5, desc[UR6][R2.64+0x800] ;  /* 0x0008000602057981 */ /* 0x000ea8000c1e9900 */
[----:B------:R-:W3:Y:S04]  /*2b20*/  LDG.E.CONSTANT R6, desc[UR6][R2.64+0xc00] ;  /* 0x000c000602067981 */ /* 0x000ee8000c1e9900 */
[----:B------:R-:W3:Y:S04]  /*2b30*/  LDG.E.CONSTANT R7, desc[UR6][R2.64+0x1000] ;  /* 0x0010000602077981 */ /* 0x000ee8000c1e9900 */
[----:B------:R-:W4:Y:S04]  /*2b40*/  LDG.E.CONSTANT R8, desc[UR6][R2.64+0x1400] ;  /* 0x0014000602087981 */ /* 0x000f28000c1e9900 */
[----:B------:R-:W4:Y:S04]  /*2b50*/  LDG.E.CONSTANT R9, desc[UR6][R2.64+0x1800] ;  /* 0x0018000602097981 */ /* 0x000f28000c1e9900 */
[----:B------:R-:W5:Y:S04]  /*2b60*/  LDG.E.CONSTANT R10, desc[UR6][R2.64+0x1c00] ;  /* 0x001c0006020a7981 */ /* 0x000f68000c1e9900 */
[----:B------:R-:W5:Y:S04]  /*2b70*/  LDG.E.CONSTANT R11, desc[UR6][R2.64+0x2000] ;  /* 0x00200006020b7981 */ /* 0x000f68000c1e9900 */
[----:B------:R-:W5:Y:S04]  /*2b80*/  LDG.E.CONSTANT R12, desc[UR6][R2.64+0x2400] ;  /* 0x00240006020c7981 */ /* 0x000f68000c1e9900 */
[----:B------:R-:W5:Y:S04]  /*2b90*/  LDG.E.CONSTANT R13, desc[UR6][R2.64+0x2800] ;  /* 0x00280006020d7981 */ /* 0x000f68000c1e9900 */
[----:B------:R-:W5:Y:S04]  /*2ba0*/  LDG.E.CONSTANT R14, desc[UR6][R2.64+0x2c00] ;  /* 0x002c0006020e7981 */ /* 0x000f68000c1e9900 */
[----:B------:R-:W5:Y:S04]  /*2bb0*/  LDG.E.CONSTANT R15, desc[UR6][R2.64+0x3000] ;  /* 0x00300006020f7981 */ /* 0x000f68000c1e9900 */
[----:B------:R-:W5:Y:S04]  /*2bc0*/  LDG.E.CONSTANT R16, desc[UR6][R2.64+0x3400] ;  /* 0x0034000602107981 */ /* 0x000f68000c1e9900 */
[----:B------:R-:W5:Y:S04]  /*2bd0*/  LDG.E.CONSTANT R17, desc[UR6][R2.64+0x3800] ;  /* 0x0038000602117981 */ /* 0x000f68000c1e9900 */
[----:B------:R-:W5:Y:S01]  /*2be0*/  LDG.E.CONSTANT R18, desc[UR6][R2.64+0x3c00] ;  /* 0x003c000602127981 */ /* 0x000f62000c1e9900 */
[----:B------:R-:W-:-:S02]  /*2bf0*/  ISETP.GE.U32.AND P0, PT, R20, 0x2000, PT ;  /* 0x000020001400780c */ /* 0x000fc40003f06070 */
[----:B--2---:R-:W-:-:S04]  /*2c00*/  IADD3 R4, PT, PT, R5, R4, R19 ;  /* 0x0000000405047210 */ /* 0x004fc80007ffe013 */
[----:B---3--:R-:W-:-:S04]  /*2c10*/  IADD3 R4, PT, PT, R7, R6, R4 ;  /* 0x0000000607047210 */ /* 0x008fc80007ffe004 */
[----:B----4-:R-:W-:-:S04]  /*2c20*/  IADD3 R4, PT, PT, R9, R8, R4 ;  /* 0x0000000809047210 */ /* 0x010fc80007ffe004 */
[----:B-----5:R-:W-:Y:S01]  /*2c30*/  IADD3 R4, PT, PT, R11, R10, R4 ;  /* 0x0000000a0b047210 */ /* 0x020fe20007ffe004 */
[----:B------:R-:W-:-:S03]  /*2c40*/  IMAD.MOV.U32 R11, RZ, RZ, 0x1000 ;  /* 0x00001000ff0b7424 */ /* 0x000fc600078e00ff */
[----:B------:R-:W-:-:S04]  /*2c50*/  IADD3 R4, PT, PT, R13, R12, R4 ;  /* 0x0000000c0d047210 */ /* 0x000fc80007ffe004 */
[----:B------:R-:W-:-:S04]  /*2c60*/  IADD3 R4, PT, PT, R15, R14, R4 ;  /* 0x0000000e0f047210 */ /* 0x000fc80007ffe004 */
[----:B------:R-:W-:-:S05]  /*2c70*/  IADD3 R17, PT, PT, R17, R16, R4 ;  /* 0x0000001011117210 */ /* 0x000fca0007ffe004 */
[----:B------:R-:W-:Y:S01]  /*2c80*/  IMAD.IADD R8, R18, 0x1, R17 ;  /* 0x0000000112087824 */ /* 0x000fe200078e0211 */
[----:B------:R-:W-:Y:S06]  /*2c90*/  @!P0 BRA `(.L_x_44) ;  /* 0x00000000008c8947 */ /* 0x000fec0003800000 */
[----:B------:R-:W0:Y:S01]  /*2ca0*/  LDC R7, c[0x0][0x390] ;  /* 0x0000e400ff077b82 */ /* 0x000e220000000800 */
[----:B------:R-:W-:Y:S02]  /*2cb0*/  VIADD R6, R20, 0xfffff000 ;  /* 0xfffff00014067836 */ /* 0x000fe40000000000 */
[----:B------:R-:W-:-:S07]  /*2cc0*/  IMAD.MOV.U32 R11, RZ, RZ, 0x1000 ;  /* 0x00001000ff0b7424 */ /* 0x000fce00078e00ff */
.L_x_46:
[----:B------:R-:W-:-:S05]  /*2cd0*/  IMAD.WIDE R4, R11, 0x4, R2 ;  /* 0x000000040b047825 */ /* 0x000fca00078e0202 */
        /* <DEDUP_REMOVED lines=16> */
[----:B--2---:R-:W-:-:S04]  /*2de0*/  IADD3 R18, PT, PT, R18, R19, R8 ;  /* 0x0000001312127210 */ /* 0x004fc80007ffe008 */
[----:B---3--:R-:W-:Y:S01]  /*2df0*/  IADD3 R18, PT, PT, R21, R20, R18 ;  /* 0x0000001415127210 */ /* 0x008fe20007ffe012 */
[----:B0-----:R-:W-:-:S04]  /*2e00*/  IMAD.MOV.U32 R20, RZ, RZ, R7 ;  /* 0x000000ffff147224 */ /* 0x001fc800078e0007 */
[----:B------:R-:W-:Y:S01]  /*2e10*/  IMAD.IADD R8, R20, 0x1, -R11 ;  /* 0x0000000114087824 */ /* 0x000fe200078e0a0b */
[----:B----4-:R-:W-:-:S04]  /*2e20*/  IADD3 R18, PT, PT, R23, R22, R18 ;  /* 0x0000001617127210 */ /* 0x010fc80007ffe012 */
[----:B------:R-:W-:Y:S02]  /*2e30*/  ISETP.GE.AND P0, PT, R8, 0x1000, PT ;  /* 0x000010000800780c */ /* 0x000fe40003f06270 */
[----:B-----5:R-:W-:-:S04]  /*2e40*/  IADD3 R18, PT, PT, R25, R24, R18 ;  /* 0x0000001819127210 */ /* 0x020fc80007ffe012 */
[----:B------:R-:W-:-:S04]  /*2e50*/  IADD3 R14, PT, PT, R14, R17, R18 ;  /* 0x000000110e0e7210 */ /* 0x000fc80007ffe012 */
[----:B------:R-:W-:-:S04]  /*2e60*/  IADD3 R12, PT, PT, R15, R12, R14 ;  /* 0x0000000c0f0c7210 */ /* 0x000fc80007ffe00e */
[----:B------:R-:W-:-:S04]  /*2e70*/  IADD3 R10, PT, PT, R10, R13, R12 ;  /* 0x0000000d0a0a7210 */ /* 0x000fc80007ffe00c */
[----:B------:R-:W-:Y:S01]  /*2e80*/  IADD3 R8, PT, PT, R16, R9, R10 ;  /* 0x0000000910087210 */ /* 0x000fe20007ffe00a */
[----:B------:R-:W-:Y:S06]  /*2e90*/  @!P0 BRA `(.L_x_45) ;  /* 0x0000000400fc8947 */ /* 0x000fec0003800000 */
[----:B------:R-:W-:-:S05]  /*2ea0*/  VIADD R11, R11, 0x1000 ;  /* 0x000010000b0b7836 */ /* 0x000fca0000000000 */
[----:B------:R-:W-:-:S13]  /*2eb0*/  ISETP.GT.AND P0, PT, R11, R6, PT ;  /* 0x000000060b00720c */ /* 0x000fda0003f04270 */
[----:B------:R-:W-:Y:S05]  /*2ec0*/  @!P0 BRA `(.L_x_46) ;  /* 0xfffffffc00808947 */ /* 0x000fea000383ffff */
.L_x_44:
        /* <DEDUP_REMOVED lines=20> */
.L_x_50:
        /* <DEDUP_REMOVED lines=8> */
.L_x_49:
[----:B------:R-:W-:Y:S05]  /*3090*/  BSYNC.RECONVERGENT B2 ;  /* 0x0000000000027941 */ /* 0x000fea0003800200 */
.L_x_48:
        /* <DEDUP_REMOVED lines=16> */
.L_x_53:
        /* <DEDUP_REMOVED lines=20> */
[----:B------:R-:W5:Y:S04]  /*32e0*/  LDG.E.CONSTANT R22, desc[UR6][R2.64+0x2400] ;  /* 0x0024000602167981 */ /* 0x000f68000c1e9900 */
[----:B------:R0:W5:Y:S04]  /*32f0*/  LDG.E.CONSTANT R5, desc[UR6][R4.64] ;  /* 0x0000000604057981 */ /* 0x000168000c1e9900 */
        /* <DEDUP_REMOVED lines=17> */
.L_x_52:
[----:B------:R-:W-:Y:S05]  /*3410*/  BSYNC.RECONVERGENT B2 ;  /* 0x0000000000027941 */ /* 0x000fea0003800200 */
.L_x_51:
        /* <DEDUP_REMOVED lines=10> */
[----:B------:R-:W5:Y:S01]  /*34c0*/  LDG.E.CONSTANT R16, desc[UR6][R2.64+0x1400] ;  /* 0x0014000602107981 */ /* 0x000f62000c1e9900 */
[----:B0-----:R-:W-:-:S04]  /*34d0*/  IMAD.WIDE.U32 R4, R11, 0x4, R6 ;  /* 0x000000040b047825 */ /* 0x001fc800078e0006 */
[----:B------:R-:W-:Y:S02]  /*34e0*/  IMAD.WIDE.U32 R6, R13, 0x4, R6 ;  /* 0x000000040d067825 */ /* 0x000fe400078e0006 */
[----:B------:R0:W2:Y:S04]  /*34f0*/  LDG.E.CONSTANT R5, desc[UR6][R4.64] ;  /* 0x0000000604057981 */ /* 0x0000a8000c1e9900 */
[----:B------:R1:W3:Y:S04]  /*3500*/  LDG.E.CONSTANT R13, desc[UR6][R2.64] ;  /* 0x00000006020d7981 */ /* 0x0002e8000c1e9900 */
[----:B------:R-:W4:Y:S01]  /*3510*/  LDG.E.CONSTANT R7, desc[UR6][R6.64] ;  /* 0x0000000606077981 */ /* 0x000f22000c1e9900 */
[----:B0-----:R-:W-:Y:S01]  /*3520*/  IADD3 R4, P1, PT, R2, 0x2000, RZ ;  /* 0x0000200002047810 */ /* 0x001fe20007f3e0ff */
[----:B------:R-:W-:Y:S01]  /*3530*/  VIADD R10, R10, 0x800 ;  /* 0x000008000a0a7836 */ /* 0x000fe20000000000 */
[----:B------:R-:W-:Y:S01]  /*3540*/  PLOP3.LUT P0, PT, PT, PT, PT, 0x8, 0x80 ;  /* 0x000000000080781c */ /* 0x000fe20003f0e170 */
[----:B------:R-:W-:-:S02]  /*3550*/  VIADD R11, R11, 0x800 ;  /* 0x000008000b0b7836 */ /* 0x000fc40000000000 */
[----:B-1----:R-:W-:Y:S01]  /*3560*/  IMAD.MOV.U32 R2, RZ, RZ, R4 ;  /* 0x000000ffff027224 */ /* 0x002fe200078e0004 */
[----:B--2---:R-:W-:-:S04]  /*3570*/  IADD3 R12, PT, PT, R12, R5, R8 ;  /* 0x000000050c0c7210 */ /* 0x004fc80007ffe008 */
[----:B---3--:R-:W-:Y:S01]  /*3580*/  IADD3 R12, PT, PT, R14, R13, R12 ;  /* 0x0000000d0e0c7210 */ /* 0x008fe20007ffe00c */
[----:B------:R-:W-:-:S03]  /*3590*/  IMAD.X R5, RZ, RZ, R3, P1 ;  /* 0x000000ffff057224 */ /* 0x000fc600008e0603 */
[----:B----4-:R-:W-:Y:S01]  /*35a0*/  IADD3 R12, PT, PT, R15, R7, R12 ;  /* 0x000000070f0c7210 */ /* 0x010fe20007ffe00c */
[----:B------:R-:W-:-:S03]  /*35b0*/  IMAD.MOV.U32 R3, RZ, RZ, R5 ;  /* 0x000000ffff037224 */ /* 0x000fc600078e0005 */
[----:B-----5:R-:W-:-:S07]  /*35c0*/  IADD3 R8, PT, PT, R16, R17, R12 ;  /* 0x0000001110087210 */ /* 0x020fce0007ffe00c */
.L_x_55:
[----:B------:R-:W-:Y:S05]  /*35d0*/  BSYNC.RECONVERGENT B2 ;  /* 0x0000000000027941 */ /* 0x000fea0003800200 */
.L_x_54:
        /* <DEDUP_REMOVED lines=10> */
.L_x_47:
[----:B------:R-:W-:Y:S05]  /*3680*/  BSYNC.RECONVERGENT B1 ;  /* 0x0000000000017941 */ /* 0x000fea0003800200 */
.L_x_45:
[----:B------:R-:W0:Y:S01]  /*3690*/  S2R R9, SR_LANEID ;  /* 0x0000000000097919 */ /* 0x000e220000000000 */
[----:B------:R-:W1:Y:S01]  /*36a0*/  SHFL.DOWN PT, R2, R8, 0x1, 0x1f ;  /* 0x08201f0008027f89 */ /* 0x000e6200000e0000 */
[C---:B0-----:R-:W-:Y:S02]  /*36b0*/  ISETP.GT.AND P0, PT, R9.reuse, 0x1e, PT ;  /* 0x0000001e0900780c */ /* 0x041fe40003f04270 */
[C---:B------:R-:W-:Y:S02]  /*36c0*/  ISETP.NE.AND P1, PT, R9.reuse, RZ, PT ;  /* 0x000000ff0900720c */ /* 0x040fe40003f25270 */
        /* <DEDUP_REMOVED lines=37> */
[----:B0-----:R-:W-:-:S07]  /*3920*/  IMAD.IADD R3, R0, 0x1, R9 ;  /* 0x0000000100037824 */ /* 0x001fce00078e0209 */
.L_x_17:
[----:B------:R-:W-:Y:S05]  /*3930*/  BSYNC.RECONVERGENT B0 ;  /* 0x0000000000007941 */ /* 0x000fea0003800200 */
.L_x_1:
[----:B------:R-:W-:Y:S05]  /*3940*/  @P0 EXIT ;  /* 0x000000000000094d */ /* 0x000fea0003800000 */
[----:B-1----:R-:W1:Y:S01]  /*3950*/  LDC.64 R4, c[0x0][0x388] ;  /* 0x0000e200ff047b82 */ /* 0x002e620000000a00 */
[----:B------:R-:W0:Y:S02]  /*3960*/  LDCU UR4, c[0x0][0x398] ;  /* 0x00007300ff0477ac */ /* 0x000e240008000800 */
[----:B0-234-:R-:W-:-:S05]  /*3970*/  VIADD R3, R3, UR4 ;  /* 0x0000000403037c36 */ /* 0x01dfca0008000000 */
[----:B-1----:R-:W-:Y:S01]  /*3980*/  STG.E desc[UR6][R4.64], R3 ;  /* 0x0000000304007986 */ /* 0x002fe2000c101906 */
[----:B------:R-:W-:Y:S05]  /*3990*/  EXIT ;  /* 0x000000000000794d */ /* 0x000fea0003800000 */
.L_x_56:
[----:B------:R-:W-:-:S00]  /*39a0*/  BRA `(.L_x_56) ;  /* 0xfffffffc00fc7947 */ /* 0x000fc0000383ffff */
[----:B------:R-:W-:-:S00]  /*39b0*/  NOP ;  /* 0x0000000000007918 */ /* 0x000fc00000000000 */
        /* <DEDUP_REMOVED lines=12> */
.L_x_364:


//--------------------- .text._ZN3cub18CUB_300001_SM_10006detail6reduce18DeviceReduceKernelINS2_10policy_hubIiyN4cuda3std3__44plusIiEEE10Policy1000EN6thrust24THRUST_300001_SM_1000_NS10device_ptrIiEEyS9_iNS7_10__identityEEEvT0_PT3_T1_NS0_13GridEvenShareISK_EET2_T4_ --------------------------
	.section	.text._ZN3cub18CUB_300001_SM_10006detail6reduce18DeviceReduceKernelINS2_10policy_hubIiyN4cuda3std3__44plusIiEEE10Policy1000EN6thrust24THRUST_300001_SM_1000_NS10device_ptrIiEEyS9_iNS7_10__identityEEEvT0_PT3_T1_NS0_13GridEvenShareISK_EET2_T4_,"ax",@progbits
	.align	128
        .global         _ZN3cub18CUB_300001_SM_10006detail6reduce18DeviceReduceKernelINS2_10policy_hubIiyN4cuda3std3__44plusIiEEE10Policy1000EN6thrust24THRUST_300001_SM_1000_NS10device_ptrIiEEyS9_iNS7_10__identityEEEvT0_PT3_T1_NS0_13GridEvenShareISK_EET2_T4_
        .type           _ZN3cub18CUB_300001_SM_10006detail6reduce18DeviceReduceKernelINS2_10policy_hubIiyN4cuda3std3__44plusIiEEE10Policy1000EN6thrust24THRUST_300001_SM_1000_NS10device_ptrIiEEyS9_iNS7_10__identityEEEvT0_PT3_T1_NS0_13GridEvenShareISK_EET2_T4_,@function
        .size           _ZN3cub18CUB_300001_SM_10006detail6reduce18DeviceReduceKernelINS2_10policy_hubIiyN4cuda3std3__44plusIiEEE10Policy1000EN6thrust24THRUST_300001_SM_1000_NS10device_ptrIiEEyS9_iNS7_10__identityEEEvT0_PT3_T1_NS0_13GridEvenShareISK_EET2_T4_,(.L_x_365 - _ZN3cub18CUB_300001_SM_10006detail6reduce18DeviceReduceKernelINS2_10policy_hubIiyN4cuda3std3__44plusIiEEE10Policy1000EN6thrust24THRUST_300001_SM_1000_NS10device_ptrIiEEyS9_iNS7_10__identityEEEvT0_PT3_T1_NS0_13GridEvenShareISK_EET2_T4_)
        .other          _ZN3cub18CUB_300001_SM_10006detail6reduce18DeviceReduceKernelINS2_10policy_hubIiyN4cuda3std3__44plusIiEEE10Policy1000EN6thrust24THRUST_300001_SM_1000_NS10device_ptrIiEEyS9_iNS7_10__identityEEEvT0_PT3_T1_NS0_13GridEvenShareISK_EET2_T4_,@"STO_CUDA_ENTRY STV_DEFAULT"
_ZN3cub18CUB_300001_SM_10006detail6reduce18DeviceReduceKernelINS2_10policy_hubIiyN4cuda3std3__44plusIiEEE10Policy1000EN6thrust24THRUST_300001_SM_1000_NS10device_ptrIiEEyS9_iNS7_10__identityEEEvT0_PT3_T1_NS0_13GridEvenShareISK_EET2_T4_:
.text._ZN3cub18CUB_300001_SM_10006detail6reduce18DeviceReduceKernelINS2_10policy_hubIiyN4cuda3std3__44plusIiEEE10Policy1000EN6thrust24THRUST_300001_SM_1000_NS10device_ptrIiEEyS9_iNS7_10__identityEEEvT0_PT3_T1_NS0_13GridEvenShareISK_EET2_T4_:
[----:B------:R-:W-:Y:S08]  /*0000*/  LDC R1, c[0x0][0x37c] ;  /* 0x0000df00ff017b82 */ /* 0x000ff00000000800 */
[----:B------:R-:W0:Y:S01]  /*0010*/  S2UR UR16, SR_CTAID.X ;  /* 0x00000000001079c3 */ /* 0x000e220000002500 */
[----:B------:R-:W1:Y:S01]  /*0020*/  LDCU.64 UR8, c[0x0][0x3b8] ;  /* 0x00007700ff0877ac */ /* 0x000e620008000a00 */
[----:B------:R-:W-:Y:S01]  /*0030*/  BSSY.RECONVERGENT B0, `(.L_x_57) ;  /* 0x0000201000007945 */ /* 0x000fe20003800200 */
[----:B------:R-:W2:Y:S01]  /*0040*/  LDCU UR5, c[0x0][0x3c0] ;  /* 0x00007800ff0577ac */ /* 0x000ea20008000800 */
[----:B------:R-:W3:Y:S01]  /*0050*/  LDCU.64 UR14, c[0x0][0x358] ;  /* 0x00006b00ff0e77ac */ /* 0x000ee20008000a00 */
[----:B-1----:R-:W-:-:S02]  /*0060*/  IMAD.U32 R2, RZ, RZ, UR8 ;  /* 0x00000008ff027e24 */ /* 0x002fc4000f8e00ff */
[----:B------:R-:W-:Y:S01]  /*0070*/  IMAD.U32 R3, RZ, RZ, UR9 ;  /* 0x00000009ff037e24 */ /* 0x000fe2000f8e00ff */
[----:B--2---:R-:W-:Y:S02]  /*0080*/  USHF.L.U32 UR5, UR5, 0xc, URZ ;  /* 0x0000000c05057899 */ /* 0x004fe400080006ff */
[----:B0-----:R-:W-:Y:S02]  /*0090*/  USHF.L.U32 UR7, UR16, 0xc, URZ ;  /* 0x0000000c10077899 */ /* 0x001fe400080006ff */
[----:B------:R-:W-:-:S04]  /*00a0*/  USHF.R.S32.HI UR4, URZ, 0x1f, UR5 ;  /* 0x0000001fff047899 */ /* 0x000fc80008011405 */
[----:B------:R-:W-:-:S04]  /*00b0*/  IADD3 R23, P1, PT, R2, -UR7, RZ ;  /* 0x8000000702177c10 */ /* 0x000fc8000ff3e0ff */
[----:B------:R-:W-:Y:S02]  /*00c0*/  ISETP.GT.U32.AND P0, PT, R23, 0xfff, PT ;  /* 0x00000fff1700780c */ /* 0x000fe40003f04070 */
[----:B------:R-:W-:-:S04]  /*00d0*/  IADD3.X R22, PT, PT, R3, -0x1, RZ, P1, !PT ;  /* 0xffffffff03167810 */ /* 0x000fc80000ffe4ff */
[----:B------:R-:W-:-:S13]  /*00e0*/  ISETP.GT.U32.AND.EX P0, PT, R22, RZ, PT, P0 ;  /* 0x000000ff1600720c */ /* 0x000fda0003f04100 */
[----:B---3--:R-:W-:Y:S05]  /*00f0*/  @P0 BRA `(.L_x_58) ;  /* 0x0000000c00ac0947 */ /* 0x008fea0003800000 */
[----:B------:R-:W0:Y:S01]  /*0100*/  S2R R3, SR_TID.X ;  /* 0x0000000000037919 */ /* 0x000e220000002100 */
[----:B------:R-:W-:Y:S01]  /*0110*/  VIADD R0, R2, -UR7 ;  /* 0x8000000702007c36 */ /* 0x000fe20008000000 */
[----:B------:R-:W-:Y:S01]  /*0120*/  BSSY.RECONVERGENT B1, `(.L_x_59) ;  /* 0x000000a000017945 */ /* 0x000fe20003800200 */
[----:B------:R-:W-:-:S03]  /*0130*/  IMAD.MOV.U32 R4, RZ, RZ, RZ ;  /* 0x000000ffff047224 */ /* 0x000fc600078e00ff */
[----:B0-----:R-:W-:Y:S01]  /*0140*/  ISETP.GE.AND P0, PT, R3, R0, PT ;  /* 0x000000000300720c */ /* 0x001fe20003f06270 */
[----:B------:R-:W-:-:S12]  /*0150*/  IMAD.MOV.U32 R5, RZ, RZ, R3 ;  /* 0x000000ffff057224 */ /* 0x000fd800078e0003 */
[----:B------:R-:W-:Y:S05]  /*0160*/  @P0 BRA `(.L_x_60) ;  /* 0x0000000000140947 */ /* 0x000fea0003800000 */
[----:B------:R-:W0:Y:S01]  /*0170*/  LDC.64 R6, c[0x0][0x380] ;  /* 0x0000e000ff067b82 */ /* 0x000e220000000a00 */
[----:B------:R-:W-:-:S04]  /*0180*/  VIADD R5, R3, UR7 ;  /* 0x0000000703057c36 */ /* 0x000fc80008000000 */
[----:B0-----:R-:W-:-:S05]  /*0190*/  IMAD.WIDE.U32 R6, R5, 0x4, R6 ;  /* 0x0000000405067825 */ /* 0x001fca00078e0006 */
[----:B------:R0:W5:Y:S01]  /*01a0*/  LDG.E R4, desc[UR14][R6.64] ;  /* 0x0000000e06047981 */ /* 0x000162000c1e1900 */
[----:B------:R-:W-:-:S07]  /*01b0*/  VIADD R5, R3, 0x100 ;  /* 0x0000010003057836 */ /* 0x000fce0000000000 */
.L_x_60:
[----:B------:R-:W-:Y:S05]  /*01c0*/  BSYNC.RECONVERGENT B1 ;  /* 0x0000000000017941 */ /* 0x000fea0003800200 */
.L_x_59:
[----:B------:R-:W-:Y:S01]  /*01d0*/  ISETP.GE.AND P0, PT, R5, R0, PT ;  /* 0x000000000500720c */ /* 0x000fe20003f06270 */
[----:B------:R-:W-:-:S12]  /*01e0*/  BSSY.RECONVERGENT B1, `(.L_x_61) ;  /* 0x000006c000017945 */ /* 0x000fd80003800200 */
[----:B------:R-:W-:Y:S05]  /*01f0*/  @P0 BRA `(.L_x_62) ;  /* 0x0000000400a80947 */ /* 0x000fea0003800000 */
[----:B0-----:R-:W-:Y:S01]  /*0200*/  LOP3.LUT R7, RZ, R5, RZ, 0x33, !PT ;  /* 0x00000005ff077212 */ /* 0x001fe200078e33ff */
[----:B------:R-:W-:Y:S03]  /*0210*/  BSSY.RECONVERGENT B2, `(.L_x_63) ;  /* 0x0000030000027945 */ /* 0x000fe60003800200 */
[----:B------:R-:W-:-:S04]  /*0220*/  IADD3 R7, PT, PT, R2, -UR7, R7 ;  /* 0x8000000702077c10 */ /* 0x000fc8000fffe007 */
[C---:B------:R-:W-:Y:S02]  /*0230*/  ISETP.GE.U32.AND P1, PT, R7.reuse, 0xf00, PT ;  /* 0x00000f000700780c */ /* 0x040fe40003f26070 */
[----:B------:R-:W-:-:S04]  /*0240*/  LEA.HI R2, R7, 0x1, RZ, 0x18 ;  /* 0x0000000107027811 */ /* 0x000fc800078fc0ff */
[----:B------:R-:W-:-:S04]  /*0250*/  LOP3.LUT R21, R2, 0xf, RZ, 0xc0, !PT ;  /* 0x0000000f02157812 */ /* 0x000fc800078ec0ff */
[----:B------:R-:W-:-:S03]  /*0260*/  ISETP.NE.AND P0, PT, R21, RZ, PT ;  /* 0x000000ff1500720c */ /* 0x000fc60003f05270 */
[----:B------:R-:W-:Y:S10]  /*0270*/  @!P1 BRA `(.L_x_64) ;  /* 0x0000000000a49947 */ /* 0x000ff40003800000 */
[----:B------:R-:W0:Y:S01]  /*0280*/  LDCU.64 UR8, c[0x0][0x380] ;  /* 0x00007000ff0877ac */ /* 0x000e220008000a00 */
[----:B------:R-:W-:Y:S01]  /*0290*/  IMAD.WIDE.U32 R6, R5, 0x4, RZ ;  /* 0x0000000405067825 */ /* 0x000fe200078e00ff */
[----:B------:R-:W-:Y:S01]  /*02a0*/  LOP3.LUT R8, R2, 0x1fffff0, RZ, 0xc0, !PT ;  /* 0x01fffff002087812 */ /* 0x000fe200078ec0ff */
[----:B------:R-:W-:-:S04]  /*02b0*/  UIMAD.WIDE.U32 UR4, UR16, 0x4000, URZ ;  /* 0x00004000100478a5 */ /* 0x000fc8000f8e00ff */
[----:B------:R-:W-:Y:S02]  /*02c0*/  IMAD.MOV R8, RZ, RZ, -R8 ;  /* 0x000000ffff087224 */ /* 0x000fe400078e0a08 */
[----:B------:R-:W-:Y:S02]  /*02d0*/  LOP3.LUT R14, R6, UR4, RZ, 0xfc, !PT ;  /* 0x00000004060e7c12 */ /* 0x000fe4000f8efcff */
[----:B------:R-:W-:Y:S02]  /*02e0*/  LOP3.LUT R7, R7, UR5, RZ, 0xfc, !PT ;  /* 0x0000000507077c12 */ /* 0x000fe4000f8efcff */
[----:B0-----:R-:W-:-:S04]  /*02f0*/  IADD3 R14, P1, PT, R14, UR8, RZ ;  /* 0x000000080e0e7c10 */ /* 0x001fc8000ff3e0ff */
[----:B------:R-:W-:-:S04]  /*0300*/  IADD3 R14, P2, PT, R14, 0x2000, RZ ;  /* 0x000020000e0e7810 */ /* 0x000fc80007f5e0ff */
[----:B------:R-:W-:-:S09]  /*0310*/  IADD3.X R7, PT, PT, RZ, UR9, R7, P2, P1 ;  /* 0x00000009ff077c10 */ /* 0x000fd200097e2407 */
.L_x_65:
[----:B------:R-:W-:-:S05]  /*0320*/  IMAD.MOV.U32 R6, RZ, RZ, R14 ;  /* 0x000000ffff067224 */ /* 0x000fca00078e000e */
[----:B------:R-:W2:Y:S04]  /*0330*/  LDG.E R15, desc[UR14][R6.64+-0x2000] ;  /* 0xffe0000e060f7981 */ /* 0x000ea8000c1e1900 */
[----:B------:R-:W2:Y:S04]  /*0340*/  LDG.E R16, desc[UR14][R6.64+-0x1c00] ;  /* 0xffe4000e06107981 */ /* 0x000ea8000c1e1900 */
[----:B------:R-:W3:Y:S04]  /*0350*/  LDG.E R18, desc[UR14][R6.64+-0x1800] ;  /* 0xffe8000e06127981 */ /* 0x000ee8000c1e1900 */
[----:B------:R-:W3:Y:S04]  /*0360*/  LDG.E R17, desc[UR14][R6.64+-0x1400] ;  /* 0xffec000e06117981 */ /* 0x000ee8000c1e1900 */
[----:B------:R-:W4:Y:S04]  /*0370*/  LDG.E R20, desc[UR14][R6.64+-0x1000] ;  /* 0xfff0000e06147981 */ /* 0x000f28000c1e1900 */
        /* <DEDUP_REMOVED lines=10> */
[----:B------:R0:W4:Y:S01]  /*0420*/  LDG.E R10, desc[UR14][R6.64+0x1c00] ;  /* 0x001c000e060a7981 */ /* 0x000122000c1e1900 */
[----:B------:R-:W-:-:S02]  /*0430*/  VIADD R8, R8, 0x10 ;  /* 0x0000001008087836 */ /* 0x000fc40000000000 */
[----:B------:R-:W-:-:S03]  /*0440*/  VIADD R5, R5, 0x1000 ;  /* 0x0000100005057836 */ /* 0x000fc60000000000 */
[----:B------:R-:W-:Y:S02]  /*0450*/  ISETP.NE.AND P1, PT, R8, RZ, PT ;  /* 0x000000ff0800720c */ /* 0x000fe40003f25270 */
[----:B--2--5:R-:W-:-:S04]  /*0460*/  IADD3 R15, PT, PT, R16, R15, R4 ;  /* 0x0000000f100f7210 */ /* 0x024fc80007ffe004 */
[----:B---3--:R-:W-:-:S04]  /*0470*/  IADD3 R15, PT, PT, R17, R18, R15 ;  /* 0x00000012110f7210 */ /* 0x008fc80007ffe00f */
[----:B----4-:R-:W-:-:S04]  /*0480*/  IADD3 R15, PT, PT, R19, R20, R15 ;  /* 0x00000014130f7210 */ /* 0x010fc80007ffe00f */
[----:B------:R-:W-:-:S04]  /*0490*/  IADD3 R15, PT, PT, R23, R22, R15 ;  /* 0x00000016170f7210 */ /* 0x000fc80007ffe00f */
[----:B------:R-:W-:-:S04]  /*04a0*/  IADD3 R15, PT, PT, R25, R24, R15 ;  /* 0x00000018190f7210 */ /* 0x000fc80007ffe00f */
[----:B------:R-:W-:Y:S02]  /*04b0*/  IADD3 R13, PT, PT, R13, R14, R15 ;  /* 0x0000000e0d0d7210 */ /* 0x000fe40007ffe00f */
[----:B------:R-:W-:-:S05]  /*04c0*/  IADD3 R14, P2, PT, R6, 0x4000, RZ ;  /* 0x00004000060e7810 */ /* 0x000fca0007f5e0ff */
[----:B0-----:R-:W-:Y:S01]  /*04d0*/  IMAD.X R7, RZ, RZ, R7, P2 ;  /* 0x000000ffff077224 */ /* 0x001fe200010e0607 */
[----:B------:R-:W-:-:S04]  /*04e0*/  IADD3 R9, PT, PT, R12, R9, R13 ;  /* 0x000000090c097210 */ /* 0x000fc80007ffe00d */
[----:B------:R-:W-:Y:S01]  /*04f0*/  IADD3 R4, PT, PT, R10, R11, R9 ;  /* 0x0000000b0a047210 */ /* 0x000fe20007ffe009 */
[----:B------:R-:W-:Y:S06]  /*0500*/  @P1 BRA `(.L_x_65) ;  /* 0xfffffffc00841947 */ /* 0x000fec000383ffff */
.L_x_64:
[----:B------:R-:W-:Y:S05]  /*0510*/  BSYNC.RECONVERGENT B2 ;  /* 0x0000000000027941 */ /* 0x000fea0003800200 */
.L_x_63:
[----:B------:R-:W-:Y:S05]  /*0520*/  @!P0 BRA `(.L_x_62) ;  /* 0x0000000000dc8947 */ /* 0x000fea0003800000 */
[----:B------:R-:W-:Y:S01]  /*0530*/  ISETP.GE.U32.AND P0, PT, R21, 0x8, PT ;  /* 0x000000081500780c */ /* 0x000fe20003f06070 */
[----:B------:R-:W-:Y:S01]  /*0540*/  BSSY.RECONVERGENT B2, `(.L_x_66) ;  /* 0x0000016000027945 */ /* 0x000fe20003800200 */
[----:B------:R-:W-:-:S04]  /*0550*/  LOP3.LUT R16, R2, 0x7, RZ, 0xc0, !PT ;  /* 0x0000000702107812 */ /* 0x000fc800078ec0ff */
[----:B------:R-:W-:-:S07]  /*0560*/  ISETP.NE.AND P1, PT, R16, RZ, PT ;  /* 0x000000ff1000720c */ /* 0x000fce0003f25270 */
[----:B------:R-:W-:Y:S06]  /*0570*/  @!P0 BRA `(.L_x_67) ;  /* 0x0000000000488947 */ /* 0x000fec0003800000 */
[----:B------:R-:W0:Y:S01]  /*0580*/  LDCU.64 UR4, c[0x0][0x380] ;  /* 0x00007000ff0477ac */ /* 0x000e220008000a00 */
[----:B------:R-:W-:-:S04]  /*0590*/  IADD3 R7, P0, PT, R5, UR7, RZ ;  /* 0x0000000705077c10 */ /* 0x000fc8000ff1e0ff */
[----:B------:R-:W-:Y:S02]  /*05a0*/  LEA.HI.X.SX32 R8, R5, RZ, 0x1, P0 ;  /* 0x000000ff05087211 */ /* 0x000fe400000f0eff */
[----:B0-----:R-:W-:-:S04]  /*05b0*/  LEA R6, P0, R7, UR4, 0x2 ;  /* 0x0000000407067c11 */ /* 0x001fc8000f8010ff */
[----:B------:R-:W-:-:S05]  /*05c0*/  LEA.HI.X R7, R7, UR5, R8, 0x2, P0 ;  /* 0x0000000507077c11 */ /* 0x000fca00080f1408 */
[----:B------:R-:W2:Y:S04]  /*05d0*/  LDG.E R9, desc[UR14][R6.64] ;  /* 0x0000000e06097981 */ /* 0x000ea8000c1e1900 */
[----:B------:R-:W2:Y:S04]  /*05e0*/  LDG.E R8, desc[UR14][R6.64+0x400] ;  /* 0x0004000e06087981 */ /* 0x000ea8000c1e1900 */
[----:B------:R-:W3:Y:S04]  /*05f0*/  LDG.E R11, desc[UR14][R6.64+0x800] ;  /* 0x0008000e060b7981 */ /* 0x000ee8000c1e1900 */
[----:B------:R-:W3:Y:S04]  /*0600*/  LDG.E R10, desc[UR14][R6.64+0xc00] ;  /* 0x000c000e060a7981 */ /* 0x000ee8000c1e1900 */
[----:B------:R-:W4:Y:S04]  /*0610*/  LDG.E R13, desc[UR14][R6.64+0x1000] ;  /* 0x0010000e060d7981 */ /* 0x000f28000c1e1900 */
[----:B------:R-:W4:Y:S04]  /*0620*/  LDG.E R12, desc[UR14][R6.64+0x1400] ;  /* 0x0014000e060c7981 */ /* 0x000f28000c1e1900 */
[----:B------:R-:W4:Y:S04]  /*0630*/  LDG.E R15, desc[UR14][R6.64+0x1800] ;  /* 0x0018000e060f7981 */ /* 0x000f28000c1e1900 */
[----:B------:R-:W4:Y:S01]  /*0640*/  LDG.E R14, desc[UR14][R6.64+0x1c00] ;  /* 0x001c000e060e7981 */ /* 0x000f22000c1e1900 */
[----:B------:R-:W-:Y:S01]  /*0650*/  VIADD R5, R5, 0x800 ;  /* 0x0000080005057836 */ /* 0x000fe20000000000 */
[----:B--2--5:R-:W-:-:S04]  /*0660*/  IADD3 R8, PT, PT, R8, R9, R4 ;  /* 0x0000000908087210 */ /* 0x024fc80007ffe004 */
[----:B---3--:R-:W-:-:S04]  /*0670*/  IADD3 R8, PT, PT, R10, R11, R8 ;  /* 0x0000000b0a087210 */ /* 0x008fc80007ffe008 */
[----:B----4-:R-:W-:-:S04]  /*0680*/  IADD3 R8, PT, PT, R12, R13, R8 ;  /* 0x0000000d0c087210 */ /* 0x010fc80007ffe008 */
[----:B------:R-:W-:-:S07]  /*0690*/  IADD3 R4, PT, PT, R14, R15, R8 ;  /* 0x0000000f0e047210 */ /* 0x000fce0007ffe008 */
.L_x_67:
[----:B------:R-:W-:Y:S05]  /*06a0*/  BSYNC.RECONVERGENT B2 ;  /* 0x0000000000027941 */ /* 0x000fea0003800200 */
.L_x_66:
        /* <DEDUP_REMOVED lines=14> */
[----:B------:R-:W3:Y:S01]  /*0790*/  LDG.E R10, desc[UR14][R6.64+0xc00] ;  /* 0x000c000e060a7981 */ /* 0x000ee2000c1e1900 */
[----:B------:R-:W-:Y:S01]  /*07a0*/  VIADD R5, R5, 0x400 ;  /* 0x0000040005057836 */ /* 0x000fe20000000000 */
[----:B--2--5:R-:W-:-:S04]  /*07b0*/  IADD3 R4, PT, PT, R8, R9, R4 ;  /* 0x0000000908047210 */ /* 0x024fc80007ffe004 */
[----:B---3--:R-:W-:-:S07]  /*07c0*/  IADD3 R4, PT, PT, R10, R11, R4 ;  /* 0x0000000b0a047210 */ /* 0x008fce0007ffe004 */
.L_x_69:
[----:B------:R-:W-:Y:S05]  /*07d0*/  BSYNC.RECONVERGENT B2 ;  /* 0x0000000000027941 */ /* 0x000fea0003800200 */
.L_x_68:
[----:B------:R-:W-:Y:S05]  /*07e0*/  @!P1 BRA `(.L_x_62) ;  /* 0x00000000002c9947 */ /* 0x000fea0003800000 */
[----:B------:R-:W0:Y:S01]  /*07f0*/  LDC.64 R6, c[0x0][0x380] ;  /* 0x0000e000ff067b82 */ /* 0x000e220000000a00 */
[----:B------:R-:W-:Y:S02]  /*0800*/  IMAD.U32 R9, RZ, RZ, UR16 ;  /* 0x00000010ff097e24 */ /* 0x000fe4000f8e00ff */
[----:B------:R-:W-:Y:S02]  /*0810*/  IMAD.MOV R2, RZ, RZ, -R2 ;  /* 0x000000ffff027224 */ /* 0x000fe400078e0a02 */
[----:B0-----:R-:W-:-:S07]  /*0820*/  IMAD.WIDE.U32 R6, R9, 0x4000, R6 ;  /* 0x0000400009067825 */ /* 0x001fce00078e0006 */
.L_x_70:
[----:B------:R-:W-:-:S06]  /*0830*/  IMAD.WIDE R8, R5, 0x4, R6 ;  /* 0x0000000405087825 */ /* 0x000fcc00078e0206 */
[----:B------:R-:W2:Y:S01]  /*0840*/  LDG.E R9, desc[UR14][R8.64] ;  /* 0x0000000e08097981 */ /* 0x000ea2000c1e1900 */
[----:B------:R-:W-:Y:S02]  /*0850*/  VIADD R2, R2, 0x1 ;  /* 0x0000000102027836 */ /* 0x000fe40000000000 */
[----:B------:R-:W-:-:S03]  /*0860*/  VIADD R5, R5, 0x100 ;  /* 0x0000010005057836 */ /* 0x000fc60000000000 */
[----:B------:R-:W-:Y:S01]  /*0870*/  ISETP.NE.AND P0, PT, R2, RZ, PT ;  /* 0x000000ff0200720c */ /* 0x000fe20003f05270 */
[----:B--2--5:R-:W-:-:S12]  /*0880*/  IMAD.IADD R4, R9, 0x1, R4 ;  /* 0x0000000109047824 */ /* 0x024fd800078e0204 */
[----:B------:R-:W-:Y:S05]  /*0890*/  @P0 BRA `(.L_x_70) ;  /* 0xfffffffc00e40947 */ /* 0x000fea000383ffff */
.L_x_62:
[----:B------:R-:W-:Y:S05]  /*08a0*/  BSYNC.RECONVERGENT B1 ;  /* 0x0000000000017941 */ /* 0x000fea0003800200 */
.L_x_61:
[----:B------:R-:W-:-:S13]  /*08b0*/  ISETP.GE.AND P0, PT, R0, 0x100, PT ;  /* 0x000001000000780c */ /* 0x000fda0003f06270 */
[----:B------:R-:W-:Y:S05]  /*08c0*/  @!P0 BRA `(.L_x_71) ;  /* 0x0000000000ac8947 */ /* 0x000fea0003800000 */
[----:B------:R-:W1:Y:S01]  /*08d0*/  S2R R8, SR_LANEID ;  /* 0x0000000000087919 */ /* 0x000e620000000000 */
[----:B-----5:R-:W2:Y:S01]  /*08e0*/  SHFL.DOWN PT, R0, R4, 0x1, 0x1f ;  /* 0x08201f0004007f89 */ /* 0x020ea200000e0000 */
[C---:B-1----:R-:W-:Y:S02]  /*08f0*/  ISETP.GT.AND P0, PT, R8.reuse, 0x1e, PT ;  /* 0x0000001e0800780c */ /* 0x042fe40003f04270 */
[----:B------:R-:W-:Y:S02]  /*0900*/  ISETP.NE.AND P1, PT, R8, RZ, PT ;  /* 0x000000ff0800720c */ /* 0x000fe40003f25270 */
[----:B--2---:R-:W-:Y:S02]  /*0910*/  SEL R5, R0, RZ, !P0 ;  /* 0x000000ff00057207 */ /* 0x004fe40004000000 */
[----:B------:R-:W-:-:S03]  /*0920*/  ISETP.GT.AND P0, PT, R8, 0x1d, PT ;  /* 0x0000001d0800780c */ /* 0x000fc60003f04270 */
[----:B------:R-:W-:-:S05]  /*0930*/  IMAD.IADD R5, R5, 0x1, R4 ;  /* 0x0000000105057824 */ /* 0x000fca00078e0204 */
[----:B------:R-:W1:Y:S01]  /*0940*/  SHFL.DOWN PT, R0, R5, 0x2, 0x1f ;  /* 0x08401f0005007f89 */ /* 0x000e6200000e0000 */
[----:B0-----:R-:W0:Y:S01]  /*0950*/  @!P1 S2R R6, SR_CgaCtaId ;  /* 0x0000000000069919 */ /* 0x001e220000008800 */
[----:B-1----:R-:W-:Y:S02]  /*0960*/  SEL R0, R0, RZ, !P0 ;  /* 0x000000ff00007207 */ /* 0x002fe40004000000 */
[----:B------:R-:W-:-:S03]  /*0970*/  ISETP.GT.AND P0, PT, R8, 0x1b, PT ;  /* 0x0000001b0800780c */ /* 0x000fc60003f04270 */
[----:B------:R-:W-:Y:S01]  /*0980*/  IMAD.IADD R0, R5, 0x1, R0 ;  /* 0x0000000105007824 */ /* 0x000fe200078e0200 */
[----:B------:R-:W-:-:S04]  /*0990*/  @!P1 MOV R5, 0x400 ;  /* 0x0000040000059802 */ /* 0x000fc80000000f00 */
[----:B------:R-:W1:Y:S01]  /*09a0*/  SHFL.DOWN PT, R2, R0, 0x4, 0x1f ;  /* 0x08801f0000027f89 */ /* 0x000e6200000e0000 */
[----:B0-----:R-:W-:Y:S02]  /*09b0*/  @!P1 LEA R5, R6, R5, 0x18 ;  /* 0x0000000506059211 */ /* 0x001fe400078ec0ff */
[----:B-1----:R-:W-:Y:S02]  /*09c0*/  SEL R7, R2, RZ, !P0 ;  /* 0x000000ff02077207 */ /* 0x002fe40004000000 */
        /* <DEDUP_REMOVED lines=19> */
[----:B--2---:R-:W-:Y:S04]  /*0b00*/  LDS R0, [UR4+0xc] ;  /* 0x00000c04ff007984 */ /* 0x004fe80008000800 */
[----:B------:R-:W0:Y:S04]  /*0b10*/  LDS.128 R4, [UR4+0x10] ;  /* 0x00001004ff047984 */ /* 0x000e280008000c00 */
[----:B------:R-:W1:Y:S01]  /*0b20*/  LDS.64 R2, [UR4+0x20] ;  /* 0x00002004ff027984 */ /* 0x000e620008000a00 */
[----:B0-----:R-:W-:-:S04]  /*0b30*/  IADD3 R0, PT, PT, R4, R0, R9 ;  /* 0x0000000004007210 */ /* 0x001fc80007ffe009 */
[----:B------:R-:W-:-:S04]  /*0b40*/  IADD3 R0, PT, PT, R6, R0, R5 ;  /* 0x0000000006007210 */ /* 0x000fc80007ffe005 */
[----:B-1----:R-:W-:-:S05]  /*0b50*/  IADD3 R0, PT, PT, R2, R0, R7 ;  /* 0x0000000002007210 */ /* 0x002fca0007ffe007 */
[----:B------:R-:W-:Y:S01]  /*0b60*/  IMAD.IADD R9, R0, 0x1, R3 ;  /* 0x0000000100097824 */ /* 0x000fe200078e0203 */
[----:B------:R-:W-:Y:S06]  /*0b70*/  BRA `(.L_x_72) ;  /* 0x0000001400307947 */ /* 0x000fec0003800000 */
.L_x_71:
[----:B------:R-:W-:Y:S01]  /*0b80*/  LOP3.LUT R2, R3, 0x3e0, RZ, 0xc0, !PT ;  /* 0x000003e003027812 */ /* 0x000fe200078ec0ff */
[----:B------:R-:W1:Y:S03]  /*0b90*/  S2R R10, SR_LANEID ;  /* 0x00000000000a7919 */ /* 0x000e660000000000 */
[----:B0-----:R-:W-:Y:S01]  /*0ba0*/  LOP3.LUT R7, RZ, R2, RZ, 0x33, !PT ;  /* 0x00000002ff077212 */ /* 0x001fe200078e33ff */
[----:B------:R-:W-:-:S04]  /*0bb0*/  VIADD R5, R2, 0x20 ;  /* 0x0000002002057836 */ /* 0x000fc80000000000 */
[----:B------:R-:W-:Y:S01]  /*0bc0*/  IMAD.IADD R7, R0, 0x1, R7 ;  /* 0x0000000100077824 */ /* 0x000fe200078e0207 */
[----:B------:R-:W-:-:S04]  /*0bd0*/  ISETP.GT.AND P0, PT, R5, R0, PT ;  /* 0x000000000500720c */ /* 0x000fc80003f04270 */
[----:B------:R-:W-:-:S05]  /*0be0*/  SEL R7, R7, 0x1f, P0 ;  /* 0x0000001f07077807 */ /* 0x000fca0000000000 */
[----:B-----5:R-:W0:Y:S01]  /*0bf0*/  SHFL.DOWN PT, R2, R4, 0x1, R7 ;  /* 0x0820000004027989 */ /* 0x020e2200000e0007 */
[CC--:B-1----:R-:W-:Y:S01]  /*0c00*/  ISETP.GE.AND P0, PT, R10.reuse, R7.reuse, PT ;  /* 0x000000070a00720c */ /* 0x0c2fe20003f06270 */
[C---:B------:R-:W-:Y:S01]  /*0c10*/  VIADD R6, R10.reuse, 0x2 ;  /* 0x000000020a067836 */ /* 0x040fe20000000000 */
[C---:B------:R-:W-:Y:S01]  /*0c20*/  ISETP.NE.AND P1, PT, R10.reuse, RZ, PT ;  /* 0x000000ff0a00720c */ /* 0x040fe20003f25270 */
[----:B------:R-:W-:Y:S01]  /*0c30*/  VIADD R8, R10, 0x4 ;  /* 0x000000040a087836 */ /* 0x000fe20000000000 */
[----:B0-----:R-:W-:Y:S02]  /*0c40*/  SEL R5, R2, RZ, !P0 ;  /* 0x000000ff02057207 */ /* 0x001fe40004000000 */
        /* <DEDUP_REMOVED lines=35> */
[----:B------:R-:W0:Y:S04]  /*0e80*/  LDS.128 R4, [UR4+0x10] ;  /* 0x00001004ff047984 */ /* 0x000e280008000c00 */
[----:B------:R-:W2:Y:S04]  /*0e90*/  LDS R2, [UR4+0xc] ;  /* 0x00000c04ff027984 */ /* 0x000ea80008000800 */
[----:B------:R-:W3:Y:S01]  /*0ea0*/  LDS.64 R10, [UR4+0x20] ;  /* 0x00002004ff0a7984 */ /* 0x000ee20008000a00 */
[----:B0-----:R-:W-:Y:S02]  /*0eb0*/  SEL R4, R4, RZ, P2 ;  /* 0x000000ff04047207 */ /* 0x001fe40001000000 */
[----:B------:R-:W-:-:S02]  /*0ec0*/  ISETP.GT.AND P2, PT, R0, 0x60, PT ;  /* 0x000000600000780c */ /* 0x000fc40003f44270 */
[----:B--2---:R-:W-:Y:S02]  /*0ed0*/  SEL R2, R2, RZ, P1 ;  /* 0x000000ff02027207 */ /* 0x004fe40000800000 */
        /* <DEDUP_REMOVED lines=8> */
[----:B---3--:R-:W-:Y:S02]  /*0f60*/  SEL R10, R10, RZ, P2 ;  /* 0x000000ff0a0a7207 */ /* 0x008fe40001000000 */
[----:B------:R-:W-:Y:S02]  /*0f70*/  SEL R11, R11, RZ, P3 ;  /* 0x000000ff0b0b7207 */ /* 0x000fe40001800000 */
[----:B------:R-:W-:-:S05]  /*0f80*/  IADD3 R2, PT, PT, R10, R2, R7 ;  /* 0x000000020a027210 */ /* 0x000fca0007ffe007 */
[----:B-1----:R-:W-:Y:S01]  /*0f90*/  IMAD.IADD R9, R2, 0x1, R11 ;  /* 0x0000000102097824 */ /* 0x002fe200078e020b */
[----:B------:R-:W-:Y:S06]  /*0fa0*/  BRA `(.L_x_72) ;  /* 0x0000001000247947 */ /* 0x000fec0003800000 */
.L_x_58:
[----:B------:R-:W0:Y:S01]  /*0fb0*/  S2R R0, SR_TID.X ;  /* 0x0000000000007919 */ /* 0x000e220000002100 */
[----:B------:R-:W1:Y:S01]  /*0fc0*/  LDC.64 R4, c[0x0][0x380] ;  /* 0x0000e000ff047b82 */ /* 0x000e620000000a00 */
[----:B0-----:R-:W-:-:S04]  /*0fd0*/  VIADD R7, R0, UR7 ;  /* 0x0000000700077c36 */ /* 0x001fc80008000000 */
[----:B-1----:R-:W-:-:S05]  /*0fe0*/  IMAD.WIDE.U32 R4, R7, 0x4, R4 ;  /* 0x0000000407047825 */ /* 0x002fca00078e0004 */
[----:B------:R-:W2:Y:S04]  /*0ff0*/  LDG.E R6, desc[UR14][R4.64] ;  /* 0x0000000e04067981 */ /* 0x000ea8000c1e1900 */
[----:B------:R-:W2:Y:S04]  /*1000*/  LDG.E R7, desc[UR14][R4.64+0x400] ;  /* 0x0004000e04077981 */ /* 0x000ea8000c1e1900 */
[----:B------:R-:W2:Y:S04]  /*1010*/  LDG.E R8, desc[UR14][R4.64+0x800] ;  /* 0x0008000e04087981 */ /* 0x000ea8000c1e1900 */
[----:B------:R-:W3:Y:S04]  /*1020*/  LDG.E R9, desc[UR14][R4.64+0xc00] ;  /* 0x000c000e04097981 */ /* 0x000ee8000c1e1900 */
[----:B------:R-:W3:Y:S04]  /*1030*/  LDG.E R10, desc[UR14][R4.64+0x1000] ;  /* 0x0010000e040a7981 */ /* 0x000ee8000c1e1900 */
[----:B------:R-:W4:Y:S04]  /*1040*/  LDG.E R11, desc[UR14][R4.64+0x1400] ;  /* 0x0014000e040b7981 */ /* 0x000f28000c1e1900 */
[----:B------:R-:W4:Y:S04]  /*1050*/  LDG.E R12, desc[UR14][R4.64+0x1800] ;  /* 0x0018000e040c7981 */ /* 0x000f28000c1e1900 */
[----:B------:R-:W5:Y:S04]  /*1060*/  LDG.E R13, desc[UR14][R4.64+0x1c00] ;  /* 0x001c000e040d7981 */ /* 0x000f68000c1e1900 */
[----:B------:R-:W5:Y:S04]  /*1070*/  LDG.E R14, desc[UR14][R4.64+0x2000] ;  /* 0x0020000e040e7981 */ /* 0x000f68000c1e1900 */
[----:B------:R-:W5:Y:S04]  /*1080*/  LDG.E R15, desc[UR14][R4.64+0x2400] ;  /* 0x0024000e040f7981 */ /* 0x000f68000c1e1900 */
[----:B------:R-:W5:Y:S04]  /*1090*/  LDG.E R16, desc[UR14][R4.64+0x2800] ;  /* 0x0028000e04107981 */ /* 0x000f68000c1e1900 */
[----:B------:R-:W5:Y:S04]  /*10a0*/  LDG.E R17, desc[UR14][R4.64+0x2c00] ;  /* 0x002c000e04117981 */ /* 0x000f68000c1e1900 */
[----:B------:R-:W5:Y:S04]  /*10b0*/  LDG.E R18, desc[UR14][R4.64+0x3000] ;  /* 0x0030000e04127981 */ /* 0x000f68000c1e1900 */
[----:B------:R-:W5:Y:S04]  /*10c0*/  LDG.E R19, desc[UR14][R4.64+0x3400] ;  /* 0x0034000e04137981 */ /* 0x000f68000c1e1900 */
[----:B------:R-:W5:Y:S04]  /*10d0*/  LDG.E R20, desc[UR14][R4.64+0x3800] ;  /* 0x0038000e04147981 */ /* 0x000f68000c1e1900 */
[----:B------:R-:W5:Y:S01]  /*10e0*/  LDG.E R21, desc[UR14][R4.64+0x3c00] ;  /* 0x003c000e04157981 */ /* 0x000f62000c1e1900 */
[----:B------:R-:W-:-:S04]  /*10f0*/  ISETP.GE.U32.AND P0, PT, R23, UR5, PT ;  /* 0x0000000517007c0c */ /* 0x000fc8000bf06070 */
[----:B------:R-:W-:Y:S02]  /*1100*/  ISETP.GE.U32.AND.EX P0, PT, R22, UR4, PT, P0 ;  /* 0x0000000416007c0c */ /* 0x000fe4000bf06100 */
[----:B--2---:R-:W-:-:S04]  /*1110*/  IADD3 R6, PT, PT, R8, R7, R6 ;  /* 0x0000000708067210 */ /* 0x004fc80007ffe006 */
[----:B---3--:R-:W-:-:S04]  /*1120*/  IADD3 R6, PT, PT, R10, R9, R6 ;  /* 0x000000090a067210 */ /* 0x008fc80007ffe006 */
[----:B----4-:R-:W-:-:S04]  /*1130*/  IADD3 R6, PT, PT, R12, R11, R6 ;  /* 0x0000000b0c067210 */ /* 0x010fc80007ffe006 */
[----:B-----5:R-:W-:-:S04]  /*1140*/  IADD3 R6, PT, PT, R14, R13, R6 ;  /* 0x0000000d0e067210 */ /* 0x020fc80007ffe006 */
[----:B------:R-:W-:-:S04]  /*1150*/  IADD3 R6, PT, PT, R16, R15, R6 ;  /* 0x0000000f10067210 */ /* 0x000fc80007ffe006 */
[----:B------:R-:W-:-:S04]  /*1160*/  IADD3 R6, PT, PT, R18, R17, R6 ;  /* 0x0000001112067210 */ /* 0x000fc80007ffe006 */
[----:B------:R-:W-:-:S05]  /*1170*/  IADD3 R6, PT, PT, R20, R19, R6 ;  /* 0x0000001314067210 */ /* 0x000fca0007ffe006 */
[----:B------:R-:W-:Y:S01]  /*1180*/  IMAD.IADD R8, R21, 0x1, R6 ;  /* 0x0000000115087824 */ /* 0x000fe200078e0206 */
[----:B------:R-:W-:Y:S06]  /*1190*/  @!P0 BRA `(.L_x_73) ;  /* 0x0000000c00008947 */ /* 0x000fec0003800000 */
[----:B------:R-:W-:Y:S01]  /*11a0*/  UIADD3 UR8, UP0, UPT, UR5, UR7, URZ ;  /* 0x0000000705087290 */ /* 0x000fe2000ff1e0ff */
[----:B------:R-:W-:Y:S01]  /*11b0*/  IADD3 R20, P1, PT, R2, -0x1000, RZ ;  /* 0xfffff00002147810 */ /* 0x000fe20007f3e0ff */
[----:B------:R-:W0:Y:S01]  /*11c0*/  LDCU.64 UR12, c[0x0][0x380] ;  /* 0x00007000ff0c77ac */ /* 0x000e220008000a00 */
[----:B------:R-:W-:Y:S02]  /*11d0*/  LOP3.LUT R5, RZ, R0, RZ, 0x33, !PT ;  /* 0x00000000ff057212 */ /* 0x000fe400078e33ff */
[----:B------:R-:W-:Y:S01]  /*11e0*/  IADD3.X R9, PT, PT, R3, -0x1, RZ, P1, !PT ;  /* 0xffffffff03097810 */ /* 0x000fe20000ffe4ff */
[----:B------:R-:W-:Y:S01]  /*11f0*/  UIADD3.X UR9, UPT, UPT, URZ, UR4, URZ, UP0, !UPT ;  /* 0x00000004ff097290 */ /* 0x000fe200087fe4ff */
[----:B------:R-:W-:Y:S01]  /*1200*/  ISETP.LT.U32.AND P0, PT, R20, UR8, PT ;  /* 0x0000000814007c0c */ /* 0x000fe2000bf01070 */
[----:B------:R-:W-:Y:S01]  /*1210*/  UMOV UR6, UR5 ;  /* 0x0000000500067c82 */ /* 0x000fe20008000000 */
[----:B------:R-:W-:Y:S01]  /*1220*/  IADD3 R11, P2, PT, R0, UR8, RZ ;  /* 0x00000008000b7c10 */ /* 0x000fe2000ff5e0ff */
[----:B------:R-:W-:Y:S01]  /*1230*/  UMOV UR4, URZ ;  /* 0x000000ff00047c82 */ /* 0x000fe20008000000 */
[----:B------:R-:W-:Y:S01]  /*1240*/  IADD3 R5, PT, PT, R2, -UR5, R5 ;  /* 0x8000000502057c10 */ /* 0x000fe2000fffe005 */
[----:B------:R-:W-:Y:S01]  /*1250*/  IMAD.U32 R10, RZ, RZ, UR9 ;  /* 0x00000009ff0a7e24 */ /* 0x000fe2000f8e00ff */
[----:B------:R-:W-:Y:S01]  /*1260*/  UMOV UR10, UR8 ;  /* 0x00000008000a7c82 */ /* 0x000fe20008000000 */
[----:B------:R-:W-:-:S02]  /*1270*/  IMAD.X R4, RZ, RZ, UR9, P2 ;  /* 0x00000009ff047e24 */ /* 0x000fc400090e06ff */
[----:B------:R-:W-:Y:S01]  /*1280*/  VIADD R7, R5, -UR7 ;  /* 0x8000000705077c36 */ /* 0x000fe20008000000 */
[----:B------:R-:W-:Y:S01]  /*1290*/  ISETP.GT.U32.AND.EX P0, PT, R10, R9, PT, P0 ;  /* 0x000000090a00720c */ /* 0x000fe20003f04100 */
[----:B------:R-:W-:Y:S01]  /*12a0*/  UMOV UR7, UR9 ;  /* 0x0000000900077c82 */ /* 0x000fe20008000000 */
[----:B0-----:R-:W-:-:S04]  /*12b0*/  LEA R6, P1, R11, UR12, 0x2 ;  /* 0x0000000c0b067c11 */ /* 0x001fc8000f8210ff */
[----:B------:R-:W-:Y:S02]  /*12c0*/  IADD3 R6, P2, PT, R6, 0x2000, RZ ;  /* 0x0000200006067810 */ /* 0x000fe40007f5e0ff */
[----:B------:R-:W-:-:S05]  /*12d0*/  LEA.HI.X R11, R11, UR13, R4, 0x2, P1 ;  /* 0x0000000d0b0b7c11 */ /* 0x000fca00088f1404 */
[----:B------:R-:W-:Y:S01]  /*12e0*/  IMAD.X R11, RZ, RZ, R11, P2 ;  /* 0x000000ffff0b7224 */ /* 0x000fe200010e060b */
[----:B------:R-:W-:Y:S06]  /*12f0*/  @P0 BRA `(.L_x_74) ;  /* 0x0000000000d40947 */ /* 0x000fec0003800000 */
[----:B------:R-:W0:Y:S01]  /*1300*/  LDC.64 R2, c[0x0][0x3b8] ;  /* 0x0000ee00ff027b82 */ /* 0x000e220000000a00 */
[----:B------:R-:W1:Y:S01]  /*1310*/  LDCU.64 UR12, c[0x0][0x380] ;  /* 0x00007000ff0c77ac */ /* 0x000e620008000a00 */
[----:B------:R-:W-:Y:S01]  /*1320*/  NOP ;  /* 0x0000000000007918 */ /* 0x000fe20000000000 */
.L_x_75:
[----:B------:R-:W-:-:S05]  /*1330*/  IADD3 R5, P0, PT, R0, UR8, RZ ;  /* 0x0000000800057c10 */ /* 0x000fca000ff1e0ff */
[----:B------:R-:W-:Y:S01]  /*1340*/  IMAD.X R10, RZ, RZ, UR9, P0 ;  /* 0x00000009ff0a7e24 */ /* 0x000fe200080e06ff */
[----:B-1----:R-:W-:-:S04]  /*1350*/  LEA R4, P0, R5, UR12, 0x2 ;  /* 0x0000000c05047c11 */ /* 0x002fc8000f8010ff */
[----:B------:R-:W-:-:S05]  /*1360*/  LEA.HI.X R5, R5, UR13, R10, 0x2, P0 ;  /* 0x0000000d05057c11 */ /* 0x000fca00080f140a */
        /* <DEDUP_REMOVED lines=15> */
[----:B------:R1:W5:Y:S01]  /*1460*/  LDG.E R21, desc[UR14][R4.64+0x3c00] ;  /* 0x003c000e04157981 */ /* 0x000362000c1e1900 */
[----:B------:R-:W-:-:S02]  /*1470*/  USHF.R.S32.HI UR11, URZ, 0x1f, UR5 ;  /* 0x0000001fff0b7899 */ /* 0x000fc40008011405 */
[----:B------:R-:W-:-:S04]  /*1480*/  UIADD3 UR6, UP0, UPT, UR5, UR10, URZ ;  /* 0x0000000a05067290 */ /* 0x000fc8000ff1e0ff */
[----:B------:R-:W-:Y:S01]  /*1490*/  UIADD3.X UR7, UPT, UPT, UR11, UR7, URZ, UP0, !UPT ;  /* 0x000000070b077290 */ /* 0x000fe200087fe4ff */
[----:B--2---:R-:W-:Y:S02]  /*14a0*/  IADD3 R22, PT, PT, R22, R23, R8 ;  /* 0x0000001716167210 */ /* 0x004fe40007ffe008 */
[----:B0-----:R-:W-:-:S04]  /*14b0*/  IADD3 R8, P1, PT, R2, -UR8, RZ ;  /* 0x8000000802087c10 */ /* 0x001fc8000ff3e0ff */
[----:B------:R-:W-:Y:S02]  /*14c0*/  ISETP.GE.U32.AND P0, PT, R8, UR5, PT ;  /* 0x0000000508007c0c */ /* 0x000fe4000bf06070 */
[----:B---3--:R-:W-:Y:S02]  /*14d0*/  IADD3 R22, PT, PT, R25, R24, R22 ;  /* 0x0000001819167210 */ /* 0x008fe40007ffe016 */
[----:B-1----:R-:W-:-:S04]  /*14e0*/  IADD3.X R4, PT, PT, R3, ~UR9, RZ, P1, !PT ;  /* 0x8000000903047c10 */ /* 0x002fc80008ffe4ff */
[----:B------:R-:W-:Y:S02]  /*14f0*/  ISETP.GE.U32.AND.EX P0, PT, R4, UR11, PT, P0 ;  /* 0x0000000b04007c0c */ /* 0x000fe4000bf06100 */
[----:B----4-:R-:W-:-:S04]  /*1500*/  IADD3 R22, PT, PT, R27, R26, R22 ;  /* 0x0000001a1b167210 */ /* 0x010fc80007ffe016 */
[----:B-----5:R-:W-:-:S04]  /*1510*/  IADD3 R18, PT, PT, R19, R18, R22 ;  /* 0x0000001213127210 */ /* 0x020fc80007ffe016 */
[----:B------:R-:W-:-:S04]  /*1520*/  IADD3 R10, PT, PT, R10, R15, R18 ;  /* 0x0000000f0a0a7210 */ /* 0x000fc80007ffe012 */
[----:B------:R-:W-:-:S04]  /*1530*/  IADD3 R10, PT, PT, R16, R17, R10 ;  /* 0x00000011100a7210 */ /* 0x000fc80007ffe00a */
[----:B------:R-:W-:-:S04]  /*1540*/  IADD3 R10, PT, PT, R13, R14, R10 ;  /* 0x0000000e0d0a7210 */ /* 0x000fc80007ffe00a */
[----:B------:R-:W-:Y:S01]  /*1550*/  IADD3 R8, PT, PT, R21, R12, R10 ;  /* 0x0000000c15087210 */ /* 0x000fe20007ffe00a */
[----:B------:R-:W-:Y:S06]  /*1560*/  @!P0 BRA `(.L_x_73) ;  /* 0x00000008000c8947 */ /* 0x000fec0003800000 */
[----:B------:R-:W-:Y:S02]  /*1570*/  UIADD3 UR8, UP0, UPT, UR5, UR8, URZ ;  /* 0x0000000805087290 */ /* 0x000fe4000ff1e0ff */
[----:B------:R-:W-:Y:S01]  /*1580*/  IMAD.U32 R5, RZ, RZ, UR5 ;  /* 0x00000005ff057e24 */ /* 0x000fe2000f8e00ff */
[----:B------:R-:W-:Y:S01]  /*1590*/  UIADD3 UR4, UPT, UPT, UR4, 0x1, URZ ;  /* 0x0000000104047890 */ /* 0x000fe2000fffe0ff */
[----:B------:R-:W-:Y:S01]  /*15a0*/  IMAD.MOV.U32 R10, RZ, RZ, R6 ;  /* 0x000000ffff0a7224 */ /* 0x000fe200078e0006 */
[----:B------:R-:W-:Y:S01]  /*15b0*/  UIADD3.X UR9, UPT, UPT, UR11, UR9, URZ, UP0, !UPT ;  /* 0x000000090b097290 */ /* 0x000fe200087fe4ff */
[----:B------:R-:W-:Y:S01]  /*15c0*/  VIADD R7, R7, -UR5 ;  /* 0x8000000507077c36 */ /* 0x000fe20008000000 */
[----:B------:R-:W-:Y:S01]  /*15d0*/  ISETP.LT.U32.AND P0, PT, R20, UR8, PT ;  /* 0x0000000814007c0c */ /* 0x000fe2000bf01070 */
[----:B------:R-:W-:Y:S01]  /*15e0*/  IMAD.WIDE R10, R5, 0x4, R10 ;  /* 0x00000004050a7825 */ /* 0x000fe200078e020a */
[----:B------:R-:W-:-:S03]  /*15f0*/  UMOV UR10, UR6 ;  /* 0x00000006000a7c82 */ /* 0x000fc60008000000 */
[----:B------:R-:W-:Y:S02]  /*1600*/  IMAD.U32 R4, RZ, RZ, UR9 ;  /* 0x00000009ff047e24 */ /* 0x000fe4000f8e00ff */
[----:B------:R-:W-:-:S03]  /*1610*/  IMAD.MOV.U32 R6, RZ, RZ, R10 ;  /* 0x000000ffff067224 */ /* 0x000fc600078e000a */
[----:B------:R-:W-:-:S13]  /*1620*/  ISETP.GT.U32.AND.EX P0, PT, R4, R9, PT, P0 ;  /* 0x000000090400720c */ /* 0x000fda0003f04100 */
[----:B------:R-:W-:Y:S05]  /*1630*/  @!P0 BRA `(.L_x_75) ;  /* 0xfffffffc003c8947 */ /* 0x000fea000383ffff */
[----:B------:R-:W-:-:S05]  /*1640*/  UMOV UR6, UR5 ;  /* 0x0000000500067c82 */ /* 0x000fca0008000000 */
.L_x_74:
[C---:B------:R-:W-:Y:S01]  /*1650*/  VIADD R5, R2.reuse, -UR8 ;  /* 0x8000000802057c36 */ /* 0x040fe20008000000 */
[----:B------:R-:W-:Y:S01]  /*1660*/  ISETP.LE.U32.AND P1, PT, R2, UR8, PT ;  /* 0x0000000802007c0c */ /* 0x000fe2000bf23070 */
[----:B------:R-:W-:Y:S01]  /*1670*/  IMAD.U32 R4, RZ, RZ, UR9 ;  /* 0x00000009ff047e24 */ /* 0x000fe2000f8e00ff */
[----:B------:R-:W-:Y:S02]  /*1680*/  BSSY.RECONVERGENT B1, `(.L_x_73) ;  /* 0x0000071000017945 */ /* 0x000fe40003800200 */
[----:B------:R-:W-:-:S04]  /*1690*/  ISETP.GE.AND P0, PT, R0, R5, PT ;  /* 0x000000050000720c */ /* 0x000fc80003f06270 */
[----:B------:R-:W-:-:S13]  /*16a0*/  ISETP.GE.U32.OR.EX P0, PT, R4, R3, P0, P1 ;  /* 0x000000030400720c */ /* 0x000fda0000706510 */
[----:B------:R-:W-:Y:S05]  /*16b0*/  @P0 BRA `(.L_x_76) ;  /* 0x0000000400b40947 */ /* 0x000fea0003800000 */
[----:B------:R-:W0:Y:S01]  /*16c0*/  LDC R4, c[0x0][0x3c0] ;  /* 0x0000f000ff047b82 */ /* 0x000e220000000800 */
[----:B------:R-:W-:Y:S01]  /*16d0*/  USHF.L.U32 UR5, UR16, 0xc, URZ ;  /* 0x0000000c10057899 */ /* 0x000fe200080006ff */
[----:B------:R-:W-:Y:S01]  /*16e0*/  LOP3.LUT R3, RZ, R0, RZ, 0x33, !PT ;  /* 0x00000000ff037212 */ /* 0x000fe200078e33ff */
[----:B------:R-:W-:Y:S02]  /*16f0*/  BSSY.RECONVERGENT B2, `(.L_x_77) ;  /* 0x000002e000027945 */ /* 0x000fe40003800200 */
[----:B------:R-:W-:-:S06]  /*1700*/  UIADD3 UR5, UPT, UPT, UR5, UR6, URZ ;  /* 0x0000000605057290 */ /* 0x000fcc000fffe0ff */
[----:B------:R-:W-:Y:S01]  /*1710*/  IADD3 R2, PT, PT, R2, -UR5, R3 ;  /* 0x8000000502027c10 */ /* 0x000fe2000fffe003 */
[----:B0-----:R-:W-:-:S04]  /*1720*/  IMAD R3, R4, UR4, RZ ;  /* 0x0000000404037c24 */ /* 0x001fc8000f8e02ff */
[----:B------:R-:W-:-:S05]  /*1730*/  IMAD R2, R3, -0x1000, R2 ;  /* 0xfffff00003027824 */ /* 0x000fca00078e0202 */
[C---:B------:R-:W-:Y:S02]  /*1740*/  ISETP.GE.U32.AND P0, PT, R2.reuse, 0xf00, PT ;  /* 0x00000f000200780c */ /* 0x040fe40003f06070 */
[----:B------:R-:W-:Y:S01]  /*1750*/  LEA.HI R20, R2, 0x1, RZ, 0x18 ;  /* 0x0000000102147811 */ /* 0x000fe200078fc0ff */
[----:B------:R-:W-:-:S03]  /*1760*/  IMAD.MOV.U32 R2, RZ, RZ, R0 ;  /* 0x000000ffff027224 */ /* 0x000fc600078e0000 */
[----:B------:R-:W-:-:S04]  /*1770*/  LOP3.LUT R21, R20, 0xf, RZ, 0xc0, !PT ;  /* 0x0000000f14157812 */ /* 0x000fc800078ec0ff */
[----:B------:R-:W-:-:S03]  /*1780*/  ISETP.NE.AND P1, PT, R21, RZ, PT ;  /* 0x000000ff1500720c */ /* 0x000fc60003f25270 */
[----:B------:R-:W-:Y:S10]  /*1790*/  @!P0 BRA `(.L_x_78) ;  /* 0x00000000008c8947 */ /* 0x000ff40003800000 */
[----:B------:R-:W-:-:S04]  /*17a0*/  LEA.HI R2, R7, 0x1, RZ, 0x18 ;  /* 0x0000000107027811 */ /* 0x000fc800078fc0ff */
[----:B------:R-:W-:Y:S01]  /*17b0*/  LOP3.LUT R3, R2, 0x1fffff0, RZ, 0xc0, !PT ;  /* 0x01fffff002037812 */ /* 0x000fe200078ec0ff */
[----:B------:R-:W-:-:S04]  /*17c0*/  IMAD.MOV.U32 R2, RZ, RZ, R0 ;  /* 0x000000ffff027224 */ /* 0x000fc800078e0000 */
[----:B------:R-:W-:-:S07]  /*17d0*/  IMAD.MOV R3, RZ, RZ, -R3 ;  /* 0x000000ffff037224 */ /* 0x000fce00078e0a03 */
.L_x_79:
[----:B------:R-:W-:-:S05]  /*17e0*/  IMAD.MOV.U32 R10, RZ, RZ, R6 ;  /* 0x000000ffff0a7224 */ /* 0x000fca00078e0006 */
        /* <DEDUP_REMOVED lines=16> */
[----:B------:R-:W-:-:S02]  /*18f0*/  VIADD R3, R3, 0x10 ;  /* 0x0000001003037836 */ /* 0x000fc40000000000 */
[----:B------:R-:W-:-:S03]  /*1900*/  VIADD R2, R2, 0x1000 ;  /* 0x0000100002027836 */ /* 0x000fc60000000000 */
[----:B------:R-:W-:Y:S02]  /*1910*/  ISETP.NE.AND P0, PT, R3, RZ, PT ;  /* 0x000000ff0300720c */ /* 0x000fe40003f05270 */
[----:B--2---:R-:W-:-:S04]  /*1920*/  IADD3 R14, PT, PT, R14, R15, R8 ;  /* 0x0000000f0e0e7210 */ /* 0x004fc80007ffe008 */
[----:B---3--:R-:W-:-:S04]  /*1930*/  IADD3 R14, PT, PT, R16, R17, R14 ;  /* 0x00000011100e7210 */ /* 0x008fc80007ffe00e */
[----:B----4-:R-:W-:-:S04]  /*1940*/  IADD3 R14, PT, PT, R18, R19, R14 ;  /* 0x00000013120e7210 */ /* 0x010fc80007ffe00e */
[----:B-----5:R-:W-:-:S04]  /*1950*/  IADD3 R14, PT, PT, R22, R23, R14 ;  /* 0x00000017160e7210 */ /* 0x020fc80007ffe00e */
[----:B------:R-:W-:-:S04]  /*1960*/  IADD3 R14, PT, PT, R24, R25, R14 ;  /* 0x00000019180e7210 */ /* 0x000fc80007ffe00e */
[----:B------:R-:W-:Y:S02]  /*1970*/  IADD3 R13, PT, PT, R6, R13, R14 ;  /* 0x0000000d060d7210 */ /* 0x000fe40007ffe00e */
[----:B------:R-:W-:-:S05]  /*1980*/  IADD3 R6, P2, PT, R10, 0x4000, RZ ;  /* 0x000040000a067810 */ /* 0x000fca0007f5e0ff */
[----:B0-----:R-:W-:Y:S01]  /*1990*/  IMAD.X R11, RZ, RZ, R11, P2 ;  /* 0x000000ffff0b7224 */ /* 0x001fe200010e060b */
[----:B------:R-:W-:-:S04]  /*19a0*/  IADD3 R9, PT, PT, R12, R9, R13 ;  /* 0x000000090c097210 */ /* 0x000fc80007ffe00d */
[----:B------:R-:W-:Y:S01]  /*19b0*/  IADD3 R8, PT, PT, R5, R4, R9 ;  /* 0x0000000405087210 */ /* 0x000fe20007ffe009 */
[----:B------:R-:W-:Y:S06]  /*19c0*/  @P0 BRA `(.L_x_79) ;  /* 0xfffffffc00840947 */ /* 0x000fec000383ffff */
.L_x_78:
[----:B------:R-:W-:Y:S05]  /*19d0*/  BSYNC.RECONVERGENT B2 ;  /* 0x0000000000027941 */ /* 0x000fea0003800200 */
.L_x_77:
[----:B------:R-:W-:Y:S05]  /*19e0*/  @!P1 BRA `(.L_x_76) ;  /* 0x0000000000e89947 */ /* 0x000fea0003800000 */
[----:B------:R-:W-:Y:S01]  /*19f0*/  ISETP.GE.U32.AND P0, PT, R21, 0x8, PT ;  /* 0x000000081500780c */ /* 0x000fe20003f06070 */
[----:B------:R-:W-:Y:S01]  /*1a00*/  BSSY.RECONVERGENT B2, `(.L_x_80) ;  /* 0x0000015000027945 */ /* 0x000fe20003800200 */
[----:B------:R-:W-:-:S04]  /*1a10*/  LOP3.LUT R15, R20, 0x7, RZ, 0xc0, !PT ;  /* 0x00000007140f7812 */ /* 0x000fc800078ec0ff */
[----:B------:R-:W-:-:S07]  /*1a20*/  ISETP.NE.AND P1, PT, R15, RZ, PT ;  /* 0x000000ff0f00720c */ /* 0x000fce0003f25270 */
[----:B------:R-:W-:Y:S06]  /*1a30*/  @!P0 BRA `(.L_x_81) ;  /* 0x0000000000448947 */ /* 0x000fec0003800000 */
[----:B------:R-:W-:-:S05]  /*1a40*/  IADD3 R3, P0, PT, R2, UR8, RZ ;  /* 0x0000000802037c10 */ /* 0x000fca000ff1e0ff */
[----:B------:R-:W-:Y:S01]  /*1a50*/  IMAD.X R6, RZ, RZ, UR9, P0 ;  /* 0x00000009ff067e24 */ /* 0x000fe200080e06ff */
[----:B------:R-:W-:-:S04]  /*1a60*/  LEA R4, P0, R3, UR12, 0x2 ;  /* 0x0000000c03047c11 */ /* 0x000fc8000f8010ff */
        /* <DEDUP_REMOVED lines=8> */
[----:B------:R-:W5:Y:S01]  /*1af0*/  LDG.E R13, desc[UR14][R4.64+0x1c00] ;  /* 0x001c000e040d7981 */ /* 0x000f62000c1e1900 */
[----:B------:R-:W-:Y:S01]  /*1b00*/  VIADD R2, R2, 0x800 ;  /* 0x0000080002027836 */ /* 0x000fe20000000000 */
[----:B--2---:R-:W-:-:S04]  /*1b10*/  IADD3 R3, PT, PT, R6, R3, R8 ;  /* 0x0000000306037210 */ /* 0x004fc80007ffe008 */
[----:B---3--:R-:W-:-:S04]  /*1b20*/  IADD3 R3, PT, PT, R9, R10, R3 ;  /* 0x0000000a09037210 */ /* 0x008fc80007ffe003 */
[----:B----4-:R-:W-:-:S04]  /*1b30*/  IADD3 R3, PT, PT, R11, R12, R3 ;  /* 0x0000000c0b037210 */ /* 0x010fc80007ffe003 */
[----:B-----5:R-:W-:-:S07]  /*1b40*/  IADD3 R8, PT, PT, R13, R14, R3 ;  /* 0x0000000e0d087210 */ /* 0x020fce0007ffe003 */
.L_x_81:
[----:B------:R-:W-:Y:S05]  /*1b50*/  BSYNC.RECONVERGENT B2 ;  /* 0x0000000000027941 */ /* 0x000fea0003800200 */
.L_x_80:
[----:B------:R-:W-:Y:S05]  /*1b60*/  @!P1 BRA `(.L_x_76) ;  /* 0x0000000000889947 */ /* 0x000fea0003800000 */
[----:B------:R-:W-:Y:S01]  /*1b70*/  ISETP.GE.U32.AND P0, PT, R15, 0x4, PT ;  /* 0x000000040f00780c */ /* 0x000fe20003f06070 */
[----:B------:R-:W-:Y:S01]  /*1b80*/  BSSY.RECONVERGENT B2, `(.L_x_82) ;  /* 0x000000e000027945 */ /* 0x000fe20003800200 */
[----:B------:R-:W-:-:S11]  /*1b90*/  LOP3.LUT P1, RZ, R20, 0x3, RZ, 0xc0, !PT ;  /* 0x0000000314ff7812 */ /* 0x000fd6000782c0ff */
[----:B------:R-:W-:Y:S05]  /*1ba0*/  @!P0 BRA `(.L_x_83) ;  /* 0x00000000002c8947 */ /* 0x000fea0003800000 */
[----:B------:R-:W-:-:S05]  /*1bb0*/  IADD3 R3, P0, PT, R2, UR8, RZ ;  /* 0x0000000802037c10 */ /* 0x000fca000ff1e0ff */
[----:B------:R-:W-:Y:S01]  /*1bc0*/  IMAD.X R6, RZ, RZ, UR9, P0 ;  /* 0x00000009ff067e24 */ /* 0x000fe200080e06ff */
[----:B------:R-:W-:-:S04]  /*1bd0*/  LEA R4, P0, R3, UR12, 0x2 ;  /* 0x0000000c03047c11 */ /* 0x000fc8000f8010ff */
[----:B------:R-:W-:-:S05]  /*1be0*/  LEA.HI.X R5, R3, UR13, R6, 0x2, P0 ;  /* 0x0000000d03057c11 */ /* 0x000fca00080f1406 */
[----:B------:R-:W2:Y:S04]  /*1bf0*/  LDG.E R3, desc[UR14][R4.64] ;  /* 0x0000000e04037981 */ /* 0x000ea8000c1e1900 */
[----:B------:R-:W2:Y:S04]  /*1c00*/  LDG.E R6, desc[UR14][R4.64+0x400] ;  /* 0x0004000e04067981 */ /* 0x000ea8000c1e1900 */
[----:B------:R-:W3:Y:S04]  /*1c10*/  LDG.E R10, desc[UR14][R4.64+0x800] ;  /* 0x0008000e040a7981 */ /* 0x000ee8000c1e1900 */
[----:B------:R-:W3:Y:S01]  /*1c20*/  LDG.E R9, desc[UR14][R4.64+0xc00] ;  /* 0x000c000e04097981 */ /* 0x000ee2000c1e1900 */
[----:B------:R-:W-:Y:S01]  /*1c30*/  VIADD R2, R2, 0x400 ;  /* 0x0000040002027836 */ /* 0x000fe20000000000 */
[----:B--2---:R-:W-:-:S04]  /*1c40*/  IADD3 R3, PT, PT, R6, R3, R8 ;  /* 0x0000000306037210 */ /* 0x004fc80007ffe008 */
[----:B---3--:R-:W-:-:S07]  /*1c50*/  IADD3 R8, PT, PT, R9, R10, R3 ;  /* 0x0000000a09087210 */ /* 0x008fce0007ffe003 */
.L_x_83:
[----:B------:R-:W-:Y:S05]  /*1c60*/  BSYNC.RECONVERGENT B2 ;  /* 0x0000000000027941 */ /* 0x000fea0003800200 */
.L_x_82:
[----:B------:R-:W-:Y:S05]  /*1c70*/  @!P1 BRA `(.L_x_76) ;  /* 0x0000000000449947 */ /* 0x000fea0003800000 */
[----:B------:R-:W-:Y:S02]  /*1c80*/  LOP3.LUT R7, R7, 0xffff, RZ, 0xc0, !PT ;  /* 0x0000ffff07077812 */ /* 0x000fe400078ec0ff */
[----:B------:R-:W-:Y:S02]  /*1c90*/  IADD3 R6, P0, PT, R2, UR10, RZ ;  /* 0x0000000a02067c10 */ /* 0x000fe4000ff1e0ff */
[----:B------:R-:W-:Y:S02]  /*1ca0*/  LEA.HI R2, R7, 0x1, RZ, 0x18 ;  /* 0x0000000107027811 */ /* 0x000fe400078fc0ff */
[----:B------:R-:W-:Y:S01]  /*1cb0*/  LEA R5, P1, R6, UR12, 0x2 ;  /* 0x0000000c06057c11 */ /* 0x000fe2000f8210ff */
[----:B------:R-:W-:Y:S01]  /*1cc0*/  IMAD.X R3, RZ, RZ, UR7, P0 ;  /* 0x00000007ff037e24 */ /* 0x000fe200080e06ff */
[----:B------:R-:W-:-:S04]  /*1cd0*/  LOP3.LUT R2, R2, 0x3, RZ, 0xc0, !PT ;  /* 0x0000000302027812 */ /* 0x000fc800078ec0ff */
[----:B------:R-:W-:Y:S01]  /*1ce0*/  LEA.HI.X R6, R6, UR13, R3, 0x2, P1 ;  /* 0x0000000d06067c11 */ /* 0x000fe200088f1403 */
[----:B------:R-:W-:-:S07]  /*1cf0*/  IMAD.MOV R4, RZ, RZ, -R2 ;  /* 0x000000ffff047224 */ /* 0x000fce00078e0a02 */
.L_x_84:
[----:B------:R-:W-:Y:S02]  /*1d00*/  IMAD.MOV.U32 R3, RZ, RZ, R6 ;  /* 0x000000ffff037224 */ /* 0x000fe400078e0006 */
[----:B------:R-:W-:-:S05]  /*1d10*/  IMAD.MOV.U32 R2, RZ, RZ, R5 ;  /* 0x000000ffff027224 */ /* 0x000fca00078e0005 */
[----:B------:R-:W2:Y:S01]  /*1d20*/  LDG.E R3, desc[UR14][R2.64] ;  /* 0x0000000e02037981 */ /* 0x000ea2000c1e1900 */
[----:B------:R-:W-:Y:S01]  /*1d30*/  VIADD R4, R4, 0x1 ;  /* 0x0000000104047836 */ /* 0x000fe20000000000 */
[----:B------:R-:W-:-:S04]  /*1d40*/  IADD3 R5, P1, PT, R5, 0x400, RZ ;  /* 0x0000040005057810 */ /* 0x000fc80007f3e0ff */
[----:B------:R-:W-:Y:S01]  /*1d50*/  ISETP.NE.AND P0, PT, R4, RZ, PT ;  /* 0x000000ff0400720c */ /* 0x000fe20003f05270 */
[----:B------:R-:W-:Y:S02]  /*1d60*/  IMAD.X R6, RZ, RZ, R6, P1 ;  /* 0x000000ffff067224 */ /* 0x000fe400008e0606 */
[----:B--2---:R-:W-:-:S10]  /*1d70*/  IMAD.IADD R8, R3, 0x1, R8 ;  /* 0x0000000103087824 */ /* 0x004fd400078e0208 */
[----:B------:R-:W-:Y:S05]  /*1d80*/  @P0 BRA `(.L_x_84) ;  /* 0xfffffffc00dc0947 */ /* 0x000fea000383ffff */
.L_x_76:
[----:B------:R-:W-:Y:S05]  /*1d90*/  BSYNC.RECONVERGENT B1 ;  /* 0x0000000000017941 */ /* 0x000fea0003800200 */
.L_x_73:
        /* <DEDUP_REMOVED lines=37> */
[----:B0-----:R-:W0:Y:S01]  /*1ff0*/  LDS.64 R2, [UR4+0x20] ;  /* 0x00002004ff027984 */ /* 0x001e220008000a00 */
[----:B-1----:R-:W-:-:S04]  /*2000*/  IADD3 R0, PT, PT, R4, R0, R9 ;  /* 0x0000000004007210 */ /* 0x002fc80007ffe009 */
[----:B------:R-:W-:-:S04]  /*2010*/  IADD3 R0, PT, PT, R6, R0, R5 ;  /* 0x0000000006007210 */ /* 0x000fc80007ffe005 */
[----:B0-----:R-:W-:-:S05]  /*2020*/  IADD3 R0, PT, PT, R2, R0, R7 ;  /* 0x0000000002007210 */ /* 0x001fca0007ffe007 */
[----:B------:R-:W-:-:S07]  /*2030*/  IMAD.IADD R9, R0, 0x1, R3 ;  /* 0x0000000100097824 */ /* 0x000fce00078e0203 */
.L_x_72:
[----:B------:R-:W-:Y:S05]  /*2040*/  BSYNC.RECONVERGENT B0 ;  /* 0x0000000000007941 */ /* 0x000fea0003800200 */
.L_x_57:
[----:B------:R-:W-:Y:S05]  /*2050*/  @P0 EXIT ;  /* 0x000000000000094d */ /* 0x000fea0003800000 */
[----:B------:R-:W3:Y:S02]  /*2060*/  LDCU.64 UR4, c[0x0][0x388] ;  /* 0x00007100ff0477ac */ /* 0x000ee40008000a00 */
[----:B---3--:R-:W-:-:S06]  /*2070*/  UIMAD.WIDE.U32 UR4, UR16, 0x4, UR4 ;  /* 0x00000004100478a5 */ /* 0x008fcc000f8e0004 */
[----:B0-----:R-:W-:Y:S02]  /*2080*/  IMAD.U32 R2, RZ, RZ, UR4 ;  /* 0x00000004ff027e24 */ /* 0x001fe4000f8e00ff */
[----:B------:R-:W-:-:S05]  /*2090*/  IMAD.U32 R3, RZ, RZ, UR5 ;  /* 0x00000005ff037e24 */ /* 0x000fca000f8e00ff */
[----:B------:R-:W-:Y:S01]  /*20a0*/  STG.E desc[UR14][R2.64], R9 ;  /* 0x0000000902007986 */ /* 0x000fe2000c10190e */
[----:B------:R-:W-:Y:S05]  /*20b0*/  EXIT ;  /* 0x000000000000794d */ /* 0x000fea0003800000 */
.L_x_85:
        /* <DEDUP_REMOVED lines=12> */
.L_x_365:


//--------------------- .text._ZN3cub18CUB_300001_SM_10006detail6reduce28DeviceReduceSingleTileKernelINS2_10policy_hubIiyN4cuda3std3__44plusIiEEE10Policy1000EN6thrust24THRUST_300001_SM_1000_NS10device_ptrIiEEPiyS9_iiNS7_10__identityEEEvT0_T1_T2_T3_T4_T6_ --------------------------
	.section	.text._ZN3cub18CUB_300001_SM_10006detail6reduce28DeviceReduceSingleTileKernelINS2_10policy_hubIiyN4cuda3std3__44plusIiEEE10Policy1000EN6thrust24THRUST_300001_SM_1000_NS10device_ptrIiEEPiyS9_iiNS7_10__identityEEEvT0_T1_T2_T3_T4_T6_,"ax",@progbits
	.align	128
        .global         _ZN3cub18CUB_300001_SM_10006detail6reduce28DeviceReduceSingleTileKernelINS2_10policy_hubIiyN4cuda3std3__44plusIiEEE10Policy1000EN6thrust24THRUST_300001_SM_1000_NS10device_ptrIiEEPiyS9_iiNS7_10__identityEEEvT0_T1_T2_T3_T4_T6_
        .type           _ZN3cub18CUB_300001_SM_10006detail6reduce28DeviceReduceSingleTileKernelINS2_10policy_hubIiyN4cuda3std3__44plusIiEEE10Policy1000EN6thrust24THRUST_300001_SM_1000_NS10device_ptrIiEEPiyS9_iiNS7_10__identityEEEvT0_T1_T2_T3_T4_T6_,@function
        .size           _ZN3cub18CUB_300001_SM_10006detail6reduce28DeviceReduceSingleTileKernelINS2_10policy_hubIiyN4cuda3std3__44plusIiEEE10Policy1000EN6thrust24THRUST_300001_SM_1000_NS10device_ptrIiEEPiyS9_iiNS7_10__identityEEEvT0_T1_T2_T3_T4_T6_,(.L_x_366 - _ZN3cub18CUB_300001_SM_10006detail6reduce28DeviceReduceSingleTileKernelINS2_10policy_hubIiyN4cuda3std3__44plusIiEEE10Policy1000EN6thrust24THRUST_300001_SM_1000_NS10device_ptrIiEEPiyS9_iiNS7_10__identityEEEvT0_T1_T2_T3_T4_T6_)
        .other          _ZN3cub18CUB_300001_SM_10006detail6reduce28DeviceReduceSingleTileKernelINS2_10policy_hubIiyN4cuda3std3__44plusIiEEE10Policy1000EN6thrust24THRUST_300001_SM_1000_NS10device_ptrIiEEPiyS9_iiNS7_10__identityEEEvT0_T1_T2_T3_T4_T6_,@"STO_CUDA_ENTRY STV_DEFAULT"
_ZN3cub18CUB_300001_SM_10006detail6reduce28DeviceReduceSingleTileKernelINS2_10policy_hubIiyN4cuda3std3__44plusIiEEE10Policy1000EN6thrust24THRUST_300001_SM_1000_NS10device_ptrIiEEPiyS9_iiNS7_10__identityEEEvT0_T1_T2_T3_T4_T6_:
.text._ZN3cub18CUB_300001_SM_10006detail6reduce28DeviceReduceSingleTileKernelINS2_10policy_hubIiyN4cuda3std3__44plusIiEEE10Policy1000EN6thrust24THRUST_300001_SM_1000_NS10device_ptrIiEEPiyS9_iiNS7_10__identityEEEvT0_T1_T2_T3_T4_T6_:
[----:B------:R-:W-:Y:S01]  /*0000*/  LDC R1, c[0x0][0x37c] ;  /* 0x0000df00ff017b82 */ /* 0x000fe20000000800 */
[----:B------:R-:W0:Y:S01]  /*0010*/  LDCU.64 UR4, c[0x0][0x390] ;  /* 0x00007200ff0477ac */ /* 0x000e220008000a00 */
[----:B------:R-:W1:Y:S01]  /*0020*/  LDCU.64 UR6, c[0x0][0x358] ;  /* 0x00006b00ff0677ac */ /* 0x000e620008000a00 */
[----:B0-----:R-:W-:Y:S02]  /*0030*/  IMAD.U32 R4, RZ, RZ, UR4 ;  /* 0x00000004ff047e24 */ /* 0x001fe4000f8e00ff */
[----:B------:R-:W-:-:S03]  /*0040*/  IMAD.U32 R0, RZ, RZ, UR5 ;  /* 0x00000005ff007e24 */ /* 0x000fc6000f8e00ff */
[----:B------:R-:W-:-:S04]  /*0050*/  ISETP.NE.U32.AND P0, PT, R4, RZ, PT ;  /* 0x000000ff0400720c */ /* 0x000fc80003f05070 */
[----:B------:R-:W-:-:S13]  /*0060*/  ISETP.NE.AND.EX P0, PT, R0, RZ, PT, P0 ;  /* 0x000000ff0000720c */ /* 0x000fda0003f05300 */
        /* <DEDUP_REMOVED lines=8> */
.L_x_86:
[----:B------:R-:W-:Y:S01]  /*00f0*/  ISETP.GT.U32.AND P0, PT, R4, 0xfff, PT ;  /* 0x00000fff0400780c */ /* 0x000fe20003f04070 */
[----:B------:R-:W-:Y:S03]  /*0100*/  BSSY.RECONVERGENT B0, `(.L_x_87) ;  /* 0x00001d1000007945 */ /* 0x000fe60003800200 */
[----:B------:R-:W-:-:S13]  /*0110*/  ISETP.GT.U32.AND.EX P0, PT, R0, RZ, PT, P0 ;  /* 0x000000ff0000720c */ /* 0x000fda0003f04100 */
[----:B------:R-:W-:Y:S05]  /*0120*/  @P0 BRA `(.L_x_88) ;  /* 0x0000000c00940947 */ /* 0x000fea0003800000 */
[----:B------:R-:W0:Y:S01]  /*0130*/  S2R R5, SR_TID.X ;  /* 0x0000000000057919 */ /* 0x000e220000002100 */
[----:B------:R-:W-:Y:S01]  /*0140*/  BSSY.RECONVERGENT B1, `(.L_x_89) ;  /* 0x0000009000017945 */ /* 0x000fe20003800200 */
[----:B------:R-:W-:Y:S01]  /*0150*/  IMAD.MOV.U32 R6, RZ, RZ, RZ ;  /* 0x000000ffff067224 */ /* 0x000fe200078e00ff */
[----:B0-----:R-:W-:Y:S01]  /*0160*/  ISETP.GE.U32.AND P0, PT, R5, R4, PT ;  /* 0x000000040500720c */ /* 0x001fe20003f06070 */
[----:B------:R-:W-:-:S12]  /*0170*/  IMAD.MOV.U32 R7, RZ, RZ, R5 ;  /* 0x000000ffff077224 */ /* 0x000fd800078e0005 */
[----:B------:R-:W-:Y:S05]  /*0180*/  @P0 BRA `(.L_x_90) ;  /* 0x0000000000100947 */ /* 0x000fea0003800000 */
[----:B------:R-:W0:Y:S02]  /*0190*/  LDC.64 R2, c[0x0][0x380] ;  /* 0x0000e000ff027b82 */ /* 0x000e240000000a00 */
[----:B0-----:R-:W-:-:S05]  /*01a0*/  IMAD.WIDE.U32 R2, R5, 0x4, R2 ;  /* 0x0000000405027825 */ /* 0x001fca00078e0002 */
[----:B------:R0:W5:Y:S01]  /*01b0*/  LDG.E R6, desc[UR6][R2.64] ;  /* 0x0000000602067981 */ /* 0x000162000c1e1900 */
[----:B------:R-:W-:-:S07]  /*01c0*/  VIADD R7, R5, 0x100 ;  /* 0x0000010005077836 */ /* 0x000fce0000000000 */
.L_x_90:
[----:B------:R-:W-:Y:S05]  /*01d0*/  BSYNC.RECONVERGENT B1 ;  /* 0x0000000000017941 */ /* 0x000fea0003800200 */
.L_x_89:
[----:B------:R-:W-:Y:S01]  /*01e0*/  ISETP.GE.U32.AND P0, PT, R7, R4, PT ;  /* 0x000000040700720c */ /* 0x000fe20003f06070 */
[----:B------:R-:W-:-:S12]  /*01f0*/  BSSY.RECONVERGENT B1, `(.L_x_91) ;  /* 0x0000060000017945 */ /* 0x000fd80003800200 */
[----:B------:R-:W-:Y:S05]  /*0200*/  @P0 BRA `(.L_x_92) ;  /* 0x0000000400780947 */ /* 0x000fea0003800000 */
[----:B0-----:R-:W-:Y:S01]  /*0210*/  LOP3.LUT R3, RZ, R7, RZ, 0x33, !PT ;  /* 0x00000007ff037212 */ /* 0x001fe200078e33ff */
[----:B------:R-:W-:Y:S04]  /*0220*/  BSSY.RECONVERGENT B2, `(.L_x_93) ;  /* 0x000002c000027945 */ /* 0x000fe80003800200 */
[----:B------:R-:W-:-:S05]  /*0230*/  IMAD.IADD R3, R3, 0x1, R4 ;  /* 0x0000000103037824 */ /* 0x000fca00078e0204 */
[C---:B------:R-:W-:Y:S02]  /*0240*/  ISETP.GE.U32.AND P0, PT, R3.reuse, 0xf00, PT ;  /* 0x00000f000300780c */ /* 0x040fe40003f06070 */
[----:B------:R-:W-:-:S04]  /*0250*/  LEA.HI R8, R3, 0x1, RZ, 0x18 ;  /* 0x0000000103087811 */ /* 0x000fc800078fc0ff */
[----:B------:R-:W-:-:S04]  /*0260*/  LOP3.LUT R22, R8, 0xf, RZ, 0xc0, !PT ;  /* 0x0000000f08167812 */ /* 0x000fc800078ec0ff */
[----:B------:R-:W-:-:S03]  /*0270*/  ISETP.NE.AND P1, PT, R22, RZ, PT ;  /* 0x000000ff1600720c */ /* 0x000fc60003f25270 */
[----:B------:R-:W-:Y:S10]  /*0280*/  @!P0 BRA `(.L_x_94) ;  /* 0x0000000000948947 */ /* 0x000ff40003800000 */
[----:B------:R-:W0:Y:S01]  /*0290*/  LDC.64 R2, c[0x0][0x380] ;  /* 0x0000e000ff027b82 */ /* 0x000e220000000a00 */
[----:B------:R-:W-:-:S05]  /*02a0*/  LOP3.LUT R9, R8, 0x1fffff0, RZ, 0xc0, !PT ;  /* 0x01fffff008097812 */ /* 0x000fca00078ec0ff */
[----:B------:R-:W-:Y:S02]  /*02b0*/  IMAD.MOV R9, RZ, RZ, -R9 ;  /* 0x000000ffff097224 */ /* 0x000fe400078e0a09 */
[----:B0-----:R-:W-:-:S03]  /*02c0*/  IMAD.WIDE.U32 R2, R7, 0x4, R2 ;  /* 0x0000000407027825 */ /* 0x001fc600078e0002 */
[----:B------:R-:W-:-:S05]  /*02d0*/  IADD3 R15, P0, PT, R2, 0x2000, RZ ;  /* 0x00002000020f7810 */ /* 0x000fca0007f1e0ff */
[----:B------:R-:W-:-:S08]  /*02e0*/  IMAD.X R3, RZ, RZ, R3, P0 ;  /* 0x000000ffff037224 */ /* 0x000fd000000e0603 */
.L_x_95:
        /* <DEDUP_REMOVED lines=31> */
.L_x_94:
[----:B------:R-:W-:Y:S05]  /*04e0*/  BSYNC.RECONVERGENT B2 ;  /* 0x0000000000027941 */ /* 0x000fea0003800200 */
.L_x_93:
[----:B------:R-:W-:Y:S05]  /*04f0*/  @!P1 BRA `(.L_x_92) ;  /* 0x0000000000bc9947 */ /* 0x000fea0003800000 */
[----:B------:R-:W-:Y:S01]  /*0500*/  ISETP.GE.U32.AND P0, PT, R22, 0x8, PT ;  /* 0x000000081600780c */ /* 0x000fe20003f06070 */
[----:B------:R-:W-:Y:S01]  /*0510*/  BSSY.RECONVERGENT B2, `(.L_x_96) ;  /* 0x0000013000027945 */ /* 0x000fe20003800200 */
[----:B------:R-:W-:-:S04]  /*0520*/  LOP3.LUT R17, R8, 0x7, RZ, 0xc0, !PT ;  /* 0x0000000708117812 */ /* 0x000fc800078ec0ff */
[----:B------:R-:W-:-:S07]  /*0530*/  ISETP.NE.AND P1, PT, R17, RZ, PT ;  /* 0x000000ff1100720c */ /* 0x000fce0003f25270 */
[----:B------:R-:W-:Y:S06]  /*0540*/  @!P0 BRA `(.L_x_97) ;  /* 0x00000000003c8947 */ /* 0x000fec0003800000 */
[----:B------:R-:W0:Y:S02]  /*0550*/  LDC.64 R2, c[0x0][0x380] ;  /* 0x0000e000ff027b82 */ /* 0x000e240000000a00 */
[----:B0-----:R-:W-:-:S05]  /*0560*/  IMAD.WIDE R2, R7, 0x4, R2 ;  /* 0x0000000407027825 */ /* 0x001fca00078e0202 */
        /* <DEDUP_REMOVED lines=13> */
.L_x_97:
[----:B------:R-:W-:Y:S05]  /*0640*/  BSYNC.RECONVERGENT B2 ;  /* 0x0000000000027941 */ /* 0x000fea0003800200 */
.L_x_96:
        /* <DEDUP_REMOVED lines=11> */
[----:B------:R-:W3:Y:S01]  /*0700*/  LDG.E R12, desc[UR6][R2.64+0xc00] ;  /* 0x000c0006020c7981 */ /* 0x000ee2000c1e1900 */
[----:B------:R-:W-:Y:S01]  /*0710*/  VIADD R7, R7, 0x400 ;  /* 0x0000040007077836 */ /* 0x000fe20000000000 */
[----:B--2--5:R-:W-:-:S04]  /*0720*/  IADD3 R6, PT, PT, R8, R9, R6 ;  /* 0x0000000908067210 */ /* 0x024fc80007ffe006 */
[----:B---3--:R-:W-:-:S07]  /*0730*/  IADD3 R6, PT, PT, R12, R11, R6 ;  /* 0x0000000b0c067210 */ /* 0x008fce0007ffe006 */
.L_x_99:
[----:B------:R-:W-:Y:S05]  /*0740*/  BSYNC.RECONVERGENT B2 ;  /* 0x0000000000027941 */ /* 0x000fea0003800200 */
.L_x_98:
[----:B------:R-:W-:Y:S05]  /*0750*/  @!P1 BRA `(.L_x_92) ;  /* 0x0000000000249947 */ /* 0x000fea0003800000 */
[----:B------:R-:W0:Y:S01]  /*0760*/  LDC.64 R8, c[0x0][0x380] ;  /* 0x0000e000ff087b82 */ /* 0x000e220000000a00 */
[----:B------:R-:W-:-:S07]  /*0770*/  IMAD.MOV R10, RZ, RZ, -R10 ;  /* 0x000000ffff0a7224 */ /* 0x000fce00078e0a0a */
.L_x_100:
[----:B0-----:R-:W-:-:S06]  /*0780*/  IMAD.WIDE R2, R7, 0x4, R8 ;  /* 0x0000000407027825 */ /* 0x001fcc00078e0208 */
[----:B------:R-:W2:Y:S01]  /*0790*/  LDG.E R3, desc[UR6][R2.64] ;  /* 0x0000000602037981 */ /* 0x000ea2000c1e1900 */
[----:B------:R-:W-:Y:S02]  /*07a0*/  VIADD R10, R10, 0x1 ;  /* 0x000000010a0a7836 */ /* 0x000fe40000000000 */
[----:B------:R-:W-:-:S03]  /*07b0*/  VIADD R7, R7, 0x100 ;  /* 0x0000010007077836 */ /* 0x000fc60000000000 */
[----:B------:R-:W-:Y:S01]  /*07c0*/  ISETP.NE.AND P0, PT, R10, RZ, PT ;  /* 0x000000ff0a00720c */ /* 0x000fe20003f05270 */
[----:B--2--5:R-:W-:-:S12]  /*07d0*/  IMAD.IADD R6, R3, 0x1, R6 ;  /* 0x0000000103067824 */ /* 0x024fd800078e0206 */
[----:B------:R-:W-:Y:S05]  /*07e0*/  @P0 BRA `(.L_x_100) ;  /* 0xfffffffc00e40947 */ /* 0x000fea000383ffff */
.L_x_92:
[----:B------:R-:W-:Y:S05]  /*07f0*/  BSYNC.RECONVERGENT B1 ;  /* 0x0000000000017941 */ /* 0x000fea0003800200 */
.L_x_91:
[----:B------:R-:W-:-:S04]  /*0800*/  ISETP.GE.U32.AND P0, PT, R4, 0x100, PT ;  /* 0x000001000400780c */ /* 0x000fc80003f06070 */
[----:B------:R-:W-:-:S13]  /*0810*/  ISETP.GE.U32.AND.EX P0, PT, R0, RZ, PT, P0 ;  /* 0x000000ff0000720c */ /* 0x000fda0003f06100 */
[----:B------:R-:W-:Y:S05]  /*0820*/  @!P0 BRA `(.L_x_101) ;  /* 0x0000000000ac8947 */ /* 0x000fea0003800000 */
[----:B------:R-:W1:Y:S01]  /*0830*/  S2R R8, SR_LANEID ;  /* 0x0000000000087919 */ /* 0x000e620000000000 */
[----:B------:R-:W-:Y:S01]  /*0840*/  ISETP.NE.AND P5, PT, R5, RZ, PT ;  /* 0x000000ff0500720c */ /* 0x000fe20003fa5270 */
[----:B-----5:R-:W0:Y:S01]  /*0850*/  SHFL.DOWN PT, R0, R6, 0x1, 0x1f ;  /* 0x08201f0006007f89 */ /* 0x020e2200000e0000 */
[C---:B-1----:R-:W-:Y:S02]  /*0860*/  ISETP.GT.AND P0, PT, R8.reuse, 0x1e, PT ;  /* 0x0000001e0800780c */ /* 0x042fe40003f04270 */
[----:B------:R-:W-:Y:S02]  /*0870*/  ISETP.NE.AND P1, PT, R8, RZ, PT ;  /* 0x000000ff0800720c */ /* 0x000fe40003f25270 */
[----:B0-----:R-:W-:Y:S02]  /*0880*/  SEL R3, R0, RZ, !P0 ;  /* 0x000000ff00037207 */ /* 0x001fe40004000000 */
        /* <DEDUP_REMOVED lines=21> */
[----:B0-----:R-:W-:-:S05]  /*09e0*/  SEL R3, R3, RZ, !P0 ;  /* 0x000000ff03037207 */ /* 0x001fca0004000000 */
[----:B------:R-:W-:-:S05]  /*09f0*/  IMAD.IADD R7, R2, 0x1, R3 ;  /* 0x0000000102077824 */ /* 0x000fca00078e0203 */
[----:B------:R1:W-:Y:S01]  /*0a00*/  @!P1 STS [R0+0x8], R7 ;  /* 0x0000080700009388 */ /* 0x0003e20000000800 */
[----:B------:R-:W-:Y:S06]  /*0a10*/  BAR.SYNC.DEFER_BLOCKING 0x0 ;  /* 0x0000000000007b1d */ /* 0x000fec0000010000 */
[----:B------:R-:W-:Y:S05]  /*0a20*/  @P5 BRA `(.L_x_102) ;  /* 0x0000001000f85947 */ /* 0x000fea0003800000 */
[----:B------:R-:W0:Y:S01]  /*0a30*/  S2UR UR5, SR_CgaCtaId ;  /* 0x00000000000579c3 */ /* 0x000e220000008800 */
[----:B------:R-:W-:Y:S02]  /*0a40*/  UMOV UR4, 0x400 ;  /* 0x0000040000047882 */ /* 0x000fe40000000000 */
[----:B0-----:R-:W-:-:S09]  /*0a50*/  ULEA UR4, UR5, UR4, 0x18 ;  /* 0x0000000405047291 */ /* 0x001fd2000f8ec0ff */
[----:B-1----:R-:W-:Y:S04]  /*0a60*/  LDS R0, [UR4+0xc] ;  /* 0x00000c04ff007984 */ /* 0x002fe80008000800 */
[----:B------:R-:W0:Y:S04]  /*0a70*/  LDS.128 R8, [UR4+0x10] ;  /* 0x00001004ff087984 */ /* 0x000e280008000c00 */
[----:B------:R-:W1:Y:S01]  /*0a80*/  LDS.64 R2, [UR4+0x20] ;  /* 0x00002004ff027984 */ /* 0x000e620008000a00 */
[----:B0-----:R-:W-:-:S04]  /*0a90*/  IADD3 R0, PT, PT, R8, R0, R7 ;  /* 0x0000000008007210 */ /* 0x001fc80007ffe007 */
[----:B------:R-:W-:-:S04]  /*0aa0*/  IADD3 R0, PT, PT, R10, R0, R9 ;  /* 0x000000000a007210 */ /* 0x000fc80007ffe009 */
[----:B-1----:R-:W-:-:S05]  /*0ab0*/  IADD3 R0, PT, PT, R2, R0, R11 ;  /* 0x0000000002007210 */ /* 0x002fca0007ffe00b */
[----:B------:R-:W-:Y:S01]  /*0ac0*/  IMAD.IADD R7, R0, 0x1, R3 ;  /* 0x0000000100077824 */ /* 0x000fe200078e0203 */
[----:B------:R-:W-:Y:S06]  /*0ad0*/  BRA `(.L_x_102) ;  /* 0x0000001000cc7947 */ /* 0x000fec0003800000 */
.L_x_101:
[C---:B0-----:R-:W-:Y:S01]  /*0ae0*/  LOP3.LUT R2, R5.reuse, 0x3e0, RZ, 0xc0, !PT ;  /* 0x000003e005027812 */ /* 0x041fe200078ec0ff */
[----:B------:R-:W0:Y:S01]  /*0af0*/  S2R R12, SR_LANEID ;  /* 0x00000000000c7919 */ /* 0x000e220000000000 */
[----:B------:R-:W-:Y:S02]  /*0b00*/  ISETP.NE.AND P5, PT, R5, RZ, PT ;  /* 0x000000ff0500720c */ /* 0x000fe40003fa5270 */
[----:B------:R-:W-:Y:S01]  /*0b10*/  LOP3.LUT R7, RZ, R2, RZ, 0x33, !PT ;  /* 0x00000002ff077212 */ /* 0x000fe200078e33ff */
[----:B------:R-:W-:-:S04]  /*0b20*/  VIADD R3, R2, 0x20 ;  /* 0x0000002002037836 */ /* 0x000fc80000000000 */
[----:B------:R-:W-:Y:S01]  /*0b30*/  IMAD.IADD R7, R7, 0x1, R4 ;  /* 0x0000000107077824 */ /* 0x000fe200078e0204 */
[----:B------:R-:W-:-:S04]  /*0b40*/  ISETP.GT.U32.AND P0, PT, R3, R4, PT ;  /* 0x000000040300720c */ /* 0x000fc80003f04070 */
        /* <DEDUP_REMOVED lines=10> */
[----:B------:R-:W-:Y:S01]  /*0bf0*/  @!P1 SHF.R.U32.HI R9, RZ, 0x3, R5 ;  /* 0x00000003ff099819 */ /* 0x000fe20000011605 */
[----:B------:R-:W1:Y:S03]  /*0c00*/  SHFL.DOWN PT, R7, R2, 0x2, R3 ;  /* 0x0840000002077989 */ /* 0x000e6600000e0003 */
[----:B------:R-:W-:Y:S02]  /*0c10*/  @!P1 LOP3.LUT R9, R9, 0x7c, RZ, 0xc0, !PT ;  /* 0x0000007c09099812 */ /* 0x000fe400078ec0ff */
[----:B-1----:R-:W-:Y:S02]  /*0c20*/  SEL R7, R7, RZ, !P0 ;  /* 0x000000ff07077207 */ /* 0x002fe40004000000 */
[----:B------:R-:W-:Y:S02]  /*0c30*/  ISETP.GT.AND P0, PT, R10, R3, PT ;  /* 0x000000030a00720c */ /* 0x000fe40003f04270 */
[----:B------:R-:W-:Y:S01]  /*0c40*/  @!P1 MOV R10, 0x400 ;  /* 0x00000400000a9802 */ /* 0x000fe20000000f00 */
[----:B------:R-:W-:-:S02]  /*0c50*/  IMAD.IADD R8, R2, 0x1, R7 ;  /* 0x0000000102087824 */ /* 0x000fc400078e0207 */
[----:B------:R-:W-:Y:S01]  /*0c60*/  VIADD R2, R12, 0x8 ;  /* 0x000000080c027836 */ /* 0x000fe20000000000 */
[----:B0-----:R-:W-:Y:S02]  /*0c70*/  @!P1 LEA R10, R11, R10, 0x18 ;  /* 0x0000000a0b0a9211 */ /* 0x001fe400078ec0ff */
        /* <DEDUP_REMOVED lines=11> */
[----:B0-----:R-:W-:-:S05]  /*0d30*/  SEL R7, R7, RZ, !P0 ;  /* 0x000000ff07077207 */ /* 0x001fca0004000000 */
[----:B------:R-:W-:-:S05]  /*0d40*/  IMAD.IADD R7, R2, 0x1, R7 ;  /* 0x0000000102077824 */ /* 0x000fca00078e0207 */
[----:B------:R0:W-:Y:S01]  /*0d50*/  @!P1 STS [R10+0x8], R7 ;  /* 0x000008070a009388 */ /* 0x0001e20000000800 */
[----:B------:R-:W-:Y:S06]  /*0d60*/  BAR.SYNC.DEFER_BLOCKING 0x0 ;  /* 0x0000000000007b1d */ /* 0x000fec0000010000 */
[----:B------:R-:W-:Y:S05]  /*0d70*/  @P5 BRA `(.L_x_102) ;  /* 0x0000001000245947 */ /* 0x000fea0003800000 */
[----:B------:R-:W1:Y:S01]  /*0d80*/  S2UR UR5, SR_CgaCtaId ;  /* 0x00000000000579c3 */ /* 0x000e620000008800 */
[----:B------:R-:W-:Y:S01]  /*0d90*/  UMOV UR4, 0x400 ;  /* 0x0000040000047882 */ /* 0x000fe20000000000 */
[C---:B------:R-:W-:Y:S02]  /*0da0*/  ISETP.GT.U32.AND P0, PT, R4.reuse, 0x40, PT ;  /* 0x000000400400780c */ /* 0x040fe40003f04070 */
[C---:B------:R-:W-:Y:S02]  /*0db0*/  ISETP.GT.U32.AND P6, PT, R4.reuse, 0x20, PT ;  /* 0x000000200400780c */ /* 0x040fe40003fc4070 */
[C---:B------:R-:W-:Y:S02]  /*0dc0*/  ISETP.GT.U32.AND P4, PT, R4.reuse, 0x60, PT ;  /* 0x000000600400780c */ /* 0x040fe40003f84070 */
[----:B------:R-:W-:Y:S02]  /*0dd0*/  ISETP.GT.U32.AND P2, PT, R4, 0x80, PT ;  /* 0x000000800400780c */ /* 0x000fe40003f44070 */
[----:B------:R-:W-:-:S02]  /*0de0*/  ISETP.GT.U32.AND.EX P0, PT, R0, RZ, PT, P0 ;  /* 0x000000ff0000720c */ /* 0x000fc40003f04100 */
[----:B------:R-:W-:Y:S02]  /*0df0*/  ISETP.GT.U32.AND.EX P6, PT, R0, RZ, PT, P6 ;  /* 0x000000ff0000720c */ /* 0x000fe40003fc4160 */
[C---:B------:R-:W-:Y:S02]  /*0e00*/  ISETP.GT.U32.AND P3, PT, R4.reuse, 0xa0, PT ;  /* 0x000000a00400780c */ /* 0x040fe40003f64070 */
[----:B------:R-:W-:Y:S02]  /*0e10*/  ISETP.GT.U32.AND P1, PT, R4, 0xc0, PT ;  /* 0x000000c00400780c */ /* 0x000fe40003f24070 */
[C---:B------:R-:W-:Y:S02]  /*0e20*/  ISETP.GT.U32.AND.EX P4, PT, R0.reuse, RZ, PT, P4 ;  /* 0x000000ff0000720c */ /* 0x040fe40003f84140 */
[C---:B------:R-:W-:Y:S02]  /*0e30*/  ISETP.GT.U32.AND.EX P2, PT, R0.reuse, RZ, PT, P2 ;  /* 0x000000ff0000720c */ /* 0x040fe40003f44120 */
[C---:B------:R-:W-:Y:S01]  /*0e40*/  ISETP.GT.U32.AND.EX P3, PT, R0.reuse, RZ, PT, P3 ;  /* 0x000000ff0000720c */ /* 0x040fe20003f64130 */
[----:B-1----:R-:W-:Y:S01]  /*0e50*/  ULEA UR4, UR5, UR4, 0x18 ;  /* 0x0000000405047291 */ /* 0x002fe2000f8ec0ff */
[----:B------:R-:W-:-:S08]  /*0e60*/  ISETP.GT.U32.AND.EX P1, PT, R0, RZ, PT, P1 ;  /* 0x000000ff0000720c */ /* 0x000fd00003f24110 */
[----:B0-----:R-:W0:Y:S04]  /*0e70*/  LDS.128 R8, [UR4+0x10] ;  /* 0x00001004ff087984 */ /* 0x001e280008000c00 */
[----:B------:R-:W1:Y:S04]  /*0e80*/  LDS R5, [UR4+0xc] ;  /* 0x00000c04ff057984 */ /* 0x000e680008000800 */
[----:B------:R-:W2:Y:S01]  /*0e90*/  LDS.64 R2, [UR4+0x20] ;  /* 0x00002004ff027984 */ /* 0x000ea20008000a00 */
[----:B0-----:R-:W-:Y:S02]  /*0ea0*/  SEL R8, R8, RZ, P0 ;  /* 0x000000ff08087207 */ /* 0x001fe40000000000 */
[----:B------:R-:W-:-:S02]  /*0eb0*/  ISETP.GT.U32.AND P0, PT, R4, 0xe0, PT ;  /* 0x000000e00400780c */ /* 0x000fc40003f04070 */
[----:B-1----:R-:W-:Y:S02]  /*0ec0*/  SEL R6, R5, RZ, P6 ;  /* 0x000000ff05067207 */ /* 0x002fe40003000000 */
[----:B------:R-:W-:Y:S02]  /*0ed0*/  SEL R9, R9, RZ, P4 ;  /* 0x000000ff09097207 */ /* 0x000fe40002000000 */
[----:B------:R-:W-:Y:S02]  /*0ee0*/  IADD3 R6, PT, PT, R8, R6, R7 ;  /* 0x0000000608067210 */ /* 0x000fe40007ffe007 */
[----:B------:R-:W-:Y:S02]  /*0ef0*/  SEL R10, R10, RZ, P2 ;  /* 0x000000ff0a0a7207 */ /* 0x000fe40001000000 */
[----:B------:R-:W-:Y:S02]  /*0f00*/  ISETP.GT.U32.AND.EX P0, PT, R0, RZ, PT, P0 ;  /* 0x000000ff0000720c */ /* 0x000fe40003f04100 */
[----:B------:R-:W-:-:S02]  /*0f10*/  SEL R11, R11, RZ, P3 ;  /* 0x000000ff0b0b7207 */ /* 0x000fc40001800000 */
[----:B------:R-:W-:Y:S02]  /*0f20*/  IADD3 R6, PT, PT, R10, R6, R9 ;  /* 0x000000060a067210 */ /* 0x000fe40007ffe009 */
[----:B--2---:R-:W-:Y:S02]  /*0f30*/  SEL R2, R2, RZ, P1 ;  /* 0x000000ff02027207 */ /* 0x004fe40000800000 */
[----:B------:R-:W-:Y:S02]  /*0f40*/  SEL R3, R3, RZ, P0 ;  /* 0x000000ff03037207 */ /* 0x000fe40000000000 */
[----:B------:R-:W-:-:S05]  /*0f50*/  IADD3 R2, PT, PT, R2, R6, R11 ;  /* 0x0000000602027210 */ /* 0x000fca0007ffe00b */
[----:B------:R-:W-:Y:S01]  /*0f60*/  IMAD.IADD R7, R2, 0x1, R3 ;  /* 0x0000000102077824 */ /* 0x000fe200078e0203 */
[----:B------:R-:W-:Y:S06]  /*0f70*/  BRA `(.L_x_102) ;  /* 0x0000000c00a47947 */ /* 0x000fec0003800000 */
.L_x_88:
[----:B------:R-:W0:Y:S01]  /*0f80*/  S2R R8, SR_TID.X ;  /* 0x0000000000087919 */ /* 0x000e220000002100 */
[----:B------:R-:W0:Y:S02]  /*0f90*/  LDC.64 R2, c[0x0][0x380] ;  /* 0x0000e000ff027b82 */ /* 0x000e240000000a00 */
[----:B0-----:R-:W-:-:S05]  /*0fa0*/  IMAD.WIDE.U32 R2, R8, 0x4, R2 ;  /* 0x0000000408027825 */ /* 0x001fca00078e0002 */
        /* <DEDUP_REMOVED lines=16> */
[----:B--2---:R-:W-:-:S04]  /*10b0*/  IADD3 R5, PT, PT, R7, R6, R5 ;  /* 0x0000000607057210 */ /* 0x004fc80007ffe005 */
[----:B---3--:R-:W-:Y:S01]  /*10c0*/  IADD3 R5, PT, PT, R12, R9, R5 ;  /* 0x000000090c057210 */ /* 0x008fe20007ffe005 */
[----:B------:R-:W-:Y:S01]  /*10d0*/  IMAD.MOV.U32 R9, RZ, RZ, 0x1000 ;  /* 0x00001000ff097424 */ /* 0x000fe200078e00ff */
[----:B------:R-:W-:-:S04]  /*10e0*/  IADD3 R12, P1, PT, R4, -0x1000, RZ ;  /* 0xfffff000040c7810 */ /* 0x000fc80007f3e0ff */
[----:B------:R-:W-:Y:S02]  /*10f0*/  ISETP.GE.U32.AND P0, PT, R12, 0x1000, PT ;  /* 0x000010000c00780c */ /* 0x000fe40003f06070 */
[----:B----4-:R-:W-:Y:S01]  /*1100*/  IADD3 R5, PT, PT, R14, R11, R5 ;  /* 0x0000000b0e057210 */ /* 0x010fe20007ffe005 */
[----:B------:R-:W-:Y:S01]  /*1110*/  IMAD.MOV.U32 R11, RZ, RZ, RZ ;  /* 0x000000ffff0b7224 */ /* 0x000fe200078e00ff */
[----:B------:R-:W-:-:S04]  /*1120*/  IADD3.X R14, PT, PT, R0, -0x1, RZ, P1, !PT ;  /* 0xffffffff000e7810 */ /* 0x000fc80000ffe4ff */
[----:B------:R-:W-:Y:S02]  /*1130*/  ISETP.GE.U32.AND.EX P0, PT, R14, RZ, PT, P0 ;  /* 0x000000ff0e00720c */ /* 0x000fe40003f06100 */
[----:B-----5:R-:W-:-:S04]  /*1140*/  IADD3 R5, PT, PT, R16, R13, R5 ;  /* 0x0000000d10057210 */ /* 0x020fc80007ffe005 */
[----:B------:R-:W-:-:S04]  /*1150*/  IADD3 R5, PT, PT, R18, R15, R5 ;  /* 0x0000000f12057210 */ /* 0x000fc80007ffe005 */
[----:B------:R-:W-:-:S04]  /*1160*/  IADD3 R5, PT, PT, R20, R17, R5 ;  /* 0x0000001114057210 */ /* 0x000fc80007ffe005 */
[----:B------:R-:W-:-:S05]  /*1170*/  IADD3 R5, PT, PT, R22, R19, R5 ;  /* 0x0000001316057210 */ /* 0x000fca0007ffe005 */
[----:B------:R-:W-:Y:S01]  /*1180*/  IMAD.IADD R10, R10, 0x1, R5 ;  /* 0x000000010a0a7824 */ /* 0x000fe200078e0205 */
[----:B------:R-:W-:Y:S06]  /*1190*/  @!P0 BRA `(.L_x_103) ;  /* 0x0000000000a08947 */ /* 0x000fec0003800000 */
[----:B------:R-:W0:Y:S01]  /*11a0*/  LDC.64 R4, c[0x0][0x390] ;  /* 0x0000e400ff047b82 */ /* 0x000e220000000a00 */
[----:B------:R-:W-:Y:S02]  /*11b0*/  IMAD.MOV.U32 R9, RZ, RZ, 0x1000 ;  /* 0x00001000ff097424 */ /* 0x000fe400078e00ff */
[----:B------:R-:W-:-:S07]  /*11c0*/  IMAD.MOV.U32 R11, RZ, RZ, RZ ;  /* 0x000000ffff0b7224 */ /* 0x000fce00078e00ff */
.L_x_105:
[----:B------:R-:W-:-:S04]  /*11d0*/  LEA R6, P0, R9, R2, 0x2 ;  /* 0x0000000209067211 */ /* 0x000fc800078010ff */
[----:B------:R-:W-:-:S05]  /*11e0*/  LEA.HI.X R7, R9, R3, R11, 0x2, P0 ;  /* 0x0000000309077211 */ /* 0x000fca00000f140b */
        /* <DEDUP_REMOVED lines=16> */
[----:B--2---:R-:W-:-:S02]  /*12f0*/  IADD3 R25, PT, PT, R26, R25, R10 ;  /* 0x000000191a197210 */ /* 0x004fc40007ffe00a */
[----:B0-----:R-:W-:-:S04]  /*1300*/  IADD3 R10, P1, PT, -R9, R4, RZ ;  /* 0x00000004090a7210 */ /* 0x001fc80007f3e1ff */
[----:B------:R-:W-:Y:S02]  /*1310*/  ISETP.GE.U32.AND P0, PT, R10, 0x1000, PT ;  /* 0x000010000a00780c */ /* 0x000fe40003f06070 */
[----:B---3--:R-:W-:-:S04]  /*1320*/  IADD3 R25, PT, PT, R28, R27, R25 ;  /* 0x0000001b1c197210 */ /* 0x008fc80007ffe019 */
[----:B----4-:R-:W-:-:S04]  /*1330*/  IADD3 R23, PT, PT, R23, R24, R25 ;  /* 0x0000001817177210 */ /* 0x010fc80007ffe019 */
[----:B-----5:R-:W-:Y:S01]  /*1340*/  IADD3 R21, PT, PT, R21, R0, R23 ;  /* 0x0000000015157210 */ /* 0x020fe20007ffe017 */
[----:B------:R-:W-:-:S04]  /*1350*/  IMAD.MOV.U32 R0, RZ, RZ, R5 ;  /* 0x000000ffff007224 */ /* 0x000fc800078e0005 */
[----:B------:R-:W-:Y:S01]  /*1360*/  IMAD.X R10, R0, 0x1, ~R11, P1 ;  /* 0x00000001000a7824 */ /* 0x000fe200008e0e0b */
[----:B------:R-:W-:-:S04]  /*1370*/  IADD3 R13, PT, PT, R16, R13, R21 ;  /* 0x0000000d100d7210 */ /* 0x000fc80007ffe015 */
[----:B------:R-:W-:Y:S02]  /*1380*/  ISETP.GE.U32.AND.EX P0, PT, R10, RZ, PT, P0 ;  /* 0x000000ff0a00720c */ /* 0x000fe40003f06100 */
[----:B------:R-:W-:-:S04]  /*1390*/  IADD3 R13, PT, PT, R18, R15, R13 ;  /* 0x0000000f120d7210 */ /* 0x000fc80007ffe00d */
[----:B------:R-:W-:-:S04]  /*13a0*/  IADD3 R13, PT, PT, R20, R17, R13 ;  /* 0x00000011140d7210 */ /* 0x000fc80007ffe00d */
[----:B------:R-:W-:-:S03]  /*13b0*/  IADD3 R10, PT, PT, R22, R19, R13 ;  /* 0x00000013160a7210 */ /* 0x000fc60007ffe00d */
[----:B------:R-:W-:Y:S05]  /*13c0*/  @!P0 BRA `(.L_x_104) ;  /* 0x0000000400e88947 */ /* 0x000fea0003800000 */
[----:B------:R-:W-:-:S05]  /*13d0*/  IADD3 R9, P0, PT, R9, 0x1000, RZ ;  /* 0x0000100009097810 */ /* 0x000fca0007f1e0ff */
[----:B------:R-:W-:Y:S01]  /*13e0*/  IMAD.X R11, RZ, RZ, R11, P0 ;  /* 0x000000ffff0b7224 */ /* 0x000fe200000e060b */
[----:B------:R-:W-:-:S04]  /*13f0*/  ISETP.GT.U32.AND P0, PT, R9, R12, PT ;  /* 0x0000000c0900720c */ /* 0x000fc80003f04070 */
[----:B------:R-:W-:-:S13]  /*1400*/  ISETP.GT.U32.AND.EX P0, PT, R11, R14, PT, P0 ;  /* 0x0000000e0b00720c */ /* 0x000fda0003f04100 */
[----:B------:R-:W-:Y:S05]  /*1410*/  @!P0 BRA `(.L_x_105) ;  /* 0xfffffffc006c8947 */ /* 0x000fea000383ffff */
.L_x_103:
[----:B------:R-:W-:Y:S01]  /*1420*/  IMAD.IADD R3, R4, 0x1, -R9 ;  /* 0x0000000104037824 */ /* 0x000fe200078e0a09 */
[----:B------:R-:W-:Y:S01]  /*1430*/  ISETP.GE.U32.AND P1, PT, R9, R4, PT ;  /* 0x000000040900720c */ /* 0x000fe20003f26070 */
[----:B------:R-:W-:Y:S03]  /*1440*/  BSSY.RECONVERGENT B1, `(.L_x_104) ;  /* 0x0000072000017945 */ /* 0x000fe60003800200 */
[----:B------:R-:W-:-:S04]  /*1450*/  ISETP.GE.AND P0, PT, R8, R3, PT ;  /* 0x000000030800720c */ /* 0x000fc80003f06270 */
[----:B------:R-:W-:-:S13]  /*1460*/  ISETP.GE.U32.OR.EX P0, PT, R11, R0, P0, P1 ;  /* 0x000000000b00720c */ /* 0x000fda0000706510 */
[----:B------:R-:W-:Y:S05]  /*1470*/  @P0 BRA `(.L_x_106) ;  /* 0x0000000400b80947 */ /* 0x000fea0003800000 */
[----:B------:R-:W-:Y:S01]  /*1480*/  LOP3.LUT R0, RZ, R8, RZ, 0x33, !PT ;  /* 0x00000008ff007212 */ /* 0x000fe200078e33ff */
[----:B------:R-:W-:Y:S03]  /*1490*/  BSSY.RECONVERGENT B2, `(.L_x_107) ;  /* 0x0000031000027945 */ /* 0x000fe60003800200 */
[----:B------:R-:W-:-:S04]  /*14a0*/  IADD3 R0, PT, PT, -R9, R4, R0 ;  /* 0x0000000409007210 */ /* 0x000fc80007ffe100 */
[C---:B------:R-:W-:Y:S02]  /*14b0*/  ISETP.GE.U32.AND P0, PT, R0.reuse, 0xf00, PT ;  /* 0x00000f000000780c */ /* 0x040fe40003f06070 */
[----:B------:R-:W-:Y:S01]  /*14c0*/  LEA.HI R4, R0, 0x1, RZ, 0x18 ;  /* 0x0000000100047811 */ /* 0x000fe200078fc0ff */
[----:B------:R-:W-:-:S03]  /*14d0*/  IMAD.MOV.U32 R0, RZ, RZ, R8 ;  /* 0x000000ffff007224 */ /* 0x000fc600078e0008 */
[----:B------:R-:W-:-:S04]  /*14e0*/  LOP3.LUT R24, R4, 0xf, RZ, 0xc0, !PT ;  /* 0x0000000f04187812 */ /* 0x000fc800078ec0ff */
[----:B------:R-:W-:-:S03]  /*14f0*/  ISETP.NE.AND P1, PT, R24, RZ, PT ;  /* 0x000000ff1800720c */ /* 0x000fc60003f25270 */
[----:B------:R-:W-:Y:S10]  /*1500*/  @!P0 BRA `(.L_x_108) ;  /* 0x0000000000a48947 */ /* 0x000ff40003800000 */
[----:B------:R-:W0:Y:S01]  /*1510*/  LDCU.64 UR4, c[0x0][0x380] ;  /* 0x00007000ff0477ac */ /* 0x000e220008000a00 */
[----:B------:R-:W-:Y:S02]  /*1520*/  IADD3 R3, P0, PT, R8, R9, RZ ;  /* 0x0000000908037210 */ /* 0x000fe40007f1e0ff */
[----:B------:R-:W-:-:S03]  /*1530*/  LOP3.LUT R6, R4, 0x1fffff0, RZ, 0xc0, !PT ;  /* 0x01fffff004067812 */ /* 0x000fc600078ec0ff */
[----:B------:R-:W-:Y:S02]  /*1540*/  IMAD.X R0, RZ, RZ, R11, P0 ;  /* 0x000000ffff007224 */ /* 0x000fe400000e060b */
[----:B------:R-:W-:Y:S01]  /*1550*/  IMAD.MOV R6, RZ, RZ, -R6 ;  /* 0x000000ffff067224 */ /* 0x000fe200078e0a06 */
[----:B0-----:R-:W-:-:S04]  /*1560*/  LEA R15, P2, R3, UR4, 0x2 ;  /* 0x00000004030f7c11 */ /* 0x001fc8000f8410ff */
[----:B------:R-:W-:Y:S02]  /*1570*/  IADD3 R15, P0, PT, R15, 0x2000, RZ ;  /* 0x000020000f0f7810 */ /* 0x000fe40007f1e0ff */
[----:B------:R-:W-:Y:S01]  /*1580*/  LEA.HI.X R3, R3, UR5, R0, 0x2, P2 ;  /* 0x0000000503037c11 */ /* 0x000fe200090f1400 */
[----:B------:R-:W-:-:S04]  /*1590*/  IMAD.MOV.U32 R0, RZ, RZ, R8 ;  /* 0x000000ffff007224 */ /* 0x000fc800078e0008 */
[----:B------:R-:W-:-:S07]  /*15a0*/  IMAD.X R3, RZ, RZ, R3, P0 ;  /* 0x000000ffff037224 */ /* 0x000fce00000e0603 */
.L_x_109:
        /* <DEDUP_REMOVED lines=31> */
.L_x_108:
[----:B------:R-:W-:Y:S05]  /*17a0*/  BSYNC.RECONVERGENT B2 ;  /* 0x0000000000027941 */ /* 0x000fea0003800200 */
.L_x_107:
[----:B------:R-:W-:Y:S05]  /*17b0*/  @!P1 BRA `(.L_x_106) ;  /* 0x0000000000e89947 */ /* 0x000fea0003800000 */
[----:B------:R-:W-:Y:S01]  /*17c0*/  ISETP.GE.U32.AND P0, PT, R24, 0x8, PT ;  /* 0x000000081800780c */ /* 0x000fe20003f06070 */
[----:B------:R-:W-:Y:S01]  /*17d0*/  BSSY.RECONVERGENT B2, `(.L_x_110) ;  /* 0x0000016000027945 */ /* 0x000fe20003800200 */
[----:B------:R-:W-:-:S04]  /*17e0*/  LOP3.LUT R17, R4, 0x7, RZ, 0xc0, !PT ;  /* 0x0000000704117812 */ /* 0x000fc800078ec0ff */
[----:B------:R-:W-:-:S07]  /*17f0*/  ISETP.NE.AND P1, PT, R17, RZ, PT ;  /* 0x000000ff1100720c */ /* 0x000fce0003f25270 */
[----:B------:R-:W-:Y:S06]  /*1800*/  @!P0 BRA `(.L_x_111) ;  /* 0x0000000000488947 */ /* 0x000fec0003800000 */
[----:B------:R-:W0:Y:S01]  /*1810*/  LDCU.64 UR4, c[0x0][0x380] ;  /* 0x00007000ff0477ac */ /* 0x000e220008000a00 */
[----:B------:R-:W-:-:S05]  /*1820*/  IADD3 R3, P0, PT, R0, R9, RZ ;  /* 0x0000000900037210 */ /* 0x000fca0007f1e0ff */
[----:B------:R-:W-:Y:S01]  /*1830*/  IMAD.X R6, RZ, RZ, R11, P0 ;  /* 0x000000ffff067224 */ /* 0x000fe200000e060b */
        /* <DEDUP_REMOVED lines=15> */
.L_x_111:
[----:B------:R-:W-:Y:S05]  /*1930*/  BSYNC.RECONVERGENT B2 ;  /* 0x0000000000027941 */ /* 0x000fea0003800200 */
.L_x_110:
        /* <DEDUP_REMOVED lines=18> */
.L_x_113:
[----:B------:R-:W-:Y:S05]  /*1a60*/  BSYNC.RECONVERGENT B2 ;  /* 0x0000000000027941 */ /* 0x000fea0003800200 */
.L_x_112:
[----:B------:R-:W-:Y:S05]  /*1a70*/  @!P1 BRA `(.L_x_106) ;  /* 0x0000000000389947 */ /* 0x000fea0003800000 */
[----:B------:R-:W0:Y:S01]  /*1a80*/  LDCU.64 UR4, c[0x0][0x380] ;  /* 0x00007000ff0477ac */ /* 0x000e220008000a00 */
[----:B------:R-:W-:Y:S01]  /*1a90*/  IADD3 R5, P0, PT, R0, R9, RZ ;  /* 0x0000000900057210 */ /* 0x000fe20007f1e0ff */
[----:B------:R-:W-:-:S04]  /*1aa0*/  IMAD.MOV R0, RZ, RZ, -R6 ;  /* 0x000000ffff007224 */ /* 0x000fc800078e0a06 */
[----:B------:R-:W-:Y:S01]  /*1ab0*/  IMAD.X R4, RZ, RZ, R11, P0 ;  /* 0x000000ffff047224 */ /* 0x000fe200000e060b */
[----:B0-----:R-:W-:-:S04]  /*1ac0*/  LEA R2, P1, R5, UR4, 0x2 ;  /* 0x0000000405027c11 */ /* 0x001fc8000f8210ff */
[----:B------:R-:W-:-:S09]  /*1ad0*/  LEA.HI.X R5, R5, UR5, R4, 0x2, P1 ;  /* 0x0000000505057c11 */ /* 0x000fd200088f1404 */
.L_x_114:
[----:B------:R-:W-:-:S06]  /*1ae0*/  IMAD.MOV.U32 R3, RZ, RZ, R5 ;  /* 0x000000ffff037224 */ /* 0x000fcc00078e0005 */
[----:B------:R0:W2:Y:S01]  /*1af0*/  LDG.E R3, desc[UR6][R2.64] ;  /* 0x0000000602037981 */ /* 0x0000a2000c1e1900 */
[----:B------:R-:W-:-:S05]  /*1b00*/  VIADD R0, R0, 0x1 ;  /* 0x0000000100007836 */ /* 0x000fca0000000000 */
[----:B------:R-:W-:Y:S02]  /*1b10*/  ISETP.NE.AND P0, PT, R0, RZ, PT ;  /* 0x000000ff0000720c */ /* 0x000fe40003f05270 */
[----:B0-----:R-:W-:-:S05]  /*1b20*/  IADD3 R2, P1, PT, R2, 0x400, RZ ;  /* 0x0000040002027810 */ /* 0x001fca0007f3e0ff */
[----:B------:R-:W-:Y:S02]  /*1b30*/  IMAD.X R5, RZ, RZ, R5, P1 ;  /* 0x000000ffff057224 */ /* 0x000fe400008e0605 */
[----:B--2---:R-:W-:-:S04]  /*1b40*/  IMAD.IADD R10, R3, 0x1, R10 ;  /* 0x00000001030a7824 */ /* 0x004fc800078e020a */
[----:B------:R-:W-:Y:S05]  /*1b50*/  @P0 BRA `(.L_x_114) ;  /* 0xfffffffc00e00947 */ /* 0x000fea000383ffff */
.L_x_106:
[----:B------:R-:W-:Y:S05]  /*1b60*/  BSYNC.RECONVERGENT B1 ;  /* 0x0000000000017941 */ /* 0x000fea0003800200 */
.L_x_104:
[----:B------:R-:W0:Y:S01]  /*1b70*/  S2R R6, SR_LANEID ;  /* 0x0000000000067919 */ /* 0x000e220000000000 */
[----:B------:R-:W-:Y:S01]  /*1b80*/  ISETP.NE.AND P5, PT, R8, RZ, PT ;  /* 0x000000ff0800720c */ /* 0x000fe20003fa5270 */
        /* <DEDUP_REMOVED lines=39> */
[----:B------:R-:W-:-:S07]  /*1e00*/  IMAD.IADD R7, R0, 0x1, R3 ;  /* 0x0000000100077824 */ /* 0x000fce00078e0203 */
.L_x_102:
[----:B------:R-:W-:Y:S05]  /*1e10*/  BSYNC.RECONVERGENT B0 ;  /* 0x0000000000007941 */ /* 0x000fea0003800200 */
.L_x_87:
[----:B------:R-:W-:Y:S05]  /*1e20*/  @P5 EXIT ;  /* 0x000000000000594d */ /* 0x000fea0003800000 */
[----:B------:R-:W3:Y:S01]  /*1e30*/  LDC.64 R2, c[0x0][0x388] ;  /* 0x0000e200ff027b82 */ /* 0x000ee20000000a00 */
[----:B------:R-:W0:Y:S02]  /*1e40*/  LDCU UR4, c[0x0][0x39c] ;  /* 0x00007380ff0477ac */ /* 0x000e240008000800 */
[----:B012---:R-:W-:-:S05]  /*1e50*/  VIADD R7, R7, UR4 ;  /* 0x0000000407077c36 */ /* 0x007fca0008000000 */
[----:B---3--:R-:W-:Y:S01]  /*1e60*/  STG.E desc[UR6][R2.64], R7 ;  /* 0x0000000702007986 */ /* 0x008fe2000c101906 */
[----:B------:R-:W-:Y:S05]  /*1e70*/  EXIT ;  /* 0x000000000000794d */ /* 0x000fea0003800000 */
.L_x_115:
        /* <DEDUP_REMOVED lines=16> */
.L_x_366:


//--------------------- .text._ZN3cub18CUB_300001_SM_10006detail6reduce28DeviceReduceSingleTileKernelINS2_10policy_hubIijN4cuda3std3__44plusIiEEE10Policy1000EPiSC_iS9_iiNS7_10__identityEEEvT0_T1_T2_T3_T4_T6_ --------------------------
	.section	.text._ZN3cub18CUB_300001_SM_10006detail6reduce28DeviceReduceSingleTileKernelINS2_10policy_hubIijN4cuda3std3__44plusIiEEE10Policy1000EPiSC_iS9_iiNS7_10__identityEEEvT0_T1_T2_T3_T4_T6_,"ax",@progbits
	.align	128
        .global         _ZN3cub18CUB_300001_SM_10006detail6reduce28DeviceReduceSingleTileKernelINS2_10policy_hubIijN4cuda3std3__44plusIiEEE10Policy1000EPiSC_iS9_iiNS7_10__identityEEEvT0_T1_T2_T3_T4_T6_
        .type           _ZN3cub18CUB_300001_SM_10006detail6reduce28DeviceReduceSingleTileKernelINS2_10policy_hubIijN4cuda3std3__44plusIiEEE10Policy1000EPiSC_iS9_iiNS7_10__identityEEEvT0_T1_T2_T3_T4_T6_,@function
        .size           _ZN3cub18CUB_300001_SM_10006detail6reduce28DeviceReduceSingleTileKernelINS2_10policy_hubIijN4cuda3std3__44plusIiEEE10Policy1000EPiSC_iS9_iiNS7_10__identityEEEvT0_T1_T2_T3_T4_T6_,(.L_x_367 - _ZN3cub18CUB_300001_SM_10006detail6reduce28DeviceReduceSingleTileKernelINS2_10policy_hubIijN4cuda3std3__44plusIiEEE10Policy1000EPiSC_iS9_iiNS7_10__identityEEEvT0_T1_T2_T3_T4_T6_)
        .other          _ZN3cub18CUB_300001_SM_10006detail6reduce28DeviceReduceSingleTileKernelINS2_10policy_hubIijN4cuda3std3__44plusIiEEE10Policy1000EPiSC_iS9_iiNS7_10__identityEEEvT0_T1_T2_T3_T4_T6_,@"STO_CUDA_ENTRY STV_DEFAULT"
_ZN3cub18CUB_300001_SM_10006detail6reduce28DeviceReduceSingleTileKernelINS2_10policy_hubIijN4cuda3std3__44plusIiEEE10Policy1000EPiSC_iS9_iiNS7_10__identityEEEvT0_T1_T2_T3_T4_T6_:
.text._ZN3cub18CUB_300001_SM_10006detail6reduce28DeviceReduceSingleTileKernelINS2_10policy_hubIijN4cuda3std3__44plusIiEEE10Policy1000EPiSC_iS9_iiNS7_10__identityEEEvT0_T1_T2_T3_T4_T6_:
        /* <DEDUP_REMOVED lines=13> */
.L_x_116:
        /* <DEDUP_REMOVED lines=16> */
.L_x_121:
[----:B------:R-:W-:Y:S05]  /*01d0*/  BSYNC.RECONVERGENT B1 ;  /* 0x0000000000017941 */ /* 0x000fea0003800200 */
.L_x_120:
        /* <DEDUP_REMOVED lines=16> */
.L_x_126:
        /* <DEDUP_REMOVED lines=9> */
.L_x_125:
[----:B------:R-:W-:Y:S05]  /*0370*/  BSYNC.RECONVERGENT B2 ;  /* 0x0000000000027941 */ /* 0x000fea0003800200 */
.L_x_124:
        /* <DEDUP_REMOVED lines=8> */
.L_x_129:
        /* <DEDUP_REMOVED lines=35> */
.L_x_128:
[----:B------:R-:W-:Y:S05]  /*0630*/  BSYNC.RECONVERGENT B2 ;  /* 0x0000000000027941 */ /* 0x000fea0003800200 */
.L_x_127:
        /* <DEDUP_REMOVED lines=22> */
.L_x_131:
[----:B------:R-:W-:Y:S05]  /*07a0*/  BSYNC.RECONVERGENT B2 ;  /* 0x0000000000027941 */ /* 0x000fea0003800200 */
.L_x_130:
        /* <DEDUP_REMOVED lines=10> */
.L_x_123:
[----:B------:R-:W-:Y:S05]  /*0850*/  BSYNC.RECONVERGENT B1 ;  /* 0x0000000000017941 */ /* 0x000fea0003800200 */
.L_x_122:
        /* <DEDUP_REMOVED lines=45> */
.L_x_132:
        /* <DEDUP_REMOVED lines=67> */
.L_x_119:
        /* <DEDUP_REMOVED lines=22> */
.L_x_136:
        /* <DEDUP_REMOVED lines=20> */
.L_x_134:
        /* <DEDUP_REMOVED lines=20> */
.L_x_140:
        /* <DEDUP_REMOVED lines=8> */
.L_x_139:
[----:B------:R-:W-:Y:S05]  /*13c0*/  BSYNC.RECONVERGENT B2 ;  /* 0x0000000000027941 */ /* 0x000fea0003800200 */
.L_x_138:
        /* <DEDUP_REMOVED lines=16> */
.L_x_143:
        /* <DEDUP_REMOVED lines=39> */
.L_x_142:
[----:B------:R-:W-:Y:S05]  /*1740*/  BSYNC.RECONVERGENT B2 ;  /* 0x0000000000027941 */ /* 0x000fea0003800200 */
.L_x_141:
        /* <DEDUP_REMOVED lines=27> */
.L_x_145:
[----:B------:R-:W-:Y:S05]  /*1900*/  BSYNC.RECONVERGENT B2 ;  /* 0x0000000000027941 */ /* 0x000fea0003800200 */
.L_x_144:
        /* <DEDUP_REMOVED lines=10> */
.L_x_137:
[----:B------:R-:W-:Y:S05]  /*19b0*/  BSYNC.RECONVERGENT B1 ;  /* 0x0000000000017941 */ /* 0x000fea0003800200 */
.L_x_135:
        /* <DEDUP_REMOVED lines=43> */
.L_x_118:
        /* <DEDUP_REMOVED lines=12> */
.L_x_148:
[----:B------:R-:W-:Y:S05]  /*1d30*/  BSYNC.RECONVERGENT B1 ;  /* 0x0000000000017941 */ /* 0x000fea0003800200 */
.L_x_147:
        /* <DEDUP_REMOVED lines=16> */
.L_x_153:
        /* <DEDUP_REMOVED lines=9> */
.L_x_152:
[----:B------:R-:W-:Y:S05]  /*1ed0*/  BSYNC.RECONVERGENT B2 ;  /* 0x0000000000027941 */ /* 0x000fea0003800200 */
.L_x_151:
        /* <DEDUP_REMOVED lines=8> */
.L_x_156:
        /* <DEDUP_REMOVED lines=35> */
.L_x_155:
[----:B------:R-:W-:Y:S05]  /*2190*/  BSYNC.RECONVERGENT B2 ;  /* 0x0000000000027941 */ /* 0x000fea0003800200 */
.L_x_154:
        /* <DEDUP_REMOVED lines=22> */
.L_x_158:
[----:B------:R-:W-:Y:S05]  /*2300*/  BSYNC.RECONVERGENT B2 ;  /* 0x0000000000027941 */ /* 0x000fea0003800200 */
.L_x_157:
        /* <DEDUP_REMOVED lines=10> */
.L_x_150:
[----:B------:R-:W-:Y:S05]  /*23b0*/  BSYNC.RECONVERGENT B1 ;  /* 0x0000000000017941 */ /* 0x000fea0003800200 */
.L_x_149:
        /* <DEDUP_REMOVED lines=45> */
.L_x_159:
        /* <DEDUP_REMOVED lines=67> */
.L_x_146:
        /* <DEDUP_REMOVED lines=33> */
.L_x_162:
        /* <DEDUP_REMOVED lines=32> */
.L_x_160:
        /* <DEDUP_REMOVED lines=20> */
.L_x_166:
        /* <DEDUP_REMOVED lines=8> */
.L_x_165:
[----:B------:R-:W-:Y:S05]  /*3090*/  BSYNC.RECONVERGENT B2 ;  /* 0x0000000000027941 */ /* 0x000fea0003800200 */
.L_x_164:
        /* <DEDUP_REMOVED lines=16> */
.L_x_169:
        /* <DEDUP_REMOVED lines=39> */
.L_x_168:
[----:B------:R-:W-:Y:S05]  /*3410*/  BSYNC.RECONVERGENT B2 ;  /* 0x0000000000027941 */ /* 0x000fea0003800200 */
.L_x_167:
        /* <DEDUP_REMOVED lines=27> */
.L_x_171:
[----:B------:R-:W-:Y:S05]  /*35d0*/  BSYNC.RECONVERGENT B2 ;  /* 0x0000000000027941 */ /* 0x000fea0003800200 */
.L_x_170:
        /* <DEDUP_REMOVED lines=10> */
.L_x_163:
[----:B------:R-:W-:Y:S05]  /*3680*/  BSYNC.RECONVERGENT B1 ;  /* 0x0000000000017941 */ /* 0x000fea0003800200 */
.L_x_161:
        /* <DEDUP_REMOVED lines=42> */
.L_x_133:
[----:B------:R-:W-:Y:S05]  /*3930*/  BSYNC.RECONVERGENT B0 ;  /* 0x0000000000007941 */ /* 0x000fea0003800200 */
.L_x_117:
[----:B------:R-:W-:Y:S05]  /*3940*/  @P0 EXIT ;  /* 0x000000000000094d */ /* 0x000fea0003800000 */
[----:B-1----:R-:W1:Y:S01]  /*3950*/  LDC.64 R4, c[0x0][0x388] ;  /* 0x0000e200ff047b82 */ /* 0x002e620000000a00 */
[----:B------:R-:W0:Y:S02]  /*3960*/  LDCU UR4, c[0x0][0x398] ;  /* 0x00007300ff0477ac */ /* 0x000e240008000800 */
[----:B0-234-:R-:W-:-:S05]  /*3970*/  VIADD R3, R3, UR4 ;  /* 0x0000000403037c36 */ /* 0x01dfca0008000000 */
[----:B-1----:R-:W-:Y:S01]  /*3980*/  STG.E desc[UR6][R4.64], R3 ;  /* 0x0000000304007986 */ /* 0x002fe2000c101906 */
[----:B------:R-:W-:Y:S05]  /*3990*/  EXIT ;  /* 0x000000000000794d */ /* 0x000fea0003800000 */
.L_x_172:
        /* <DEDUP_REMOVED lines=14> */
.L_x_367:


//--------------------- .text._ZN3cub18CUB_300001_SM_10006detail6reduce18DeviceReduceKernelINS2_10policy_hubIijN4cuda3std3__44plusIiEEE10Policy1000EN6thrust24THRUST_300001_SM_1000_NS10device_ptrIiEEjS9_iNS7_10__identityEEEvT0_PT3_T1_NS0_13GridEvenShareISK_EET2_T4_ --------------------------
	.section	.text._ZN3cub18CUB_300001_SM_10006detail6reduce18DeviceReduceKernelINS2_10policy_hubIijN4cuda3std3__44plusIiEEE10Policy1000EN6thrust24THRUST_300001_SM_1000_NS10device_ptrIiEEjS9_iNS7_10__identityEEEvT0_PT3_T1_NS0_13GridEvenShareISK_EET2_T4_,"ax",@progbits
	.align	128
        .global         _ZN3cub18CUB_300001_SM_10006detail6reduce18DeviceReduceKernelINS2_10policy_hubIijN4cuda3std3__44plusIiEEE10Policy1000EN6thrust24THRUST_300001_SM_1000_NS10device_ptrIiEEjS9_iNS7_10__identityEEEvT0_PT3_T1_NS0_13GridEvenShareISK_EET2_T4_
        .type           _ZN3cub18CUB_300001_SM_10006detail6reduce18DeviceReduceKernelINS2_10policy_hubIijN4cuda3std3__44plusIiEEE10Policy1000EN6thrust24THRUST_300001_SM_1000_NS10device_ptrIiEEjS9_iNS7_10__identityEEEvT0_PT3_T1_NS0_13GridEvenShareISK_EET2_T4_,@function
        .size           _ZN3cub18CUB_300001_SM_10006detail6reduce18DeviceReduceKernelINS2_10policy_hubIijN4cuda3std3__44plusIiEEE10Policy1000EN6thrust24THRUST_300001_SM_1000_NS10device_ptrIiEEjS9_iNS7_10__identityEEEvT0_PT3_T1_NS0_13GridEvenShareISK_EET2_T4_,(.L_x_368 - _ZN3cub18CUB_300001_SM_10006detail6reduce18DeviceReduceKernelINS2_10policy_hubIijN4cuda3std3__44plusIiEEE10Policy1000EN6thrust24THRUST_300001_SM_1000_NS10device_ptrIiEEjS9_iNS7_10__identityEEEvT0_PT3_T1_NS0_13GridEvenShareISK_EET2_T4_)
        .other          _ZN3cub18CUB_300001_SM_10006detail6reduce18DeviceReduceKernelINS2_10policy_hubIijN4cuda3std3__44plusIiEEE10Policy1000EN6thrust24THRUST_300001_SM_1000_NS10device_ptrIiEEjS9_iNS7_10__identityEEEvT0_PT3_T1_NS0_13GridEvenShareISK_EET2_T4_,@"STO_CUDA_ENTRY STV_DEFAULT"
_ZN3cub18CUB_300001_SM_10006detail6reduce18DeviceReduceKernelINS2_10policy_hubIijN4cuda3std3__44plusIiEEE10Policy1000EN6thrust24THRUST_300001_SM_1000_NS10device_ptrIiEEjS9_iNS7_10__identityEEEvT0_PT3_T1_NS0_13GridEvenShareISK_EET2_T4_:
.text._ZN3cub18CUB_300001_SM_10006detail6reduce18DeviceReduceKernelINS2_10policy_hubIijN4cuda3std3__44plusIiEEE10Policy1000EN6thrust24THRUST_300001_SM_1000_NS10device_ptrIiEEjS9_iNS7_10__identityEEEvT0_PT3_T1_NS0_13GridEvenShareISK_EET2_T4_:
[----:B------:R-:W-:Y:S01]  /*0000*/  LDC R1, c[0x0][0x37c] ;  /* 0x0000df00ff017b82 */ /* 0x000fe20000000800 */
[----:B------:R-:W0:Y:S07]  /*0010*/  S2R R3, SR_CTAID.X ;  /* 0x0000000000037919 */ /* 0x000e2e0000002500 */
[----:B------:R-:W1:Y:S01]  /*0020*/  LDC.64 R8, c[0x0][0x3a8] ;  /* 0x0000ea00ff087b82 */ /* 0x000e620000000a00 */
[----:B------:R-:W2:Y:S01]  /*0030*/  LDCU.64 UR6, c[0x0][0x358] ;  /* 0x00006b00ff0677ac */ /* 0x000ea20008000a00 */
[----:B------:R-:W-:Y:S01]  /*0040*/  BSSY.RECONVERGENT B0, `(.L_x_173) ;  /* 0x0000236000007945 */ /* 0x000fe20003800200 */
[----:B-1----:R-:W-:-:S02]  /*0050*/  IMAD.SHL.U32 R13, R9, 0x1000, RZ ;  /* 0x00001000090d7824 */ /* 0x002fc400078e00ff */
[----:B0-----:R-:W-:-:S05]  /*0060*/  IMAD R0, R3, -0x1000, R8 ;  /* 0xfffff00003007824 */ /* 0x001fca00078e0208 */
[----:B------:R-:W-:-:S13]  /*0070*/  ISETP.GT.U32.AND P0, PT, R0, 0xfff, PT ;  /* 0x00000fff0000780c */ /* 0x000fda0003f04070 */
[----:B--2---:R-:W-:Y:S05]  /*0080*/  @P0 BRA `(.L_x_174) ;  /* 0x0000001000540947 */ /* 0x004fea0003800000 */
[----:B------:R-:W0:Y:S01]  /*0090*/  S2R R2, SR_TID.X ;  /* 0x0000000000027919 */ /* 0x000e220000002100 */
[----:B------:R-:W-:Y:S01]  /*00a0*/  BSSY.RECONVERGENT B1, `(.L_x_175) ;  /* 0x000000a000017945 */ /* 0x000fe20003800200 */
[----:B------:R-:W-:Y:S01]  /*00b0*/  IMAD.MOV.U32 R14, RZ, RZ, RZ ;  /* 0x000000ffff0e7224 */ /* 0x000fe200078e00ff */
[----:B0-----:R-:W-:Y:S01]  /*00c0*/  ISETP.GE.U32.AND P0, PT, R2, R0, PT ;  /* 0x000000000200720c */ /* 0x001fe20003f06070 */
[----:B------:R-:W-:-:S12]  /*00d0*/  IMAD.MOV.U32 R4, RZ, RZ, R2 ;  /* 0x000000ffff047224 */ /* 0x000fd800078e0002 */
[----:B------:R-:W-:Y:S05]  /*00e0*/  @P0 BRA `(.L_x_176) ;  /* 0x0000000000140947 */ /* 0x000fea0003800000 */
[----:B------:R-:W0:Y:S01]  /*00f0*/  LDC.64 R14, c[0x0][0x380] ;  /* 0x0000e000ff0e7b82 */ /* 0x000e220000000a00 */
[----:B------:R-:W-:-:S04]  /*0100*/  IMAD R5, R3, 0x1000, R2 ;  /* 0x0000100003057824 */ /* 0x000fc800078e0202 */
[----:B0-----:R-:W-:-:S06]  /*0110*/  IMAD.WIDE.U32 R14, R5, 0x4, R14 ;  /* 0x00000004050e7825 */ /* 0x001fcc00078e000e */
[----:B------:R0:W5:Y:S01]  /*0120*/  LDG.E R14, desc[UR6][R14.64] ;  /* 0x000000060e0e7981 */ /* 0x000162000c1e1900 */
[----:B------:R-:W-:-:S07]  /*0130*/  VIADD R4, R2, 0x100 ;  /* 0x0000010002047836 */ /* 0x000fce0000000000 */
.L_x_176:
[----:B------:R-:W-:Y:S05]  /*0140*/  BSYNC.RECONVERGENT B1 ;  /* 0x0000000000017941 */ /* 0x000fea0003800200 */
.L_x_175:
[----:B------:R-:W-:Y:S01]  /*0150*/  ISETP.GE.U32.AND P0, PT, R4, R0, PT ;  /* 0x000000000400720c */ /* 0x000fe20003f06070 */
[----:B------:R-:W-:-:S12]  /*0160*/  BSSY.RECONVERGENT B1, `(.L_x_177) ;  /* 0x0000097000017945 */ /* 0x000fd80003800200 */
[----:B------:R-:W-:Y:S05]  /*0170*/  @P0 BRA `(.L_x_178) ;  /* 0x0000000800540947 */ /* 0x000fea0003800000 */
[----:B------:R-:W-:Y:S01]  /*0180*/  LOP3.LUT R5, RZ, R4, RZ, 0x33, !PT ;  /* 0x00000004ff057212 */ /* 0x000fe200078e33ff */
[----:B------:R-:W-:Y:S04]  /*0190*/  BSSY.RECONVERGENT B2, `(.L_x_179) ;  /* 0x000004b000027945 */ /* 0x000fe80003800200 */
[----:B------:R-:W-:-:S04]  /*01a0*/  IMAD.IADD R8, R5, 0x1, R8 ;  /* 0x0000000105087824 */ /* 0x000fc800078e0208 */
[----:B------:R-:W-:-:S05]  /*01b0*/  IMAD R8, R3, -0x1000, R8 ;  /* 0xfffff00003087824 */ /* 0x000fca00078e0208 */
[C---:B------:R-:W-:Y:S02]  /*01c0*/  ISETP.GE.U32.AND P0, PT, R8.reuse, 0xf00, PT ;  /* 0x00000f000800780c */ /* 0x040fe40003f06070 */
[----:B------:R-:W-:-:S04]  /*01d0*/  LEA.HI R5, R8, 0x1, RZ, 0x18 ;  /* 0x0000000108057811 */ /* 0x000fc800078fc0ff */
[----:B------:R-:W-:-:S07]  /*01e0*/  LOP3.LUT R6, R5, 0xf, RZ, 0xc0, !PT ;  /* 0x0000000f05067812 */ /* 0x000fce00078ec0ff */
[----:B------:R-:W-:Y:S05]  /*01f0*/  @!P0 BRA `(.L_x_180) ;  /* 0x0000000400108947 */ /* 0x000fea0003800000 */
[----:B------:R-:W-:Y:S01]  /*0200*/  LOP3.LUT R8, R5, 0x1fffff0, RZ, 0xc0, !PT ;  /* 0x01fffff005087812 */ /* 0x000fe200078ec0ff */
[----:B------:R-:W-:Y:S01]  /*0210*/  BSSY.RECONVERGENT B3, `(.L_x_181) ;  /* 0x0000041000037945 */ /* 0x000fe20003800200 */
[----:B------:R-:W-:Y:S01]  /*0220*/  LOP3.LUT R7, R4, 0x800, RZ, 0xfc, !PT ;  /* 0x0000080004077812 */ /* 0x000fe200078efcff */
[----:B------:R-:W-:Y:S01]  /*0230*/  IMAD R4, R3, 0x1000, R4 ;  /* 0x0000100003047824 */ /* 0x000fe200078e0204 */
[----:B------:R-:W-:-:S07]  /*0240*/  IADD3 R8, PT, PT, -R8, RZ, RZ ;  /* 0x000000ff08087210 */ /* 0x000fce0007ffe1ff */
.L_x_182:
[----:B------:R-:W1:Y:S01]  /*0250*/  LDC.64 R12, c[0x0][0x380] ;  /* 0x0000e000ff0c7b82 */ /* 0x000e620000000a00 */
[----:B------:R-:W-:-:S04]  /*0260*/  VIADD R21, R4, 0x100 ;  /* 0x0000010004157836 */ /* 0x000fc80000000000 */
[----:B-1----:R-:W-:-:S04]  /*0270*/  IMAD.WIDE.U32 R20, R21, 0x4, R12 ;  /* 0x0000000415147825 */ /* 0x002fc800078e000c */
[C---:B------:R-:W-:Y:S01]  /*0280*/  IMAD.WIDE.U32 R16, R4.reuse, 0x4, R12 ;  /* 0x0000000404107825 */ /* 0x040fe200078e000c */
[----:B0-----:R-:W2:Y:S04]  /*0290*/  LDG.E R15, desc[UR6][R20.64] ;  /* 0x00000006140f7981 */ /* 0x001ea8000c1e1900 */
[----:B------:R0:W2:Y:S01]  /*02a0*/  LDG.E R9, desc[UR6][R16.64] ;  /* 0x0000000610097981 */ /* 0x0000a2000c1e1900 */
[C---:B------:R-:W-:Y:S02]  /*02b0*/  VIADD R29, R4.reuse, 0x600 ;  /* 0x00000600041d7836 */ /* 0x040fe40000000000 */
[C---:B------:R-:W-:Y:S01]  /*02c0*/  VIADD R27, R4.reuse, 0x300 ;  /* 0x00000300041b7836 */ /* 0x040fe20000000000 */
[C---:B------:R-:W-:Y:S01]  /*02d0*/  IADD3 R28, PT, PT, R4.reuse, 0x800, RZ ;  /* 0x00000800041c7810 */ /* 0x040fe20007ffe0ff */
[----:B------:R-:W-:-:S02]  /*02e0*/  VIADD R11, R4, 0x200 ;  /* 0x00000200040b7836 */ /* 0x000fc40000000000 */
[----:B------:R-:W-:-:S04]  /*02f0*/  IMAD.WIDE.U32 R26, R27, 0x4, R12 ;  /* 0x000000041b1a7825 */ /* 0x000fc800078e000c */
[--C-:B0-----:R-:W-:Y:S02]  /*0300*/  IMAD.WIDE.U32 R16, R29, 0x4, R12.reuse ;  /* 0x000000041d107825 */ /* 0x101fe400078e000c */
[----:B------:R-:W3:Y:S02]  /*0310*/  LDG.E R26, desc[UR6][R26.64] ;  /* 0x000000061a1a7981 */ /* 0x000ee4000c1e1900 */
[C---:B------:R-:W-:Y:S02]  /*0320*/  VIADD R19, R4.reuse, 0x400 ;  /* 0x0000040004137836 */ /* 0x040fe40000000000 */
[C---:B------:R-:W-:Y:S01]  /*0330*/  VIADD R23, R4.reuse, 0x500 ;  /* 0x0000050004177836 */ /* 0x040fe20000000000 */
[----:B------:R0:W4:Y:S01]  /*0340*/  LDG.E R22, desc[UR6][R16.64] ;  /* 0x0000000610167981 */ /* 0x000122000c1e1900 */
[----:B------:R-:W-:Y:S02]  /*0350*/  VIADD R29, R4, 0x700 ;  /* 0x00000700041d7836 */ /* 0x000fe40000000000 */
[----:B------:R-:W-:-:S04]  /*0360*/  IMAD.WIDE.U32 R10, R11, 0x4, R12 ;  /* 0x000000040b0a7825 */ /* 0x000fc800078e000c */
[--C-:B------:R-:W-:Y:S01]  /*0370*/  IMAD.WIDE.U32 R18, R19, 0x4, R12.reuse ;  /* 0x0000000413127825 */ /* 0x100fe200078e000c */
[----:B------:R1:W3:Y:S03]  /*0380*/  LDG.E R25, desc[UR6][R10.64] ;  /* 0x000000060a197981 */ /* 0x0002e6000c1e1900 */
[--C-:B------:R-:W-:Y:S01]  /*0390*/  IMAD.WIDE.U32 R20, R23, 0x4, R12.reuse ;  /* 0x0000000417147825 */ /* 0x100fe200078e000c */
[----:B------:R-:W4:Y:S03]  /*03a0*/  LDG.E R24, desc[UR6][R18.64] ;  /* 0x0000000612187981 */ /* 0x000f26000c1e1900 */
[--C-:B0-----:R-:W-:Y:S01]  /*03b0*/  IMAD.WIDE.U32 R16, R29, 0x4, R12.reuse ;  /* 0x000000041d107825 */ /* 0x101fe200078e000c */
[----:B------:R0:W4:Y:S03]  /*03c0*/  LDG.E R23, desc[UR6][R20.64] ;  /* 0x0000000614177981 */ /* 0x000126000c1e1900 */
[----:B------:R-:W-:Y:S01]  /*03d0*/  IMAD.WIDE.U32 R28, R28, 0x4, R12 ;  /* 0x000000041c1c7825 */ /* 0x000fe200078e000c */
[----:B------:R-:W4:Y:S03]  /*03e0*/  LDG.E R19, desc[UR6][R16.64] ;  /* 0x0000000610137981 */ /* 0x000f26000c1e1900 */
[----:B------:R-:W-:-:S02]  /*03f0*/  VIADD R27, R4, 0xa00 ;  /* 0x00000a00041b7836 */ /* 0x000fc40000000000 */
[----:B-1----:R-:W-:Y:S01]  /*0400*/  VIADD R11, R4, 0x900 ;  /* 0x00000900040b7836 */ /* 0x002fe20000000000 */
[----:B------:R1:W4:Y:S01]  /*0410*/  LDG.E R18, desc[UR6][R28.64] ;  /* 0x000000061c127981 */ /* 0x000322000c1e1900 */
[----:B0-----:R-:W-:-:S04]  /*0420*/  IMAD.WIDE.U32 R20, R27, 0x4, R12 ;  /* 0x000000041b147825 */ /* 0x001fc800078e000c */
[----:B------:R-:W-:Y:S02]  /*0430*/  VIADD R27, R4, 0xb00 ;  /* 0x00000b00041b7836 */ /* 0x000fe40000000000 */
[----:B------:R-:W-:-:S04]  /*0440*/  IMAD.WIDE.U32 R10, R11, 0x4, R12 ;  /* 0x000000040b0a7825 */ /* 0x000fc800078e000c */
[----:B-1----:R-:W-:Y:S02]  /*0450*/  VIADD R29, R4, 0xc00 ;  /* 0x00000c00041d7836 */ /* 0x002fe40000000000 */
[----:B------:R-:W4:Y:S02]  /*0460*/  LDG.E R11, desc[UR6][R10.64] ;  /* 0x000000060a0b7981 */ /* 0x000f24000c1e1900 */
[----:B------:R-:W-:-:S06]  /*0470*/  IMAD.WIDE.U32 R16, R29, 0x4, R12 ;  /* 0x000000041d107825 */ /* 0x000fcc00078e000c */
[----:B------:R0:W4:Y:S04]  /*0480*/  LDG.E R16, desc[UR6][R16.64] ;  /* 0x0000000610107981 */ /* 0x000128000c1e1900 */
[----:B------:R1:W4:Y:S01]  /*0490*/  LDG.E R10, desc[UR6][R20.64] ;  /* 0x00000006140a7981 */ /* 0x000322000c1e1900 */
[----:B0-----:R-:W-:Y:S01]  /*04a0*/  VIADD R17, R4, 0xf00 ;  /* 0x00000f0004117836 */ /* 0x001fe20000000000 */
[----:B--2--5:R-:W-:Y:S01]  /*04b0*/  IADD3 R9, PT, PT, R15, R9, R14 ;  /* 0x000000090f097210 */ /* 0x024fe20007ffe00e */
[----:B------:R-:W-:-:S04]  /*04c0*/  IMAD.WIDE.U32 R14, R27, 0x4, R12 ;  /* 0x000000041b0e7825 */ /* 0x000fc800078e000c */
[----:B------:R-:W-:Y:S02]  /*04d0*/  VIADD R27, R4, 0xd00 ;  /* 0x00000d00041b7836 */ /* 0x000fe40000000000 */
[----:B------:R-:W2:Y:S02]  /*04e0*/  LDG.E R15, desc[UR6][R14.64] ;  /* 0x000000060e0f7981 */ /* 0x000ea4000c1e1900 */
[----:B------:R-:W-:-:S04]  /*04f0*/  IMAD.WIDE.U32 R28, R27, 0x4, R12 ;  /* 0x000000041b1c7825 */ /* 0x000fc800078e000c */
[----:B------:R-:W-:Y:S02]  /*0500*/  VIADD R27, R4, 0xe00 ;  /* 0x00000e00041b7836 */ /* 0x000fe40000000000 */
[----:B------:R-:W2:Y:S02]  /*0510*/  LDG.E R29, desc[UR6][R28.64] ;  /* 0x000000061c1d7981 */ /* 0x000ea4000c1e1900 */
[----:B-1----:R-:W-:-:S04]  /*0520*/  IMAD.WIDE.U32 R20, R27, 0x4, R12 ;  /* 0x000000041b147825 */ /* 0x002fc800078e000c */
[----:B------:R-:W-:Y:S02]  /*0530*/  IMAD.WIDE.U32 R12, R17, 0x4, R12 ;  /* 0x00000004110c7825 */ /* 0x000fe400078e000c */
[----:B------:R-:W2:Y:S04]  /*0540*/  LDG.E R20, desc[UR6][R20.64] ;  /* 0x0000000614147981 */ /* 0x000ea8000c1e1900 */
[----:B------:R-:W2:Y:S01]  /*0550*/  LDG.E R12, desc[UR6][R12.64] ;  /* 0x000000060c0c7981 */ /* 0x000ea2000c1e1900 */
[----:B---3--:R-:W-:Y:S02]  /*0560*/  IADD3 R9, PT, PT, R26, R25, R9 ;  /* 0x000000191a097210 */ /* 0x008fe40007ffe009 */
[----:B------:R-:W-:Y:S02]  /*0570*/  IADD3 R8, PT, PT, R8, 0x10, RZ ;  /* 0x0000001008087810 */ /* 0x000fe40007ffe0ff */
[----:B----4-:R-:W-:-:S02]  /*0580*/  IADD3 R9, PT, PT, R23, R24, R9 ;  /* 0x0000001817097210 */ /* 0x010fc40007ffe009 */
[----:B------:R-:W-:Y:S02]  /*0590*/  ISETP.NE.AND P0, PT, R8, RZ, PT ;  /* 0x000000ff0800720c */ /* 0x000fe40003f05270 */
[----:B------:R-:W-:Y:S01]  /*05a0*/  IADD3 R9, PT, PT, R19, R22, R9 ;  /* 0x0000001613097210 */ /* 0x000fe20007ffe009 */
[----:B------:R-:W-:Y:S02]  /*05b0*/  VIADD R7, R7, 0x1000 ;  /* 0x0000100007077836 */ /* 0x000fe40000000000 */
[----:B------:R-:W-:Y:S01]  /*05c0*/  VIADD R4, R4, 0x1000 ;  /* 0x0000100004047836 */ /* 0x000fe20000000000 */
[----:B------:R-:W-:-:S04]  /*05d0*/  IADD3 R9, PT, PT, R11, R18, R9 ;  /* 0x000000120b097210 */ /* 0x000fc80007ffe009 */
[----:B--2---:R-:W-:-:S04]  /*05e0*/  IADD3 R9, PT, PT, R15, R10, R9 ;  /* 0x0000000a0f097210 */ /* 0x004fc80007ffe009 */
[----:B------:R-:W-:-:S04]  /*05f0*/  IADD3 R9, PT, PT, R29, R16, R9 ;  /* 0x000000101d097210 */ /* 0x000fc80007ffe009 */
[----:B------:R-:W-:Y:S01]  /*0600*/  IADD3 R14, PT, PT, R12, R20, R9 ;  /* 0x000000140c0e7210 */ /* 0x000fe20007ffe009 */
[----:B------:R-:W-:Y:S06]  /*0610*/  @P0 BRA `(.L_x_182) ;  /* 0xfffffffc000c0947 */ /* 0x000fec000383ffff */
[----:B------:R-:W-:Y:S05]  /*0620*/  BSYNC.RECONVERGENT B3 ;  /* 0x0000000000037941 */ /* 0x000fea0003800200 */
.L_x_181:
[----:B------:R-:W-:-:S07]  /*0630*/  VIADD R4, R7, 0xfffff800 ;  /* 0xfffff80007047836 */ /* 0x000fce0000000000 */
.L_x_180:
[----:B------:R-:W-:Y:S05]  /*0640*/  BSYNC.RECONVERGENT B2 ;  /* 0x0000000000027941 */ /* 0x000fea0003800200 */
.L_x_179:
[----:B------:R-:W-:-:S13]  /*0650*/  ISETP.NE.AND P0, PT, R6, RZ, PT ;  /* 0x000000ff0600720c */ /* 0x000fda0003f05270 */
[----:B------:R-:W-:Y:S05]  /*0660*/  @!P0 BRA `(.L_x_178) ;  /* 0x0000000400188947 */ /* 0x000fea0003800000 */
[----:B------:R-:W-:Y:S01]  /*0670*/  ISETP.GE.U32.AND P0, PT, R6, 0x8, PT ;  /* 0x000000080600780c */ /* 0x000fe20003f06070 */
[----:B------:R-:W-:Y:S01]  /*0680*/  BSSY.RECONVERGENT B2, `(.L_x_183) ;  /* 0x0000022000027945 */ /* 0x000fe20003800200 */
[----:B------:R-:W-:-:S04]  /*0690*/  LOP3.LUT R24, R5, 0x7, RZ, 0xc0, !PT ;  /* 0x0000000705187812 */ /* 0x000fc800078ec0ff */
[----:B------:R-:W-:-:S07]  /*06a0*/  ISETP.NE.AND P1, PT, R24, RZ, PT ;  /* 0x000000ff1800720c */ /* 0x000fce0003f25270 */
[----:B------:R-:W-:Y:S06]  /*06b0*/  @!P0 BRA `(.L_x_184) ;  /* 0x0000000000788947 */ /* 0x000fec0003800000 */
[----:B------:R-:W1:Y:S01]  /*06c0*/  LDC.64 R10, c[0x0][0x380] ;  /* 0x0000e000ff0a7b82 */ /* 0x000e620000000a00 */
[----:B------:R-:W-:-:S04]  /*06d0*/  IMAD R27, R3, 0x1000, R4 ;  /* 0x00001000031b7824 */ /* 0x000fc800078e0204 */
[C---:B------:R-:W-:Y:S02]  /*06e0*/  VIADD R21, R27.reuse, 0x100 ;  /* 0x000001001b157836 */ /* 0x040fe40000000000 */
[C---:B------:R-:W-:Y:S02]  /*06f0*/  VIADD R17, R27.reuse, 0x300 ;  /* 0x000003001b117836 */ /* 0x040fe40000000000 */
[C---:B------:R-:W-:Y:S01]  /*0700*/  VIADD R23, R27.reuse, 0x200 ;  /* 0x000002001b177836 */ /* 0x040fe20000000000 */
[C---:B------:R-:W-:Y:S01]  /*0710*/  IADD3 R7, PT, PT, R27.reuse, 0x400, RZ ;  /* 0x000004001b077810 */ /* 0x040fe20007ffe0ff */
[C---:B------:R-:W-:Y:S02]  /*0720*/  VIADD R9, R27.reuse, 0x500 ;  /* 0x000005001b097836 */ /* 0x040fe40000000000 */
[C---:B------:R-:W-:Y:S02]  /*0730*/  VIADD R25, R27.reuse, 0x600 ;  /* 0x000006001b197836 */ /* 0x040fe40000000000 */
[----:B-1----:R-:W-:-:S04]  /*0740*/  IMAD.WIDE.U32 R12, R27, 0x4, R10 ;  /* 0x000000041b0c7825 */ /* 0x002fc800078e000a */
[--C-:B------:R-:W-:Y:S01]  /*0750*/  IMAD.WIDE.U32 R20, R21, 0x4, R10.reuse ;  /* 0x0000000415147825 */ /* 0x100fe200078e000a */
[----:B0-----:R0:W2:Y:S03]  /*0760*/  LDG.E R15, desc[UR6][R12.64] ;  /* 0x000000060c0f7981 */ /* 0x0010a6000c1e1900 */
[--C-:B------:R-:W-:Y:S01]  /*0770*/  IMAD.WIDE.U32 R16, R17, 0x4, R10.reuse ;  /* 0x0000000411107825 */ /* 0x100fe200078e000a */
[----:B------:R-:W2:Y:S03]  /*0780*/  LDG.E R18, desc[UR6][R20.64] ;  /* 0x0000000614127981 */ /* 0x000ea6000c1e1900 */
[----:B------:R-:W-:Y:S02]  /*0790*/  IMAD.WIDE.U32 R22, R23, 0x4, R10 ;  /* 0x0000000417167825 */ /* 0x000fe400078e000a */
[----:B------:R-:W3:Y:S02]  /*07a0*/  LDG.E R16, desc[UR6][R16.64] ;  /* 0x0000000610107981 */ /* 0x000ee4000c1e1900 */
[----:B------:R-:W-:-:S02]  /*07b0*/  VIADD R27, R27, 0x700 ;  /* 0x000007001b1b7836 */ /* 0x000fc40000000000 */
[--C-:B------:R-:W-:Y:S01]  /*07c0*/  IMAD.WIDE.U32 R6, R7, 0x4, R10.reuse ;  /* 0x0000000407067825 */ /* 0x100fe200078e000a */
[----:B------:R-:W3:Y:S03]  /*07d0*/  LDG.E R19, desc[UR6][R22.64] ;  /* 0x0000000616137981 */ /* 0x000ee6000c1e1900 */
[--C-:B------:R-:W-:Y:S02]  /*07e0*/  IMAD.WIDE.U32 R8, R9, 0x4, R10.reuse ;  /* 0x0000000409087825 */ /* 0x100fe400078e000a */
[----:B------:R-:W4:Y:S02]  /*07f0*/  LDG.E R7, desc[UR6][R6.64] ;  /* 0x0000000606077981 */ /* 0x000f24000c1e1900 */
[--C-:B0-----:R-:W-:Y:S02]  /*0800*/  IMAD.WIDE.U32 R12, R25, 0x4, R10.reuse ;  /* 0x00000004190c7825 */ /* 0x101fe400078e000a */
[----:B------:R-:W4:Y:S02]  /*0810*/  LDG.E R8, desc[UR6][R8.64] ;  /* 0x0000000608087981 */ /* 0x000f24000c1e1900 */
[----:B------:R-:W-:-:S02]  /*0820*/  IMAD.WIDE.U32 R10, R27, 0x4, R10 ;  /* 0x000000041b0a7825 */ /* 0x000fc400078e000a */
[----:B------:R-:W4:Y:S04]  /*0830*/  LDG.E R13, desc[UR6][R12.64] ;  /* 0x000000060c0d7981 */ /* 0x000f28000c1e1900 */
[----:B------:R-:W4:Y:S01]  /*0840*/  LDG.E R10, desc[UR6][R10.64] ;  /* 0x000000060a0a7981 */ /* 0x000f22000c1e1900 */
[----:B------:R-:W-:Y:S01]  /*0850*/  VIADD R4, R4, 0x800 ;  /* 0x0000080004047836 */ /* 0x000fe20000000000 */
[----:B--2--5:R-:W-:-:S04]  /*0860*/  IADD3 R18, PT, PT, R18, R15, R14 ;  /* 0x0000000f12127210 */ /* 0x024fc80007ffe00e */
[----:B---3--:R-:W-:-:S04]  /*0870*/  IADD3 R18, PT, PT, R16, R19, R18 ;  /* 0x0000001310127210 */ /* 0x008fc80007ffe012 */
[----:B----4-:R-:W-:-:S04]  /*0880*/  IADD3 R18, PT, PT, R8, R7, R18 ;  /* 0x0000000708127210 */ /* 0x010fc80007ffe012 */
[----:B------:R-:W-:-:S07]  /*0890*/  IADD3 R14, PT, PT, R10, R13, R18 ;  /* 0x0000000d0a0e7210 */ /* 0x000fce0007ffe012 */
.L_x_184:
[----:B------:R-:W-:Y:S05]  /*08a0*/  BSYNC.RECONVERGENT B2 ;  /* 0x0000000000027941 */ /* 0x000fea0003800200 */
.L_x_183:
        /* <DEDUP_REMOVED lines=8> */
[C---:B------:R-:W-:Y:S01]  /*0930*/  VIADD R13, R11.reuse, 0x100 ;  /* 0x000001000b0d7836 */ /* 0x040fe20000000000 */
[C---:B------:R-:W-:Y:S01]  /*0940*/  IADD3 R17, PT, PT, R11.reuse, 0x300, RZ ;  /* 0x000003000b117810 */ /* 0x040fe20007ffe0ff */
[C---:B0-----:R-:W-:Y:S02]  /*0950*/  VIADD R15, R11.reuse, 0x200 ;  /* 0x000002000b0f7836 */ /* 0x041fe40000000000 */
[----:B-1----:R-:W-:-:S04]  /*0960*/  IMAD.WIDE.U32 R8, R11, 0x4, R6 ;  /* 0x000000040b087825 */ /* 0x002fc800078e0006 */
[--C-:B------:R-:W-:Y:S02]  /*0970*/  IMAD.WIDE.U32 R10, R13, 0x4, R6.reuse ;  /* 0x000000040d0a7825 */ /* 0x100fe400078e0006 */
[----:B------:R-:W2:Y:S02]  /*0980*/  LDG.E R9, desc[UR6][R8.64] ;  /* 0x0000000608097981 */ /* 0x000ea4000c1e1900 */
[--C-:B------:R-:W-:Y:S02]  /*0990*/  IMAD.WIDE.U32 R12, R15, 0x4, R6.reuse ;  /* 0x000000040f0c7825 */ /* 0x100fe400078e0006 */
[----:B------:R-:W2:Y:S02]  /*09a0*/  LDG.E R10, desc[UR6][R10.64] ;  /* 0x000000060a0a7981 */ /* 0x000ea4000c1e1900 */
[----:B------:R-:W-:Y:S02]  /*09b0*/  IMAD.WIDE.U32 R6, R17, 0x4, R6 ;  /* 0x0000000411067825 */ /* 0x000fe400078e0006 */
[----:B------:R-:W3:Y:S04]  /*09c0*/  LDG.E R13, desc[UR6][R12.64] ;  /* 0x000000060c0d7981 */ /* 0x000ee8000c1e1900 */
[----:B------:R-:W3:Y:S01]  /*09d0*/  LDG.E R6, desc[UR6][R6.64] ;  /* 0x0000000606067981 */ /* 0x000ee2000c1e1900 */
[----:B------:R-:W-:Y:S01]  /*09e0*/  VIADD R4, R4, 0x400 ;  /* 0x0000040004047836 */ /* 0x000fe20000000000 */
[----:B--2--5:R-:W-:-:S04]  /*09f0*/  IADD3 R14, PT, PT, R10, R9, R14 ;  /* 0x000000090a0e7210 */ /* 0x024fc80007ffe00e */
[----:B---3--:R-:W-:-:S07]  /*0a00*/  IADD3 R14, PT, PT, R6, R13, R14 ;  /* 0x0000000d060e7210 */ /* 0x008fce0007ffe00e */
.L_x_186:
[----:B------:R-:W-:Y:S05]  /*0a10*/  BSYNC.RECONVERGENT B2 ;  /* 0x0000000000027941 */ /* 0x000fea0003800200 */
.L_x_185:
[----:B------:R-:W-:Y:S05]  /*0a20*/  @!P1 BRA `(.L_x_178) ;  /* 0x0000000000289947 */ /* 0x000fea0003800000 */
[----:B------:R-:W1:Y:S01]  /*0a30*/  LDC.64 R6, c[0x0][0x380] ;  /* 0x0000e000ff067b82 */ /* 0x000e620000000a00 */
[----:B------:R-:W-:Y:S02]  /*0a40*/  IMAD R9, R3, 0x1000, R4 ;  /* 0x0000100003097824 */ /* 0x000fe400078e0204 */
[----:B------:R-:W-:-:S07]  /*0a50*/  IMAD.MOV R8, RZ, RZ, -R5 ;  /* 0x000000ffff087224 */ /* 0x000fce00078e0a05 */
.L_x_187:
[----:B-1----:R-:W-:-:S06]  /*0a60*/  IMAD.WIDE.U32 R4, R9, 0x4, R6 ;  /* 0x0000000409047825 */ /* 0x002fcc00078e0006 */
[----:B------:R-:W2:Y:S01]  /*0a70*/  LDG.E R5, desc[UR6][R4.64] ;  /* 0x0000000604057981 */ /* 0x000ea2000c1e1900 */
[----:B------:R-:W-:Y:S02]  /*0a80*/  VIADD R8, R8, 0x1 ;  /* 0x0000000108087836 */ /* 0x000fe40000000000 */
[----:B------:R-:W-:-:S03]  /*0a90*/  VIADD R9, R9, 0x100 ;  /* 0x0000010009097836 */ /* 0x000fc60000000000 */
[----:B------:R-:W-:Y:S01]  /*0aa0*/  ISETP.NE.AND P0, PT, R8, RZ, PT ;  /* 0x000000ff0800720c */ /* 0x000fe20003f05270 */
[----:B--2--5:R-:W-:-:S12]  /*0ab0*/  IMAD.IADD R14, R5, 0x1, R14 ;  /* 0x00000001050e7824 */ /* 0x024fd800078e020e */
[----:B------:R-:W-:Y:S05]  /*0ac0*/  @P0 BRA `(.L_x_187) ;  /* 0xfffffffc00e40947 */ /* 0x000fea000383ffff */
.L_x_178:
[----:B------:R-:W-:Y:S05]  /*0ad0*/  BSYNC.RECONVERGENT B1 ;  /* 0x0000000000017941 */ /* 0x000fea0003800200 */
.L_x_177:
[----:B------:R-:W-:-:S13]  /*0ae0*/  ISETP.GE.U32.AND P0, PT, R0, 0x100, PT ;  /* 0x000001000000780c */ /* 0x000fda0003f06070 */
[----:B------:R-:W-:Y:S05]  /*0af0*/  @!P0 BRA `(.L_x_188) ;  /* 0x0000000000ac8947 */ /* 0x000fea0003800000 */
[----:B------:R-:W1:Y:S01]  /*0b00*/  S2R R8, SR_LANEID ;  /* 0x0000000000087919 */ /* 0x000e620000000000 */
[----:B-----5:R-:W2:Y:S01]  /*0b10*/  SHFL.DOWN PT, R0, R14, 0x1, 0x1f ;  /* 0x08201f000e007f89 */ /* 0x020ea200000e0000 */
[C---:B-1----:R-:W-:Y:S02]  /*0b20*/  ISETP.GT.AND P0, PT, R8.reuse, 0x1e, PT ;  /* 0x0000001e0800780c */ /* 0x042fe40003f04270 */
[----:B------:R-:W-:Y:S02]  /*0b30*/  ISETP.NE.AND P1, PT, R8, RZ, PT ;  /* 0x000000ff0800720c */ /* 0x000fe40003f25270 */
[----:B--2---:R-:W-:Y:S02]  /*0b40*/  SEL R5, R0, RZ, !P0 ;  /* 0x000000ff00057207 */ /* 0x004fe40004000000 */
[----:B------:R-:W-:Y:S02]  /*0b50*/  ISETP.GT.AND P0, PT, R8, 0x1d, PT ;  /* 0x0000001d0800780c */ /* 0x000fe40003f04270 */
[----:B------:R-:W-:-:S05]  /*0b60*/  IADD3 R5, PT, PT, R5, R14, RZ ;  /* 0x0000000e05057210 */ /* 0x000fca0007ffe0ff */
[----:B------:R-:W1:Y:S02]  /*0b70*/  SHFL.DOWN PT, R0, R5, 0x2, 0x1f ;  /* 0x08401f0005007f89 */ /* 0x000e6400000e0000 */
[----:B------:R-:W-:Y:S01]  /*0b80*/  @!P1 MOV R6, 0x400 ;  /* 0x0000040000069802 */ /* 0x000fe20000000f00 */
[----:B------:R-:W2:Y:S01]  /*0b90*/  @!P1 S2R R9, SR_CgaCtaId ;  /* 0x0000000000099919 */ /* 0x000ea20000008800 */
[----:B-1----:R-:W-:Y:S02]  /*0ba0*/  SEL R0, R0, RZ, !P0 ;  /* 0x000000ff00007207 */ /* 0x002fe40004000000 */
[----:B------:R-:W-:-:S03]  /*0bb0*/  ISETP.GT.AND P0, PT, R8, 0x1b, PT ;  /* 0x0000001b0800780c */ /* 0x000fc60003f04270 */
[----:B------:R-:W-:-:S05]  /*0bc0*/  IMAD.IADD R0, R5, 0x1, R0 ;  /* 0x0000000105007824 */ /* 0x000fca00078e0200 */
[----:B------:R-:W1:Y:S01]  /*0bd0*/  SHFL.DOWN PT, R4, R0, 0x4, 0x1f ;  /* 0x08801f0000047f89 */ /* 0x000e6200000e0000 */
[----:B--2---:R-:W-:Y:S02]  /*0be0*/  @!P1 LEA R9, R9, R6, 0x18 ;  /* 0x0000000609099211 */ /* 0x004fe400078ec0ff */
[----:B-1----:R-:W-:Y:S02]  /*0bf0*/  SEL R7, R4, RZ, !P0 ;  /* 0x000000ff04077207 */ /* 0x002fe40004000000 */
[----:B------:R-:W-:-:S03]  /*0c00*/  ISETP.GT.AND P0, PT, R8, 0x17, PT ;  /* 0x000000170800780c */ /* 0x000fc60003f04270 */
[----:B------:R-:W-:Y:S01]  /*0c10*/  IMAD.IADD R7, R0, 0x1, R7 ;  /* 0x0000000100077824 */ /* 0x000fe200078e0207 */
[----:B------:R-:W-:-:S04]  /*0c20*/  @!P1 SHF.R.U32.HI R0, RZ, 0x3, R2 ;  /* 0x00000003ff009819 */ /* 0x000fc80000011602 */
[----:B------:R-:W1:Y:S01]  /*0c30*/  SHFL.DOWN PT, R4, R7, 0x8, 0x1f ;  /* 0x09001f0007047f89 */ /* 0x000e6200000e0000 */
[----:B------:R-:W-:-:S05]  /*0c40*/  @!P1 LOP3.LUT R0, R0, 0x7c, RZ, 0xc0, !PT ;  /* 0x0000007c00009812 */ /* 0x000fca00078ec0ff */
[----:B------:R-:W-:Y:S01]  /*0c50*/  @!P1 IMAD.IADD R0, R0, 0x1, R9 ;  /* 0x0000000100009824 */ /* 0x000fe200078e0209 */
[----:B-1----:R-:W-:Y:S02]  /*0c60*/  SEL R4, R4, RZ, !P0 ;  /* 0x000000ff04047207 */ /* 0x002fe40004000000 */
[----:B------:R-:W-:-:S03]  /*0c70*/  ISETP.GT.AND P0, PT, R8, 0xf, PT ;  /* 0x0000000f0800780c */ /* 0x000fc60003f04270 */
[----:B------:R-:W-:-:S05]  /*0c80*/  IMAD.IADD R4, R7, 0x1, R4 ;  /* 0x0000000107047824 */ /* 0x000fca00078e0204 */
[----:B------:R-:W1:Y:S02]  /*0c90*/  SHFL.DOWN PT, R5, R4, 0x10, 0x1f ;  /* 0x0a001f0004057f89 */ /* 0x000e6400000e0000 */
[----:B-1----:R-:W-:Y:S02]  /*0ca0*/  SEL R5, R5, RZ, !P0 ;  /* 0x000000ff05057207 */ /* 0x002fe40004000000 */
        /* <DEDUP_REMOVED lines=8> */
[----:B--2---:R-:W-:Y:S04]  /*0d30*/  LDS R0, [UR4+0xc] ;  /* 0x00000c04ff007984 */ /* 0x004fe80008000800 */
[----:B------:R-:W1:Y:S04]  /*0d40*/  LDS.128 R4, [UR4+0x10] ;  /* 0x00001004ff047984 */ /* 0x000e680008000c00 */
[----:B------:R-:W2:Y:S01]  /*0d50*/  LDS.64 R8, [UR4+0x20] ;  /* 0x00002004ff087984 */ /* 0x000ea20008000a00 */
[----:B-1----:R-:W-:-:S04]  /*0d60*/  IADD3 R0, PT, PT, R4, R0, R11 ;  /* 0x0000000004007210 */ /* 0x002fc80007ffe00b */
[----:B------:R-:W-:-:S04]  /*0d70*/  IADD3 R0, PT, PT, R6, R0, R5 ;  /* 0x0000000006007210 */ /* 0x000fc80007ffe005 */
[----:B--2---:R-:W-:-:S05]  /*0d80*/  IADD3 R0, PT, PT, R8, R0, R7 ;  /* 0x0000000008007210 */ /* 0x004fca0007ffe007 */
[----:B------:R-:W-:Y:S01]  /*0d90*/  IMAD.IADD R11, R0, 0x1, R9 ;  /* 0x00000001000b7824 */ /* 0x000fe200078e0209 */
[----:B------:R-:W-:Y:S06]  /*0da0*/  BRA `(.L_x_189) ;  /* 0x00000014007c7947 */ /* 0x000fec0003800000 */
.L_x_188:
[----:B------:R-:W-:Y:S01]  /*0db0*/  LOP3.LUT R4, R2, 0x3e0, RZ, 0xc0, !PT ;  /* 0x000003e002047812 */ /* 0x000fe200078ec0ff */
[----:B------:R-:W1:Y:S03]  /*0dc0*/  S2R R10, SR_LANEID ;  /* 0x00000000000a7919 */ /* 0x000e660000000000 */
[----:B------:R-:W-:Y:S02]  /*0dd0*/  LOP3.LUT R7, RZ, R4, RZ, 0x33, !PT ;  /* 0x00000004ff077212 */ /* 0x000fe400078e33ff */
[----:B------:R-:W-:-:S03]  /*0de0*/  IADD3 R5, PT, PT, R4, 0x20, RZ ;  /* 0x0000002004057810 */ /* 0x000fc60007ffe0ff */
[----:B------:R-:W-:Y:S01]  /*0df0*/  IMAD.IADD R7, R0, 0x1, R7 ;  /* 0x0000000100077824 */ /* 0x000fe200078e0207 */
[----:B------:R-:W-:-:S04]  /*0e00*/  ISETP.GT.U32.AND P0, PT, R5, R0, PT ;  /* 0x000000000500720c */ /* 0x000fc80003f04070 */
[----:B------:R-:W-:-:S05]  /*0e10*/  SEL R7, R7, 0x1f, P0 ;  /* 0x0000001f07077807 */ /* 0x000fca0000000000 */
[----:B-----5:R-:W2:Y:S01]  /*0e20*/  SHFL.DOWN PT, R4, R14, 0x1, R7 ;  /* 0x082000000e047989 */ /* 0x020ea200000e0007 */
[CC--:B-1----:R-:W-:Y:S01]  /*0e30*/  ISETP.GE.AND P0, PT, R10.reuse, R7.reuse, PT ;  /* 0x000000070a00720c */ /* 0x0c2fe20003f06270 */
[C---:B------:R-:W-:Y:S01]  /*0e40*/  VIADD R6, R10.reuse, 0x2 ;  /* 0x000000020a067836 */ /* 0x040fe20000000000 */
[C---:B------:R-:W-:Y:S01]  /*0e50*/  ISETP.NE.AND P1, PT, R10.reuse, RZ, PT ;  /* 0x000000ff0a00720c */ /* 0x040fe20003f25270 */
[----:B------:R-:W-:Y:S01]  /*0e60*/  VIADD R8, R10, 0x4 ;  /* 0x000000040a087836 */ /* 0x000fe20000000000 */
[----:B--2---:R-:W-:Y:S02]  /*0e70*/  SEL R5, R4, RZ, !P0 ;  /* 0x000000ff04057207 */ /* 0x004fe40004000000 */
[----:B------:R-:W-:-:S03]  /*0e80*/  ISETP.GT.AND P0, PT, R6, R7, PT ;  /* 0x000000070600720c */ /* 0x000fc60003f04270 */
[----:B------:R-:W-:-:S06]  /*0e90*/  IMAD.IADD R4, R5, 0x1, R14 ;  /* 0x0000000105047824 */ /* 0x000fcc00078e020e */
[----:B------:R-:W1:Y:S01]  /*0ea0*/  @!P1 S2R R11, SR_CgaCtaId ;  /* 0x00000000000b9919 */ /* 0x000e620000008800 */
[----:B------:R-:W-:Y:S01]  /*0eb0*/  @!P1 SHF.R.U32.HI R9, RZ, 0x3, R2 ;  /* 0x00000003ff099819 */ /* 0x000fe20000011602 */
[----:B------:R-:W2:Y:S03]  /*0ec0*/  SHFL.DOWN PT, R5, R4, 0x2, R7 ;  /* 0x0840000004057989 */ /* 0x000ea600000e0007 */
[----:B------:R-:W-:Y:S02]  /*0ed0*/  @!P1 LOP3.LUT R9, R9, 0x7c, RZ, 0xc0, !PT ;  /* 0x0000007c09099812 */ /* 0x000fe400078ec0ff */
[----:B--2---:R-:W-:Y:S02]  /*0ee0*/  SEL R5, R5, RZ, !P0 ;  /* 0x000000ff05057207 */ /* 0x004fe40004000000 */
[----:B------:R-:W-:-:S03]  /*0ef0*/  ISETP.GT.AND P0, PT, R8, R7, PT ;  /* 0x000000070800720c */ /* 0x000fc60003f04270 */
[----:B------:R-:W-:Y:S01]  /*0f00*/  IMAD.IADD R6, R4, 0x1, R5 ;  /* 0x0000000104067824 */ /* 0x000fe200078e0205 */
[----:B------:R-:W-:-:S04]  /*0f10*/  IADD3 R4, PT, PT, R10, 0x8, RZ ;  /* 0x000000080a047810 */ /* 0x000fc80007ffe0ff */
[----:B------:R-:W2:Y:S02]  /*0f20*/  SHFL.DOWN PT, R5, R6, 0x4, R7 ;  /* 0x0880000006057989 */ /* 0x000ea400000e0007 */
[----:B--2---:R-:W-:Y:S02]  /*0f30*/  SEL R5, R5, RZ, !P0 ;  /* 0x000000ff05057207 */ /* 0x004fe40004000000 */
[----:B------:R-:W-:-:S03]  /*0f40*/  ISETP.GT.AND P0, PT, R4, R7, PT ;  /* 0x000000070400720c */ /* 0x000fc60003f04270 */
[----:B------:R-:W-:Y:S02]  /*0f50*/  IMAD.IADD R8, R6, 0x1, R5 ;  /* 0x0000000106087824 */ /* 0x000fe400078e0205 */
[----:B------:R-:W-:Y:S01]  /*0f60*/  VIADD R6, R10, 0x10 ;  /* 0x000000100a067836 */ /* 0x000fe20000000000 */
[----:B------:R-:W-:Y:S02]  /*0f70*/  @!P1 MOV R10, 0x400 ;  /* 0x00000400000a9802 */ /* 0x000fe40000000f00 */
[----:B------:R-:W2:Y:S02]  /*0f80*/  SHFL.DOWN PT, R5, R8, 0x8, R7 ;  /* 0x0900000008057989 */ /* 0x000ea400000e0007 */
[----:B-1----:R-:W-:-:S05]  /*0f90*/  @!P1 LEA R10, R11, R10, 0x18 ;  /* 0x0000000a0b0a9211 */ /* 0x002fca00078ec0ff */
[----:B------:R-:W-:Y:S01]  /*0fa0*/  @!P1 IMAD.IADD R10, R9, 0x1, R10 ;  /* 0x00000001090a9824 */ /* 0x000fe200078e020a */
[----:B--2---:R-:W-:Y:S02]  /*0fb0*/  SEL R5, R5, RZ, !P0 ;  /* 0x000000ff05057207 */ /* 0x004fe40004000000 */
[----:B------:R-:W-:-:S03]  /*0fc0*/  ISETP.GT.AND P0, PT, R6, R7, PT ;  /* 0x000000070600720c */ /* 0x000fc60003f04270 */
[----:B------:R-:W-:-:S05]  /*0fd0*/  IMAD.IADD R4, R8, 0x1, R5 ;  /* 0x0000000108047824 */ /* 0x000fca00078e0205 */
[----:B------:R-:W1:Y:S02]  /*0fe0*/  SHFL.DOWN PT, R5, R4, 0x10, R7 ;  /* 0x0a00000004057989 */ /* 0x000e6400000e0007 */
[----:B-1----:R-:W-:Y:S02]  /*0ff0*/  SEL R5, R5, RZ, !P0 ;  /* 0x000000ff05057207 */ /* 0x002fe40004000000 */
[----:B------:R-:W-:-:S03]  /*1000*/  ISETP.NE.AND P0, PT, R2, RZ, PT ;  /* 0x000000ff0200720c */ /* 0x000fc60003f05270 */
[----:B------:R-:W-:-:S05]  /*1010*/  IMAD.IADD R11, R4, 0x1, R5 ;  /* 0x00000001040b7824 */ /* 0x000fca00078e0205 */
[----:B------:R1:W-:Y:S01]  /*1020*/  @!P1 STS [R10+0x8], R11 ;  /* 0x0000080b0a009388 */ /* 0x0003e20000000800 */
[----:B------:R-:W-:Y:S06]  /*1030*/  BAR.SYNC.DEFER_BLOCKING 0x0 ;  /* 0x0000000000007b1d */ /* 0x000fec0000010000 */
[----:B------:R-:W-:Y:S05]  /*1040*/  @P0 BRA `(.L_x_189) ;  /* 0x0000001000d40947 */ /* 0x000fea0003800000 */
[----:B------:R-:W2:Y:S01]  /*1050*/  S2UR UR5, SR_CgaCtaId ;  /* 0x00000000000579c3 */ /* 0x000ea20000008800 */
[----:B------:R-:W-:Y:S01]  /*1060*/  UMOV UR4, 0x400 ;  /* 0x0000040000047882 */ /* 0x000fe20000000000 */
[C---:B------:R-:W-:Y:S02]  /*1070*/  ISETP.GT.U32.AND P2, PT, R0.reuse, 0x40, PT ;  /* 0x000000400000780c */ /* 0x040fe40003f44070 */
[C---:B------:R-:W-:Y:S02]  /*1080*/  ISETP.GT.U32.AND P1, PT, R0.reuse, 0x20, PT ;  /* 0x000000200000780c */ /* 0x040fe40003f24070 */
[----:B------:R-:W-:Y:S01]  /*1090*/  ISETP.GT.U32.AND P3, PT, R0, 0x80, PT ;  /* 0x000000800000780c */ /* 0x000fe20003f64070 */
[----:B--2---:R-:W-:-:S09]  /*10a0*/  ULEA UR4, UR5, UR4, 0x18 ;  /* 0x0000000405047291 */ /* 0x004fd2000f8ec0ff */
[----:B------:R-:W2:Y:S04]  /*10b0*/  LDS.128 R4, [UR4+0x10] ;  /* 0x00001004ff047984 */ /* 0x000ea80008000c00 */
[----:B------:R-:W3:Y:S04]  /*10c0*/  LDS R2, [UR4+0xc] ;  /* 0x00000c04ff027984 */ /* 0x000ee80008000800 */
[----:B------:R-:W4:Y:S01]  /*10d0*/  LDS.64 R8, [UR4+0x20] ;  /* 0x00002004ff087984 */ /* 0x000f220008000a00 */
[----:B--2---:R-:W-:Y:S02]  /*10e0*/  SEL R4, R4, RZ, P2 ;  /* 0x000000ff04047207 */ /* 0x004fe40001000000 */
[----:B------:R-:W-:-:S02]  /*10f0*/  ISETP.GT.U32.AND P2, PT, R0, 0x60, PT ;  /* 0x000000600000780c */ /* 0x000fc40003f44070 */
[----:B---3--:R-:W-:Y:S02]  /*1100*/  SEL R2, R2, RZ, P1 ;  /* 0x000000ff02027207 */ /* 0x008fe40000800000 */
[----:B------:R-:W-:Y:S02]  /*1110*/  SEL R5, R5, RZ, P2 ;  /* 0x000000ff05057207 */ /* 0x000fe40001000000 */
[----:B------:R-:W-:Y:S02]  /*1120*/  IADD3 R2, PT, PT, R4, R2, R11 ;  /* 0x0000000204027210 */ /* 0x000fe40007ffe00b */
[----:B------:R-:W-:Y:S02]  /*1130*/  ISETP.GT.U32.AND P1, PT, R0, 0xa0, PT ;  /* 0x000000a00000780c */ /* 0x000fe40003f24070 */
[----:B------:R-:W-:Y:S02]  /*1140*/  SEL R6, R6, RZ, P3 ;  /* 0x000000ff06067207 */ /* 0x000fe40001800000 */
[----:B------:R-:W-:-:S02]  /*1150*/  ISETP.GT.U32.AND P2, PT, R0, 0xc0, PT ;  /* 0x000000c00000780c */ /* 0x000fc40003f44070 */
[----:B------:R-:W-:Y:S02]  /*1160*/  ISETP.GT.U32.AND P3, PT, R0, 0xe0, PT ;  /* 0x000000e00000780c */ /* 0x000fe40003f64070 */
[----:B------:R-:W-:Y:S02]  /*1170*/  SEL R7, R7, RZ, P1 ;  /* 0x000000ff07077207 */ /* 0x000fe40000800000 */
[----:B------:R-:W-:Y:S02]  /*1180*/  IADD3 R2, PT, PT, R6, R2, R5 ;  /* 0x0000000206027210 */ /* 0x000fe40007ffe005 */
[----:B----4-:R-:W-:Y:S02]  /*1190*/  SEL R8, R8, RZ, P2 ;  /* 0x000000ff08087207 */ /* 0x010fe40001000000 */
[----:B------:R-:W-:Y:S02]  /*11a0*/  SEL R9, R9, RZ, P3 ;  /* 0x000000ff09097207 */ /* 0x000fe40001800000 */
[----:B------:R-:W-:-:S05]  /*11b0*/  IADD3 R2, PT, PT, R8, R2, R7 ;  /* 0x0000000208027210 */ /* 0x000fca0007ffe007 */
[----:B-1----:R-:W-:Y:S01]  /*11c0*/  IMAD.IADD R11, R2, 0x1, R9 ;  /* 0x00000001020b7824 */ /* 0x002fe200078e0209 */
[----:B------:R-:W-:Y:S06]  /*11d0*/  BRA `(.L_x_189) ;  /* 0x0000001000707947 */ /* 0x000fec0003800000 */
.L_x_174:
[----:B------:R-:W0:Y:S01]  /*11e0*/  S2R R2, SR_TID.X ;  /* 0x0000000000027919 */ /* 0x000e220000002100 */
[----:B------:R-:W1:Y:S02]  /*11f0*/  LDCU.64 UR4, c[0x0][0x380] ;  /* 0x00007000ff0477ac */ /* 0x000e640008000a00 */
[----:B-1----:R-:W-:Y:S01]  /*1200*/  MOV R4, UR4 ;  /* 0x0000000400047c02 */ /* 0x002fe20008000f00 */
[----:B------:R-:W-:Y:S02]  /*1210*/  IMAD.U32 R5, RZ, RZ, UR5 ;  /* 0x00000005ff057e24 */ /* 0x000fe4000f8e00ff */
[----:B0-----:R-:W-:-:S04]  /*1220*/  IMAD R7, R3, 0x1000, R2 ;  /* 0x0000100003077824 */ /* 0x001fc800078e0202 */
[----:B------:R-:W-:-:S05]  /*1230*/  IMAD.WIDE.U32 R6, R7, 0x4, R4 ;  /* 0x0000000407067825 */ /* 0x000fca00078e0004 */
        /* <DEDUP_REMOVED lines=16> */
[----:B------:R-:W-:-:S02]  /*1340*/  ISETP.GE.U32.AND P0, PT, R0, R13, PT ;  /* 0x0000000d0000720c */ /* 0x000fc40003f06070 */
        /* <DEDUP_REMOVED lines=9> */
[----:B------:R-:W-:Y:S01]  /*13e0*/  IMAD R9, R3, 0x1000, R13 ;  /* 0x0000100003097824 */ /* 0x000fe200078e020d */
[----:B------:R-:W-:Y:S01]  /*13f0*/  LOP3.LUT R6, RZ, R2, RZ, 0x33, !PT ;  /* 0x00000002ff067212 */ /* 0x000fe200078e33ff */
[----:B------:R-:W-:Y:S01]  /*1400*/  VIADD R0, R8, 0xfffff000 ;  /* 0xfffff00008007836 */ /* 0x000fe20000000000 */
[----:B------:R-:W-:Y:S02]  /*1410*/  UMOV UR4, URZ ;  /* 0x000000ff00047c82 */ /* 0x000fe40008000000 */
[----:B------:R-:W-:Y:S02]  /*1420*/  IADD3 R6, PT, PT, -R13, R8, R6 ;  /* 0x000000080d067210 */ /* 0x000fe40007ffe106 */
[C---:B------:R-:W-:Y:S02]  /*1430*/  ISETP.GT.U32.AND P0, PT, R9.reuse, R0, PT ;  /* 0x000000000900720c */ /* 0x040fe40003f04070 */
[----:B------:R-:W-:Y:S01]  /*1440*/  IADD3 R7, PT, PT, R9, 0x800, R2 ;  /* 0x0000080009077810 */ /* 0x000fe20007ffe002 */
[----:B------:R-:W-:-:S02]  /*1450*/  IMAD.MOV.U32 R2, RZ, RZ, R9 ;  /* 0x000000ffff027224 */ /* 0x000fc400078e0009 */
[----:B------:R-:W-:-:S08]  /*1460*/  IMAD R6, R3, -0x1000, R6 ;  /* 0xfffff00003067824 */ /* 0x000fd000078e0206 */
[----:B------:R-:W-:Y:S05]  /*1470*/  @P0 BRA `(.L_x_191) ;  /* 0x00000000009c0947 */ /* 0x000fea0003800000 */
[----:B------:R-:W0:Y:S08]  /*1480*/  LDC R8, c[0x0][0x3a8] ;  /* 0x0000ea00ff087b82 */ /* 0x000e300000000800 */
[----:B------:R-:W1:Y:S02]  /*1490*/  LDC.64 R4, c[0x0][0x380] ;  /* 0x0000e000ff047b82 */ /* 0x000e640000000a00 */
.L_x_192:
[----:B------:R-:W2:Y:S02]  /*14a0*/  S2R R10, SR_TID.X ;  /* 0x00000000000a7919 */ /* 0x000ea40000002100 */
[----:B--2---:R-:W-:-:S04]  /*14b0*/  IMAD.IADD R11, R10, 0x1, R9 ;  /* 0x000000010a0b7824 */ /* 0x004fc800078e0209 */
[----:B-1----:R-:W-:-:S05]  /*14c0*/  IMAD.WIDE.U32 R10, R11, 0x4, R4 ;  /* 0x000000040b0a7825 */ /* 0x002fca00078e0004 */
        /* <DEDUP_REMOVED lines=10> */
[----:B------:R-:W5:Y:S01]  /*1570*/  LDG.E R21, desc[UR6][R10.64+0x2c00] ;  /* 0x002c00060a157981 */ /* 0x000f62000c1e1900 */
[----:B--2---:R-:W-:-:S03]  /*1580*/  IADD3 R20, PT, PT, R20, R18, R27 ;  /* 0x0000001214147210 */ /* 0x004fc60007ffe01b */
[----:B------:R-:W2:Y:S04]  /*1590*/  LDG.E R18, desc[UR6][R10.64+0x2800] ;  /* 0x002800060a127981 */ /* 0x000ea8000c1e1900 */
[----:B------:R-:W2:Y:S01]  /*15a0*/  LDG.E R27, desc[UR6][R10.64+0x3800] ;  /* 0x003800060a1b7981 */ /* 0x000ea2000c1e1900 */
[----:B---3--:R-:W-:-:S03]  /*15b0*/  IADD3 R24, PT, PT, R23, R22, R20 ;  /* 0x0000001617187210 */ /* 0x008fc60007ffe014 */
[----:B------:R-:W3:Y:S04]  /*15c0*/  LDG.E R23, desc[UR6][R10.64+0x3000] ;  /* 0x003000060a177981 */ /* 0x000ee8000c1e1900 */
[----:B------:R-:W3:Y:S04]  /*15d0*/  LDG.E R20, desc[UR6][R10.64+0x3400] ;  /* 0x003400060a147981 */ /* 0x000ee8000c1e1900 */
[----:B------:R-:W3:Y:S01]  /*15e0*/  LDG.E R22, desc[UR6][R10.64+0x3c00] ;  /* 0x003c00060a167981 */ /* 0x000ee2000c1e1900 */
[----:B----4-:R-:W-:-:S04]  /*15f0*/  IADD3 R14, PT, PT, R17, R14, R24 ;  /* 0x0000000e110e7210 */ /* 0x010fc80007ffe018 */
[----:B-----5:R-:W-:-:S04]  /*1600*/  IADD3 R14, PT, PT, R19, R16, R14 ;  /* 0x00000010130e7210 */ /* 0x020fc80007ffe00e */
[----:B------:R-:W-:Y:S02]  /*1610*/  IADD3 R12, PT, PT, R15, R12, R14 ;  /* 0x0000000c0f0c7210 */ /* 0x000fe40007ffe00e */
[----:B0-----:R-:W-:-:S04]  /*1620*/  IADD3 R14, PT, PT, -R9, R8, RZ ;  /* 0x00000008090e7210 */ /* 0x001fc80007ffe1ff */
[----:B------:R-:W-:Y:S02]  /*1630*/  ISETP.GE.U32.AND P0, PT, R14, R13, PT ;  /* 0x0000000d0e00720c */ /* 0x000fe40003f06070 */
[----:B--2---:R-:W-:-:S04]  /*1640*/  IADD3 R12, PT, PT, R21, R18, R12 ;  /* 0x00000012150c7210 */ /* 0x004fc80007ffe00c */
[----:B---3--:R-:W-:-:S04]  /*1650*/  IADD3 R12, PT, PT, R20, R23, R12 ;  /* 0x00000017140c7210 */ /* 0x008fc80007ffe00c */
[----:B------:R-:W-:-:S03]  /*1660*/  IADD3 R27, PT, PT, R22, R27, R12 ;  /* 0x0000001b161b7210 */ /* 0x000fc60007ffe00c */
[----:B------:R-:W-:Y:S05]  /*1670*/  @!P0 BRA `(.L_x_190) ;  /* 0x00000008009c8947 */ /* 0x000fea0003800000 */
[C---:B------:R-:W-:Y:S01]  /*1680*/  IMAD.IADD R9, R13.reuse, 0x1, R9 ;  /* 0x000000010d097824 */ /* 0x040fe200078e0209 */
[----:B------:R-:W-:Y:S01]  /*1690*/  UIADD3 UR4, UPT, UPT, UR4, 0x1, URZ ;  /* 0x0000000104047890 */ /* 0x000fe2000fffe0ff */
[----:B------:R-:W-:Y:S02]  /*16a0*/  IMAD.IADD R2, R13, 0x1, R2 ;  /* 0x000000010d027824 */ /* 0x000fe400078e0202 */
[----:B------:R-:W-:Y:S01]  /*16b0*/  IMAD.IADD R6, R6, 0x1, -R13 ;  /* 0x0000000106067824 */ /* 0x000fe200078e0a0d */
[----:B------:R-:W-:Y:S01]  /*16c0*/  ISETP.GT.U32.AND P0, PT, R9, R0, PT ;  /* 0x000000000900720c */ /* 0x000fe20003f04070 */
[----:B------:R-:W-:-:S12]  /*16d0*/  IMAD.IADD R7, R13, 0x1, R7 ;  /* 0x000000010d077824 */ /* 0x000fd800078e0207 */
[----:B------:R-:W-:Y:S05]  /*16e0*/  @!P0 BRA `(.L_x_192) ;  /* 0xfffffffc006c8947 */ /* 0x000fea000383ffff */
.L_x_191:
[----:B------:R-:W0:Y:S01]  /*16f0*/  S2R R13, SR_TID.X ;  /* 0x00000000000d7919 */ /* 0x000e220000002100 */
[----:B------:R-:W-:Y:S01]  /*1700*/  IMAD.IADD R0, R8, 0x1, -R9 ;  /* 0x0000000108007824 */ /* 0x000fe200078e0a09 */
[----:B------:R-:W-:Y:S04]  /*1710*/  BSSY.RECONVERGENT B1, `(.L_x_190) ;  /* 0x000009d000017945 */ /* 0x000fe80003800200 */
[----:B0-----:R-:W-:-:S04]  /*1720*/  ISETP.GE.AND P0, PT, R13, R0, PT ;  /* 0x000000000d00720c */ /* 0x001fc80003f06270 */
[----:B------:R-:W-:-:S13]  /*1730*/  ISETP.GE.U32.OR P0, PT, R9, R8, P0 ;  /* 0x000000080900720c */ /* 0x000fda0000706470 */
[----:B------:R-:W-:Y:S05]  /*1740*/  @P0 BRA `(.L_x_193) ;  /* 0x0000000800640947 */ /* 0x000fea0003800000 */
[----:B------:R-:W0:Y:S01]  /*1750*/  LDC R10, c[0x0][0x3ac] ;  /* 0x0000eb00ff0a7b82 */ /* 0x000e220000000800 */
[----:B------:R-:W-:Y:S01]  /*1760*/  LOP3.LUT R11, RZ, R13, RZ, 0x33, !PT ;  /* 0x0000000dff0b7212 */ /* 0x000fe200078e33ff */
[----:B------:R-:W-:Y:S06]  /*1770*/  BSSY.RECONVERGENT B2, `(.L_x_194) ;  /* 0x000004f000027945 */ /* 0x000fec0003800200 */
[----:B------:R-:W1:Y:S01]  /*1780*/  LDC R0, c[0x0][0x3ac] ;  /* 0x0000eb00ff007b82 */ /* 0x000e620000000800 */
[----:B0-----:R-:W-:-:S05]  /*1790*/  IMAD.SHL.U32 R10, R10, 0x1000, RZ ;  /* 0x000010000a0a7824 */ /* 0x001fca00078e00ff */
[----:B------:R-:W-:-:S04]  /*17a0*/  LEA R10, R3, R10, 0xc ;  /* 0x0000000a030a7211 */ /* 0x000fc800078e60ff */
[----:B------:R-:W-:Y:S01]  /*17b0*/  IADD3 R8, PT, PT, -R10, R8, R11 ;  /* 0x000000080a087210 */ /* 0x000fe20007ffe10b */
[----:B-1----:R-:W-:Y:S02]  /*17c0*/  IMAD R11, R0, UR4, RZ ;  /* 0x00000004000b7c24 */ /* 0x002fe4000f8e02ff */
[----:B------:R-:W-:Y:S02]  /*17d0*/  IMAD.MOV.U32 R0, RZ, RZ, R13 ;  /* 0x000000ffff007224 */ /* 0x000fe400078e000d */
[----:B------:R-:W-:-:S05]  /*17e0*/  IMAD R8, R11, -0x1000, R8 ;  /* 0xfffff0000b087824 */ /* 0x000fca00078e0208 */
[C---:B------:R-:W-:Y:S02]  /*17f0*/  ISETP.GE.U32.AND P0, PT, R8.reuse, 0xf00, PT ;  /* 0x00000f000800780c */ /* 0x040fe40003f06070 */
[----:B------:R-:W-:-:S04]  /*1800*/  LEA.HI R8, R8, 0x1, RZ, 0x18 ;  /* 0x0000000108087811 */ /* 0x000fc800078fc0ff */
[----:B------:R-:W-:-:S07]  /*1810*/  LOP3.LUT R10, R8, 0xf, RZ, 0xc0, !PT ;  /* 0x0000000f080a7812 */ /* 0x000fce00078ec0ff */
[----:B------:R-:W-:Y:S05]  /*1820*/  @!P0 BRA `(.L_x_195) ;  /* 0x00000004000c8947 */ /* 0x000fea0003800000 */
[----:B------:R-:W-:Y:S01]  /*1830*/  LEA.HI R0, R6, 0x1, RZ, 0x18 ;  /* 0x0000000106007811 */ /* 0x000fe200078fc0ff */
[----:B------:R-:W-:Y:S01]  /*1840*/  BSSY.RECONVERGENT B3, `(.L_x_196) ;  /* 0x0000040000037945 */ /* 0x000fe20003800200 */
[----:B------:R-:W-:Y:S02]  /*1850*/  LOP3.LUT R11, R13, 0x800, RZ, 0xfc, !PT ;  /* 0x000008000d0b7812 */ /* 0x000fe400078efcff */
[----:B------:R-:W-:-:S05]  /*1860*/  LOP3.LUT R0, R0, 0x1fffff0, RZ, 0xc0, !PT ;  /* 0x01fffff000007812 */ /* 0x000fca00078ec0ff */
[----:B------:R-:W-:-:S07]  /*1870*/  IMAD.MOV R0, RZ, RZ, -R0 ;  /* 0x000000ffff007224 */ /* 0x000fce00078e0a00 */
.L_x_197:
[C---:B------:R-:W-:Y:S02]  /*1880*/  VIADD R15, R7.reuse, 0xfffff800 ;  /* 0xfffff800070f7836 */ /* 0x040fe40000000000 */
[----:B------:R-:W-:Y:S02]  /*1890*/  VIADD R21, R7, 0xfffff900 ;  /* 0xfffff90007157836 */ /* 0x000fe40000000000 */
[----:B------:R-:W-:-:S04]  /*18a0*/  IMAD.WIDE.U32 R14, R15, 0x4, R4 ;  /* 0x000000040f0e7825 */ /* 0x000fc800078e0004 */
[--C-:B------:R-:W-:Y:S01]  /*18b0*/  IMAD.WIDE.U32 R20, R21, 0x4, R4.reuse ;  /* 0x0000000415147825 */ /* 0x100fe200078e0004 */
[----:B------:R0:W2:Y:S04]  /*18c0*/  LDG.E R28, desc[UR6][R14.64] ;  /* 0x000000060e1c7981 */ /* 0x0000a8000c1e1900 */
[----:B------:R-:W2:Y:S01]  /*18d0*/  LDG.E R29, desc[UR6][R20.64] ;  /* 0x00000006141d7981 */ /* 0x000ea2000c1e1900 */
[C---:B------:R-:W-:Y:S02]  /*18e0*/  VIADD R17, R7.reuse, 0xfffffa00 ;  /* 0xfffffa0007117836 */ /* 0x040fe40000000000 */
[----:B------:R-:W-:Y:S02]  /*18f0*/  VIADD R19, R7, 0xfffffb00 ;  /* 0xfffffb0007137836 */ /* 0x000fe40000000000 */
[----:B------:R-:W-:-:S04]  /*1900*/  IMAD.WIDE.U32 R16, R17, 0x4, R4 ;  /* 0x0000000411107825 */ /* 0x000fc800078e0004 */
[--C-:B------:R-:W-:Y:S01]  /*1910*/  IMAD.WIDE.U32 R18, R19, 0x4, R4.reuse ;  /* 0x0000000413127825 */ /* 0x100fe200078e0004 */
[----:B------:R1:W3:Y:S04]  /*1920*/  LDG.E R13, desc[UR6][R16.64] ;  /* 0x00000006100d7981 */ /* 0x0002e8000c1e1900 */
[----:B------:R4:W3:Y:S01]  /*1930*/  LDG.E R12, desc[UR6][R18.64] ;  /* 0x00000006120c7981 */ /* 0x0008e2000c1e1900 */
[C---:B------:R-:W-:Y:S01]  /*1940*/  VIADD R22, R7.reuse, 0xfffffd00 ;  /* 0xfffffd0007167836 */ /* 0x040fe20000000000 */
[C---:B------:R-:W-:Y:S01]  /*1950*/  IADD3 R23, PT, PT, R7.reuse, -0x400, RZ ;  /* 0xfffffc0007177810 */ /* 0x040fe20007ffe0ff */
[----:B------:R-:W-:Y:S02]  /*1960*/  VIADD R26, R7, 0xfffffe00 ;  /* 0xfffffe00071a7836 */ /* 0x000fe40000000000 */
[----:B0-----:R-:W-:-:S04]  /*1970*/  IMAD.WIDE.U32 R14, R22, 0x4, R4 ;  /* 0x00000004160e7825 */ /* 0x001fc800078e0004 */
[--C-:B-1----:R-:W-:Y:S02]  /*1980*/  IMAD.WIDE.U32 R16, R26, 0x4, R4.reuse ;  /* 0x000000041a107825 */ /* 0x102fe400078e0004 */
[----:B------:R0:W5:Y:S02]  /*1990*/  LDG.E R26, desc[UR6][R14.64] ;  /* 0x000000060e1a7981 */ /* 0x000164000c1e1900 */
[C-C-:B------:R-:W-:Y:S02]  /*19a0*/  IMAD.WIDE.U32 R24, R7.reuse, 0x4, R4.reuse ;  /* 0x0000000407187825 */ /* 0x140fe400078e0004 */
[----:B------:R-:W5:Y:S02]  /*19b0*/  LDG.E R16, desc[UR6][R16.64] ;  /* 0x0000000610107981 */ /* 0x000f64000c1e1900 */
[----:B----4-:R-:W-:Y:S02]  /*19c0*/  VIADD R19, R7, 0xffffff00 ;  /* 0xffffff0007137836 */ /* 0x010fe40000000000 */
[----:B------:R-:W-:Y:S01]  /*19d0*/  IMAD.WIDE.U32 R20, R23, 0x4, R4 ;  /* 0x0000000417147825 */ /* 0x000fe200078e0004 */
[----:B------:R-:W4:Y:S03]  /*19e0*/  LDG.E R24, desc[UR6][R24.64] ;  /* 0x0000000618187981 */ /* 0x000f26000c1e1900 */
[----:B0-----:R-:W-:-:S02]  /*19f0*/  VIADD R15, R7, 0x200 ;  /* 0x00000200070f7836 */ /* 0x001fc40000000000 */
[----:B------:R-:W-:Y:S02]  /*1a00*/  VIADD R23, R7, 0x100 ;  /* 0x0000010007177836 */ /* 0x000fe40000000000 */
[--C-:B------:R-:W-:Y:S01]  /*1a10*/  IMAD.WIDE.U32 R18, R19, 0x4, R4.reuse ;  /* 0x0000000413127825 */ /* 0x100fe200078e0004 */
[----:B------:R0:W5:Y:S03]  /*1a20*/  LDG.E R25, desc[UR6][R20.64] ;  /* 0x0000000614197981 */ /* 0x000166000c1e1900 */
[----:B------:R-:W-:Y:S02]  /*1a30*/  IMAD.WIDE.U32 R22, R23, 0x4, R4 ;  /* 0x0000000417167825 */ /* 0x000fe400078e0004 */
[----:B------:R-:W4:Y:S04]  /*1a40*/  LDG.E R19, desc[UR6][R18.64] ;  /* 0x0000000612137981 */ /* 0x000f28000c1e1900 */
[----:B------:R1:W4:Y:S01]  /*1a50*/  LDG.E R23, desc[UR6][R22.64] ;  /* 0x0000000616177981 */ /* 0x000322000c1e1900 */
[----:B0-----:R-:W-:-:S04]  /*1a60*/  VIADD R21, R7, 0x300 ;  /* 0x0000030007157836 */ /* 0x001fc80000000000 */
[----:B------:R-:W-:-:S04]  /*1a70*/  IMAD.WIDE.U32 R20, R21, 0x4, R4 ;  /* 0x0000000415147825 */ /* 0x000fc800078e0004 */
[----:B-1----:R-:W-:Y:S02]  /*1a80*/  VIADD R22, R7, 0x700 ;  /* 0x0000070007167836 */ /* 0x002fe40000000000 */
[----:B------:R-:W4:Y:S01]  /*1a90*/  LDG.E R21, desc[UR6][R20.64] ;  /* 0x0000000614157981 */ /* 0x000f22000c1e1900 */
[----:B--2---:R-:W-:Y:S01]  /*1aa0*/  IADD3 R27, PT, PT, R29, R28, R27 ;  /* 0x0000001c1d1b7210 */ /* 0x004fe20007ffe01b */
[----:B------:R-:W-:Y:S01]  /*1ab0*/  IMAD.WIDE.U32 R28, R15, 0x4, R4 ;  /* 0x000000040f1c7825 */ /* 0x000fe200078e0004 */
[----:B------:R-:W-:-:S05]  /*1ac0*/  IADD3 R15, PT, PT, R7, 0x400, RZ ;  /* 0x00000400070f7810 */ /* 0x000fca0007ffe0ff */
[----:B------:R0:W2:Y:S01]  /*1ad0*/  LDG.E R28, desc[UR6][R28.64] ;  /* 0x000000061c1c7981 */ /* 0x0000a2000c1e1900 */
[----:B------:R-:W-:-:S05]  /*1ae0*/  IMAD.WIDE.U32 R14, R15, 0x4, R4 ;  /* 0x000000040f0e7825 */ /* 0x000fca00078e0004 */
[----:B------:R1:W2:Y:S01]  /*1af0*/  LDG.E R17, desc[UR6][R14.64] ;  /* 0x000000060e117981 */ /* 0x0002a2000c1e1900 */
[----:B---3--:R-:W-:Y:S01]  /*1b00*/  IADD3 R27, PT, PT, R12, R13, R27 ;  /* 0x0000000d0c1b7210 */ /* 0x008fe20007ffe01b */
[----:B0-----:R-:W-:-:S04]  /*1b10*/  VIADD R29, R7, 0x500 ;  /* 0x00000500071d7836 */ /* 0x001fc80000000000 */
[----:B------:R-:W-:-:S04]  /*1b20*/  IMAD.WIDE.U32 R12, R29, 0x4, R4 ;  /* 0x000000041d0c7825 */ /* 0x000fc800078e0004 */
[----:B-1----:R-:W-:Y:S01]  /*1b30*/  VIADD R15, R7, 0x600 ;  /* 0x00000600070f7836 */ /* 0x002fe20000000000 */
[----:B------:R0:W3:Y:S03]  /*1b40*/  LDG.E R18, desc[UR6][R12.64] ;  /* 0x000000060c127981 */ /* 0x0000e6000c1e1900 */
[----:B------:R-:W-:-:S04]  /*1b50*/  IMAD.WIDE.U32 R14, R15, 0x4, R4 ;  /* 0x000000040f0e7825 */ /* 0x000fc800078e0004 */
[----:B0-----:R-:W-:Y:S02]  /*1b60*/  IMAD.WIDE.U32 R12, R22, 0x4, R4 ;  /* 0x00000004160c7825 */ /* 0x001fe400078e0004 */
[----:B------:R-:W3:Y:S04]  /*1b70*/  LDG.E R22, desc[UR6][R14.64] ;  /* 0x000000060e167981 */ /* 0x000ee8000c1e1900 */
[----:B------:R-:W3:Y:S01]  /*1b80*/  LDG.E R20, desc[UR6][R12.64] ;  /* 0x000000060c147981 */ /* 0x000ee2000c1e1900 */
[----:B------:R-:W-:Y:S01]  /*1b90*/  VIADD R0, R0, 0x10 ;  /* 0x0000001000007836 */ /* 0x000fe20000000000 */
[----:B-----5:R-:W-:-:S04]  /*1ba0*/  IADD3 R25, PT, PT, R26, R25, R27 ;  /* 0x000000191a197210 */ /* 0x020fc80007ffe01b */
[----:B----4-:R-:W-:Y:S02]  /*1bb0*/  IADD3 R16, PT, PT, R19, R16, R25 ;  /* 0x0000001013107210 */ /* 0x010fe40007ffe019 */
[----:B------:R-:W-:Y:S02]  /*1bc0*/  ISETP.NE.AND P0, PT, R0, RZ, PT ;  /* 0x000000ff0000720c */ /* 0x000fe40003f05270 */
[----:B------:R-:W-:Y:S01]  /*1bd0*/  IADD3 R16, PT, PT, R23, R24, R16 ;  /* 0x0000001817107210 */ /* 0x000fe20007ffe010 */
[----:B------:R-:W-:Y:S02]  /*1be0*/  VIADD R11, R11, 0x1000 ;  /* 0x000010000b0b7836 */ /* 0x000fe40000000000 */
[----:B------:R-:W-:Y:S01]  /*1bf0*/  VIADD R7, R7, 0x1000 ;  /* 0x0000100007077836 */ /* 0x000fe20000000000 */
[----:B--2---:R-:W-:-:S04]  /*1c00*/  IADD3 R16, PT, PT, R21, R28, R16 ;  /* 0x0000001c15107210 */ /* 0x004fc80007ffe010 */
[----:B---3--:R-:W-:-:S04]  /*1c10*/  IADD3 R17, PT, PT, R18, R17, R16 ;  /* 0x0000001112117210 */ /* 0x008fc80007ffe010 */
[----:B------:R-:W-:Y:S01]  /*1c20*/  IADD3 R27, PT, PT, R20, R22, R17 ;  /* 0x00000016141b7210 */ /* 0x000fe20007ffe011 */
[----:B------:R-:W-:Y:S06]  /*1c30*/  @P0 BRA `(.L_x_197) ;  /* 0xfffffffc00100947 */ /* 0x000fec000383ffff */
[----:B------:R-:W-:Y:S05]  /*1c40*/  BSYNC.RECONVERGENT B3 ;  /* 0x0000000000037941 */ /* 0x000fea0003800200 */
.L_x_196:
[----:B------:R-:W-:-:S07]  /*1c50*/  IADD3 R0, PT, PT, R11, -0x800, RZ ;  /* 0xfffff8000b007810 */ /* 0x000fce0007ffe0ff */
.L_x_195:
[----:B------:R-:W-:Y:S05]  /*1c60*/  BSYNC.RECONVERGENT B2 ;  /* 0x0000000000027941 */ /* 0x000fea0003800200 */
.L_x_194:
[----:B------:R-:W-:-:S13]  /*1c70*/  ISETP.NE.AND P0, PT, R10, RZ, PT ;  /* 0x000000ff0a00720c */ /* 0x000fda0003f05270 */
[----:B------:R-:W-:Y:S05]  /*1c80*/  @!P0 BRA `(.L_x_193) ;  /* 0x0000000400148947 */ /* 0x000fea0003800000 */
[----:B------:R-:W-:Y:S01]  /*1c90*/  ISETP.GE.U32.AND P0, PT, R10, 0x8, PT ;  /* 0x000000080a00780c */ /* 0x000fe20003f06070 */
[----:B------:R-:W-:Y:S01]  /*1ca0*/  BSSY.RECONVERGENT B2, `(.L_x_198) ;  /* 0x0000021000027945 */ /* 0x000fe20003800200 */
[----:B------:R-:W-:-:S04]  /*1cb0*/  LOP3.LUT R23, R8, 0x7, RZ, 0xc0, !PT ;  /* 0x0000000708177812 */ /* 0x000fc800078ec0ff */
[----:B------:R-:W-:-:S07]  /*1cc0*/  ISETP.NE.AND P1, PT, R23, RZ, PT ;  /* 0x000000ff1700720c */ /* 0x000fce0003f25270 */
[----:B------:R-:W-:Y:S06]  /*1cd0*/  @!P0 BRA `(.L_x_199) ;  /* 0x0000000000748947 */ /* 0x000fec0003800000 */
[----:B------:R-:W-:-:S04]  /*1ce0*/  IMAD.IADD R11, R0, 0x1, R9 ;  /* 0x00000001000b7824 */ /* 0x000fc800078e0209 */
[C---:B------:R-:W-:Y:S02]  /*1cf0*/  VIADD R19, R11.reuse, 0x100 ;  /* 0x000001000b137836 */ /* 0x040fe40000000000 */
[C---:B------:R-:W-:Y:S02]  /*1d00*/  VIADD R21, R11.reuse, 0x200 ;  /* 0x000002000b157836 */ /* 0x040fe40000000000 */
[C---:B------:R-:W-:Y:S02]  /*1d10*/  VIADD R13, R11.reuse, 0x300 ;  /* 0x000003000b0d7836 */ /* 0x040fe40000000000 */
[----:B------:R-:W-:-:S04]  /*1d20*/  IMAD.WIDE.U32 R16, R11, 0x4, R4 ;  /* 0x000000040b107825 */ /* 0x000fc800078e0004 */
[--C-:B------:R-:W-:Y:S01]  /*1d30*/  IMAD.WIDE.U32 R18, R19, 0x4, R4.reuse ;  /* 0x0000000413127825 */ /* 0x100fe200078e0004 */
[----:B------:R0:W2:Y:S03]  /*1d40*/  LDG.E R22, desc[UR6][R16.64] ;  /* 0x0000000610167981 */ /* 0x0000a6000c1e1900 */
[--C-:B------:R-:W-:Y:S01]  /*1d50*/  IMAD.WIDE.U32 R20, R21, 0x4, R4.reuse ;  /* 0x0000000415147825 */ /* 0x100fe200078e0004 */
[----:B------:R1:W2:Y:S03]  /*1d60*/  LDG.E R7, desc[UR6][R18.64] ;  /* 0x0000000612077981 */ /* 0x0002a6000c1e1900 */
[C---:B------:R-:W-:Y:S02]  /*1d70*/  VIADD R15, R11.reuse, 0x400 ;  /* 0x000004000b0f7836 */ /* 0x040fe40000000000 */
[C---:B------:R-:W-:Y:S01]  /*1d80*/  VIADD R25, R11.reuse, 0x500 ;  /* 0x000005000b197836 */ /* 0x040fe20000000000 */
[----:B------:R-:W-:Y:S01]  /*1d90*/  IADD3 R29, PT, PT, R11, 0x600, RZ ;  /* 0x000006000b1d7810 */ /* 0x000fe20007ffe0ff */
[----:B------:R-:W-:Y:S01]  /*1da0*/  IMAD.WIDE.U32 R12, R13, 0x4, R4 ;  /* 0x000000040d0c7825 */ /* 0x000fe200078e0004 */
[----:B------:R-:W3:Y:S03]  /*1db0*/  LDG.E R20, desc[UR6][R20.64] ;  /* 0x0000000614147981 */ /* 0x000ee6000c1e1900 */
[----:B------:R-:W-:-:S02]  /*1dc0*/  VIADD R24, R11, 0x700 ;  /* 0x000007000b187836 */ /* 0x000fc40000000000 */
[--C-:B------:R-:W-:Y:S01]  /*1dd0*/  IMAD.WIDE.U32 R14, R15, 0x4, R4.reuse ;  /* 0x000000040f0e7825 */ /* 0x100fe200078e0004 */
[----:B------:R-:W3:Y:S03]  /*1de0*/  LDG.E R12, desc[UR6][R12.64] ;  /* 0x000000060c0c7981 */ /* 0x000ee6000c1e1900 */
[--C-:B------:R-:W-:Y:S02]  /*1df0*/  IMAD.WIDE.U32 R10, R25, 0x4, R4.reuse ;  /* 0x00000004190a7825 */ /* 0x100fe400078e0004 */
[----:B------:R-:W4:Y:S02]  /*1e00*/  LDG.E R14, desc[UR6][R14.64] ;  /* 0x000000060e0e7981 */ /* 0x000f24000c1e1900 */
[--C-:B0-----:R-:W-:Y:S02]  /*1e10*/  IMAD.WIDE.U32 R16, R29, 0x4, R4.reuse ;  /* 0x000000041d107825 */ /* 0x101fe400078e0004 */
[----:B------:R-:W4:Y:S02]  /*1e20*/  LDG.E R10, desc[UR6][R10.64] ;  /* 0x000000060a0a7981 */ /* 0x000f24000c1e1900 */
[----:B-1----:R-:W-:-:S02]  /*1e30*/  IMAD.WIDE.U32 R18, R24, 0x4, R4 ;  /* 0x0000000418127825 */ /* 0x002fc400078e0004 */
[----:B------:R-:W5:Y:S04]  /*1e40*/  LDG.E R16, desc[UR6][R16.64] ;  /* 0x0000000610107981 */ /* 0x000f68000c1e1900 */
[----:B------:R-:W5:Y:S01]  /*1e50*/  LDG.E R18, desc[UR6][R18.64] ;  /* 0x0000000612127981 */ /* 0x000f62000c1e1900 */
[----:B------:R-:W-:Y:S01]  /*1e60*/  VIADD R0, R0, 0x800 ;  /* 0x0000080000007836 */ /* 0x000fe20000000000 */
[----:B--2---:R-:W-:-:S04]  /*1e70*/  IADD3 R7, PT, PT, R7, R22, R27 ;  /* 0x0000001607077210 */ /* 0x004fc80007ffe01b */
[----:B---3--:R-:W-:-:S04]  /*1e80*/  IADD3 R7, PT, PT, R12, R20, R7 ;  /* 0x000000140c077210 */ /* 0x008fc80007ffe007 */
[----:B----4-:R-:W-:-:S04]  /*1e90*/  IADD3 R7, PT, PT, R10, R14, R7 ;  /* 0x0000000e0a077210 */ /* 0x010fc80007ffe007 */
[----:B-----5:R-:W-:-:S07]  /*1ea0*/  IADD3 R27, PT, PT, R18, R16, R7 ;  /* 0x00000010121b7210 */ /* 0x020fce0007ffe007 */
.L_x_199:
[----:B------:R-:W-:Y:S05]  /*1eb0*/  BSYNC.RECONVERGENT B2 ;  /* 0x0000000000027941 */ /* 0x000fea0003800200 */
.L_x_198:
[----:B------:R-:W-:Y:S05]  /*1ec0*/  @!P1 BRA `(.L_x_193) ;  /* 0x0000000000849947 */ /* 0x000fea0003800000 */
[----:B------:R-:W-:Y:S01]  /*1ed0*/  ISETP.GE.U32.AND P0, PT, R23, 0x4, PT ;  /* 0x000000041700780c */ /* 0x000fe20003f06070 */
[----:B------:R-:W-:Y:S01]  /*1ee0*/  BSSY.RECONVERGENT B2, `(.L_x_200) ;  /* 0x0000012000027945 */ /* 0x000fe20003800200 */
[----:B------:R-:W-:-:S11]  /*1ef0*/  LOP3.LUT P1, RZ, R8, 0x3, RZ, 0xc0, !PT ;  /* 0x0000000308ff7812 */ /* 0x000fd6000782c0ff */
[----:B------:R-:W-:Y:S05]  /*1f00*/  @!P0 BRA `(.L_x_201) ;  /* 0x00000000003c8947 */ /* 0x000fea0003800000 */
[----:B------:R-:W-:-:S04]  /*1f10*/  IMAD.IADD R7, R0, 0x1, R9 ;  /* 0x0000000100077824 */ /* 0x000fc800078e0209 */
[C---:B------:R-:W-:Y:S02]  /*1f20*/  VIADD R11, R7.reuse, 0x100 ;  /* 0x00000100070b7836 */ /* 0x040fe40000000000 */
[----:B------:R-:W-:-:S04]  /*1f30*/  IMAD.WIDE.U32 R8, R7, 0x4, R4 ;  /* 0x0000000407087825 */ /* 0x000fc800078e0004 */
[C---:B------:R-:W-:Y:S02]  /*1f40*/  VIADD R13, R7.reuse, 0x200 ;  /* 0x00000200070d7836 */ /* 0x040fe40000000000 */
[----:B------:R-:W-:Y:S01]  /*1f50*/  VIADD R15, R7, 0x300 ;  /* 0x00000300070f7836 */ /* 0x000fe20000000000 */
[----:B------:R-:W2:Y:S01]  /*1f60*/  LDG.E R8, desc[UR6][R8.64] ;  /* 0x0000000608087981 */ /* 0x000ea2000c1e1900 */
[----:B------:R-:W-:-:S04]  /*1f70*/  IMAD.WIDE.U32 R10, R11, 0x4, R4 ;  /* 0x000000040b0a7825 */ /* 0x000fc800078e0004 */
[--C-:B------:R-:W-:Y:S02]  /*1f80*/  IMAD.WIDE.U32 R12, R13, 0x4, R4.reuse ;  /* 0x000000040d0c7825 */ /* 0x100fe400078e0004 */
[----:B------:R-:W2:Y:S02]  /*1f90*/  LDG.E R10, desc[UR6][R10.64] ;  /* 0x000000060a0a7981 */ /* 0x000ea4000c1e1900 */
[----:B------:R-:W-:Y:S02]  /*1fa0*/  IMAD.WIDE.U32 R14, R15, 0x4, R4 ;  /* 0x000000040f0e7825 */ /* 0x000fe400078e0004 */
[----:B------:R-:W3:Y:S04]  /*1fb0*/  LDG.E R12, desc[UR6][R12.64] ;  /* 0x000000060c0c7981 */ /* 0x000ee8000c1e1900 */
[----:B------:R-:W3:Y:S01]  /*1fc0*/  LDG.E R14, desc[UR6][R14.64] ;  /* 0x000000060e0e7981 */ /* 0x000ee2000c1e1900 */
[----:B------:R-:W-:-:S02]  /*1fd0*/  IADD3 R0, PT, PT, R0, 0x400, RZ ;  /* 0x0000040000007810 */ /* 0x000fc40007ffe0ff */
[----:B--2---:R-:W-:-:S04]  /*1fe0*/  IADD3 R27, PT, PT, R10, R8, R27 ;  /* 0x000000080a1b7210 */ /* 0x004fc80007ffe01b */
[----:B---3--:R-:W-:-:S07]  /*1ff0*/  IADD3 R27, PT, PT, R14, R12, R27 ;  /* 0x0000000c0e1b7210 */ /* 0x008fce0007ffe01b */
.L_x_201:
[----:B------:R-:W-:Y:S05]  /*2000*/  BSYNC.RECONVERGENT B2 ;  /* 0x0000000000027941 */ /* 0x000fea0003800200 */
.L_x_200:
[----:B------:R-:W-:Y:S05]  /*2010*/  @!P1 BRA `(.L_x_193) ;  /* 0x0000000000309947 */ /* 0x000fea0003800000 */
[----:B------:R-:W-:Y:S01]  /*2020*/  LOP3.LUT R6, R6, 0xffff, RZ, 0xc0, !PT ;  /* 0x0000ffff06067812 */ /* 0x000fe200078ec0ff */
[----:B------:R-:W-:-:S03]  /*2030*/  IMAD.IADD R9, R0, 0x1, R2 ;  /* 0x0000000100097824 */ /* 0x000fc600078e0202 */
[----:B------:R-:W-:-:S04]  /*2040*/  LEA.HI R6, R6, 0x1, RZ, 0x18 ;  /* 0x0000000106067811 */ /* 0x000fc800078fc0ff */
[----:B------:R-:W-:-:S05]  /*2050*/  LOP3.LUT R6, R6, 0x3, RZ, 0xc0, !PT ;  /* 0x0000000306067812 */ /* 0x000fca00078ec0ff */
[----:B------:R-:W-:-:S07]  /*2060*/  IMAD.MOV R0, RZ, RZ, -R6 ;  /* 0x000000ffff007224 */ /* 0x000fce00078e0a06 */
.L_x_202:
[----:B------:R-:W-:-:S06]  /*2070*/  IMAD.WIDE.U32 R6, R9, 0x4, R4 ;  /* 0x0000000409067825 */ /* 0x000fcc00078e0004 */
[----:B------:R-:W2:Y:S01]  /*2080*/  LDG.E R6, desc[UR6][R6.64] ;  /* 0x0000000606067981 */ /* 0x000ea2000c1e1900 */
[----:B------:R-:W-:Y:S02]  /*2090*/  VIADD R0, R0, 0x1 ;  /* 0x0000000100007836 */ /* 0x000fe40000000000 */
[----:B------:R-:W-:-:S03]  /*20a0*/  VIADD R9, R9, 0x100 ;  /* 0x0000010009097836 */ /* 0x000fc60000000000 */
[----:B------:R-:W-:Y:S01]  /*20b0*/  ISETP.NE.AND P0, PT, R0, RZ, PT ;  /* 0x000000ff0000720c */ /* 0x000fe20003f05270 */
[----:B--2---:R-:W-:-:S12]  /*20c0*/  IMAD.IADD R27, R6, 0x1, R27 ;  /* 0x00000001061b7824 */ /* 0x004fd800078e021b */
[----:B------:R-:W-:Y:S05]  /*20d0*/  @P0 BRA `(.L_x_202) ;  /* 0xfffffffc00e40947 */ /* 0x000fea000383ffff */
.L_x_193:
[----:B------:R-:W-:Y:S05]  /*20e0*/  BSYNC.RECONVERGENT B1 ;  /* 0x0000000000017941 */ /* 0x000fea0003800200 */
.L_x_190:
[----:B------:R-:W0:Y:S01]  /*20f0*/  S2R R9, SR_LANEID ;  /* 0x0000000000097919 */ /* 0x000e220000000000 */
[----:B------:R-:W1:Y:S01]  /*2100*/  SHFL.DOWN PT, R0, R27, 0x1, 0x1f ;  /* 0x08201f001b007f89 */ /* 0x000e6200000e0000 */
[----:B------:R-:W2:Y:S01]  /*2110*/  S2R R8, SR_TID.X ;  /* 0x0000000000087919 */ /* 0x000ea20000002100 */
[C---:B0-----:R-:W-:Y:S02]  /*2120*/  ISETP.GT.AND P0, PT, R9.reuse, 0x1e, PT ;  /* 0x0000001e0900780c */ /* 0x041fe40003f04270 */
[C---:B------:R-:W-:Y:S02]  /*2130*/  ISETP.NE.AND P1, PT, R9.reuse, RZ, PT ;  /* 0x000000ff0900720c */ /* 0x040fe40003f25270 */
[----:B-1----:R-:W-:Y:S02]  /*2140*/  SEL R0, R0, RZ, !P0 ;  /* 0x000000ff00007207 */ /* 0x002fe40004000000 */
[----:B------:R-:W-:-:S03]  /*2150*/  ISETP.GT.AND P0, PT, R9, 0x1d, PT ;  /* 0x0000001d0900780c */ /* 0x000fc60003f04270 */
[----:B------:R-:W-:-:S05]  /*2160*/  IMAD.IADD R0, R0, 0x1, R27 ;  /* 0x0000000100007824 */ /* 0x000fca00078e021b */
[----:B------:R-:W0:Y:S01]  /*2170*/  SHFL.DOWN PT, R2, R0, 0x2, 0x1f ;  /* 0x08401f0000027f89 */ /* 0x000e2200000e0000 */
[----:B------:R-:W1:Y:S01]  /*2180*/  @!P1 S2R R6, SR_CgaCtaId ;  /* 0x0000000000069919 */ /* 0x000e620000008800 */
[----:B0-----:R-:W-:Y:S02]  /*2190*/  SEL R5, R2, RZ, !P0 ;  /* 0x000000ff02057207 */ /* 0x001fe40004000000 */
[----:B------:R-:W-:Y:S02]  /*21a0*/  ISETP.GT.AND P0, PT, R9, 0x1b, PT ;  /* 0x0000001b0900780c */ /* 0x000fe40003f04270 */
[----:B------:R-:W-:-:S05]  /*21b0*/  IADD3 R5, PT, PT, R0, R5, RZ ;  /* 0x0000000500057210 */ /* 0x000fca0007ffe0ff */
[----:B------:R-:W0:Y:S02]  /*21c0*/  SHFL.DOWN PT, R2, R5, 0x4, 0x1f ;  /* 0x08801f0005027f89 */ /* 0x000e2400000e0000 */
[----:B0-----:R-:W-:Y:S02]  /*21d0*/  SEL R2, R2, RZ, !P0 ;  /* 0x000000ff02027207 */ /* 0x001fe40004000000 */
[----:B------:R-:W-:-:S03]  /*21e0*/  ISETP.GT.AND P0, PT, R9, 0x17, PT ;  /* 0x000000170900780c */ /* 0x000fc60003f04270 */
[----:B------:R-:W-:Y:S01]  /*21f0*/  IMAD.IADD R2, R5, 0x1, R2 ;  /* 0x0000000105027824 */ /* 0x000fe200078e0202 */
[----:B------:R-:W-:-:S04]  /*2200*/  @!P1 MOV R5, 0x400 ;  /* 0x0000040000059802 */ /* 0x000fc80000000f00 */
[----:B------:R-:W0:Y:S01]  /*2210*/  SHFL.DOWN PT, R4, R2, 0x8, 0x1f ;  /* 0x09001f0002047f89 */ /* 0x000e2200000e0000 */
[----:B-1----:R-:W-:Y:S02]  /*2220*/  @!P1 LEA R5, R6, R5, 0x18 ;  /* 0x0000000506059211 */ /* 0x002fe400078ec0ff */
[----:B0-----:R-:W-:Y:S02]  /*2230*/  SEL R7, R4, RZ, !P0 ;  /* 0x000000ff04077207 */ /* 0x001fe40004000000 */
[----:B------:R-:W-:Y:S02]  /*2240*/  ISETP.GT.AND P0, PT, R9, 0xf, PT ;  /* 0x0000000f0900780c */ /* 0x000fe40003f04270 */
[----:B--2---:R-:W-:Y:S01]  /*2250*/  @!P1 SHF.R.U32.HI R4, RZ, 0x3, R8 ;  /* 0x00000003ff049819 */ /* 0x004fe20000011608 */
[----:B------:R-:W-:-:S03]  /*2260*/  IMAD.IADD R7, R2, 0x1, R7 ;  /* 0x0000000102077824 */ /* 0x000fc600078e0207 */
[----:B------:R-:W-:Y:S02]  /*2270*/  @!P1 LOP3.LUT R4, R4, 0x7c, RZ, 0xc0, !PT ;  /* 0x0000007c04049812 */ /* 0x000fe400078ec0ff */
[----:B------:R-:W0:Y:S03]  /*2280*/  SHFL.DOWN PT, R0, R7, 0x10, 0x1f ;  /* 0x0a001f0007007f89 */ /* 0x000e2600000e0000 */
[----:B------:R-:W-:Y:S01]  /*2290*/  @!P1 IMAD.IADD R4, R4, 0x1, R5 ;  /* 0x0000000104049824 */ /* 0x000fe200078e0205 */
        /* <DEDUP_REMOVED lines=15> */
[----:B------:R-:W-:-:S07]  /*2390*/  IMAD.IADD R11, R0, 0x1, R9 ;  /* 0x00000001000b7824 */ /* 0x000fce00078e0209 */
.L_x_189:
[----:B------:R-:W-:Y:S05]  /*23a0*/  BSYNC.RECONVERGENT B0 ;  /* 0x0000000000007941 */ /* 0x000fea0003800200 */
.L_x_173:
[----:B------:R-:W-:Y:S05]  /*23b0*/  @P0 EXIT ;  /* 0x000000000000094d */ /* 0x000fea0003800000 */
[----:B---3--:R-:W3:Y:S02]  /*23c0*/  LDC.64 R4, c[0x0][0x388] ;  /* 0x0000e200ff047b82 */ /* 0x008ee40000000a00 */
[----:B---3--:R-:W-:-:S05]  /*23d0*/  IMAD.WIDE.U32 R2, R3, 0x4, R4 ;  /* 0x0000000403027825 */ /* 0x008fca00078e0004 */
[----:B------:R-:W-:Y:S01]  /*23e0*/  STG.E desc[UR6][R2.64], R11 ;  /* 0x0000000b02007986 */ /* 0x000fe2000c101906 */
[----:B------:R-:W-:Y:S05]  /*23f0*/  EXIT ;  /* 0x000000000000794d */ /* 0x000fea0003800000 */
.L_x_203:
        /* <DEDUP_REMOVED lines=16> */
.L_x_368:


//--------------------- .text._ZN3cub18CUB_300001_SM_10006detail6reduce28DeviceReduceSingleTileKernelINS2_10policy_hubIijN4cuda3std3__44plusIiEEE10Policy1000EN6thrust24THRUST_300001_SM_1000_NS10device_ptrIiEEPijS9_iiNS7_10__identityEEEvT0_T1_T2_T3_T4_T6_ --------------------------
	.section	.text._ZN3cub18CUB_300001_SM_10006detail6reduce28DeviceReduceSingleTileKernelINS2_10policy_hubIijN4cuda3std3__44plusIiEEE10Policy1000EN6thrust24THRUST_300001_SM_1000_NS10device_ptrIiEEPijS9_iiNS7_10__identityEEEvT0_T1_T2_T3_T4_T6_,"ax",@progbits
	.align	128
        .global         _ZN3cub18CUB_300001_SM_10006detail6reduce28DeviceReduceSingleTileKernelINS2_10policy_hubIijN4cuda3std3__44plusIiEEE10Policy1000EN6thrust24THRUST_300001_SM_1000_NS10device_ptrIiEEPijS9_iiNS7_10__identityEEEvT0_T1_T2_T3_T4_T6_
        .type           _ZN3cub18CUB_300001_SM_10006detail6reduce28DeviceReduceSingleTileKernelINS2_10policy_hubIijN4cuda3std3__44plusIiEEE10Policy1000EN6thrust24THRUST_300001_SM_1000_NS10device_ptrIiEEPijS9_iiNS7_10__identityEEEvT0_T1_T2_T3_T4_T6_,@function
        .size           _ZN3cub18CUB_300001_SM_10006detail6reduce28DeviceReduceSingleTileKernelINS2_10policy_hubIijN4cuda3std3__44plusIiEEE10Policy1000EN6thrust24THRUST_300001_SM_1000_NS10device_ptrIiEEPijS9_iiNS7_10__identityEEEvT0_T1_T2_T3_T4_T6_,(.L_x_369 - _ZN3cub18CUB_300001_SM_10006detail6reduce28DeviceReduceSingleTileKernelINS2_10policy_hubIijN4cuda3std3__44plusIiEEE10Policy1000EN6thrust24THRUST_300001_SM_1000_NS10device_ptrIiEEPijS9_iiNS7_10__identityEEEvT0_T1_T2_T3_T4_T6_)
        .other          _ZN3cub18CUB_300001_SM_10006detail6reduce28DeviceReduceSingleTileKernelINS2_10policy_hubIijN4cuda3std3__44plusIiEEE10Policy1000EN6thrust24THRUST_300001_SM_1000_NS10device_ptrIiEEPijS9_iiNS7_10__identityEEEvT0_T1_T2_T3_T4_T6_,@"STO_CUDA_ENTRY STV_DEFAULT"
_ZN3cub18CUB_300001_SM_10006detail6reduce28DeviceReduceSingleTileKernelINS2_10policy_hubIijN4cuda3std3__44plusIiEEE10Policy1000EN6thrust24THRUST_300001_SM_1000_NS10device_ptrIiEEPijS9_iiNS7_10__identityEEEvT0_T1_T2_T3_T4_T6_:
.text._ZN3cub18CUB_300001_SM_10006detail6reduce28DeviceReduceSingleTileKernelINS2_10policy_hubIijN4cuda3std3__44plusIiEEE10Policy1000EN6thrust24THRUST_300001_SM_1000_NS10device_ptrIiEEPijS9_iiNS7_10__identityEEEvT0_T1_T2_T3_T4_T6_:
        /* <DEDUP_REMOVED lines=13> */
.L_x_204:
[----:B------:R-:W-:Y:S01]  /*00d0*/  ISETP.GT.U32.AND P0, PT, R2, 0xfff, PT ;  /* 0x00000fff0200780c */ /* 0x000fe20003f04070 */
[----:B------:R-:W-:-:S12]  /*00e0*/  BSSY.RECONVERGENT B0, `(.L_x_205) ;  /* 0x00001e7000007945 */ /* 0x000fd80003800200 */
        /* <DEDUP_REMOVED lines=11> */
.L_x_208:
[----:B------:R-:W-:Y:S05]  /*01a0*/  BSYNC.RECONVERGENT B1 ;  /* 0x0000000000017941 */ /* 0x000fea0003800200 */
.L_x_207:
        /* <DEDUP_REMOVED lines=17> */
.L_x_213:
        /* <DEDUP_REMOVED lines=31> */
.L_x_212:
[----:B------:R-:W-:Y:S05]  /*04b0*/  BSYNC.RECONVERGENT B2 ;  /* 0x0000000000027941 */ /* 0x000fea0003800200 */
.L_x_211:
[----:B------:R-:W-:Y:S05]  /*04c0*/  @!P0 BRA `(.L_x_210) ;  /* 0x0000000000c88947 */ /* 0x000fea0003800000 */
[----:B------:R-:W-:Y:S01]  /*04d0*/  ISETP.GE.U32.AND P0, PT, R21, 0x8, PT ;  /* 0x000000081500780c */ /* 0x000fe20003f06070 */
[----:B------:R-:W-:Y:S01]  /*04e0*/  BSSY.RECONVERGENT B2, `(.L_x_214) ;  /* 0x0000013000027945 */ /* 0x000fe20003800200 */
[----:B------:R-:W-:-:S04]  /*04f0*/  LOP3.LUT R16, R4, 0x7, RZ, 0xc0, !PT ;  /* 0x0000000704107812 */ /* 0x000fc800078ec0ff */
[----:B------:R-:W-:-:S07]  /*0500*/  ISETP.NE.AND P1, PT, R16, RZ, PT ;  /* 0x000000ff1000720c */ /* 0x000fce0003f25270 */
[----:B------:R-:W-:Y:S06]  /*0510*/  @!P0 BRA `(.L_x_215) ;  /* 0x00000000003c8947 */ /* 0x000fec0003800000 */
[----:B------:R-:W0:Y:S02]  /*0520*/  LDC.64 R6, c[0x0][0x380] ;  /* 0x0000e000ff067b82 */ /* 0x000e240000000a00 */
[----:B0-----:R-:W-:-:S05]  /*0530*/  IMAD.WIDE.U32 R6, R5, 0x4, R6 ;  /* 0x0000000405067825 */ /* 0x001fca00078e0006 */
        /* <DEDUP_REMOVED lines=13> */
.L_x_215:
[----:B------:R-:W-:Y:S05]  /*0610*/  BSYNC.RECONVERGENT B2 ;  /* 0x0000000000027941 */ /* 0x000fea0003800200 */
.L_x_214:
        /* <DEDUP_REMOVED lines=11> */
[----:B------:R-:W3:Y:S01]  /*06d0*/  LDG.E R10, desc[UR6][R6.64+0xc00] ;  /* 0x000c0006060a7981 */ /* 0x000ee2000c1e1900 */
[----:B------:R-:W-:Y:S01]  /*06e0*/  VIADD R5, R5, 0x400 ;  /* 0x0000040005057836 */ /* 0x000fe20000000000 */
[----:B--2--5:R-:W-:-:S04]  /*06f0*/  IADD3 R0, PT, PT, R4, R9, R0 ;  /* 0x0000000904007210 */ /* 0x024fc80007ffe000 */
[----:B---3--:R-:W-:-:S07]  /*0700*/  IADD3 R0, PT, PT, R10, R11, R0 ;  /* 0x0000000b0a007210 */ /* 0x008fce0007ffe000 */
.L_x_217:
[----:B------:R-:W-:Y:S05]  /*0710*/  BSYNC.RECONVERGENT B2 ;  /* 0x0000000000027941 */ /* 0x000fea0003800200 */
.L_x_216:
[----:B------:R-:W-:Y:S05]  /*0720*/  @!P1 BRA `(.L_x_210) ;  /* 0x0000000000309947 */ /* 0x000fea0003800000 */
[----:B------:R-:W0:Y:S02]  /*0730*/  LDC.64 R6, c[0x0][0x380] ;  /* 0x0000e000ff067b82 */ /* 0x000e240000000a00 */
[----:B0-----:R-:W-:-:S04]  /*0740*/  IMAD.WIDE.U32 R4, R5, 0x4, R6 ;  /* 0x0000000405047825 */ /* 0x001fc800078e0006 */
[----:B------:R-:W-:Y:S02]  /*0750*/  IMAD.MOV R6, RZ, RZ, -R8 ;  /* 0x000000ffff067224 */ /* 0x000fe400078e0a08 */
[----:B------:R-:W-:-:S07]  /*0760*/  IMAD.MOV.U32 R7, RZ, RZ, R5 ;  /* 0x000000ffff077224 */ /* 0x000fce00078e0005 */
.L_x_218:
[----:B------:R-:W-:-:S06]  /*0770*/  IMAD.MOV.U32 R5, RZ, RZ, R7 ;  /* 0x000000ffff057224 */ /* 0x000fcc00078e0007 */
[----:B------:R0:W2:Y:S01]  /*0780*/  LDG.E R5, desc[UR6][R4.64] ;  /* 0x0000000604057981 */ /* 0x0000a2000c1e1900 */
[----:B------:R-:W-:-:S05]  /*0790*/  VIADD R6, R6, 0x1 ;  /* 0x0000000106067836 */ /* 0x000fca0000000000 */
[----:B------:R-:W-:Y:S02]  /*07a0*/  ISETP.NE.AND P0, PT, R6, RZ, PT ;  /* 0x000000ff0600720c */ /* 0x000fe40003f05270 */
[----:B0-----:R-:W-:-:S05]  /*07b0*/  IADD3 R4, P1, PT, R4, 0x400, RZ ;  /* 0x0000040004047810 */ /* 0x001fca0007f3e0ff */
[----:B------:R-:W-:Y:S02]  /*07c0*/  IMAD.X R7, RZ, RZ, R7, P1 ;  /* 0x000000ffff077224 */ /* 0x000fe400008e0607 */
[----:B--2--5:R-:W-:-:S04]  /*07d0*/  IMAD.IADD R0, R5, 0x1, R0 ;  /* 0x0000000105007824 */ /* 0x024fc800078e0200 */
[----:B------:R-:W-:Y:S05]  /*07e0*/  @P0 BRA `(.L_x_218) ;  /* 0xfffffffc00e00947 */ /* 0x000fea000383ffff */
.L_x_210:
[----:B------:R-:W-:Y:S05]  /*07f0*/  BSYNC.RECONVERGENT B1 ;  /* 0x0000000000017941 */ /* 0x000fea0003800200 */
.L_x_209:
[----:B------:R-:W-:-:S13]  /*0800*/  ISETP.GE.U32.AND P0, PT, R2, 0x100, PT ;  /* 0x000001000200780c */ /* 0x000fda0003f06070 */
        /* <DEDUP_REMOVED lines=38> */
[----:B-1----:R-:W1:Y:S01]  /*0a70*/  LDS.64 R2, [UR4+0x20] ;  /* 0x00002004ff027984 */ /* 0x002e620008000a00 */
[----:B0-----:R-:W-:-:S04]  /*0a80*/  IADD3 R0, PT, PT, R4, R0, R9 ;  /* 0x0000000004007210 */ /* 0x001fc80007ffe009 */
[----:B------:R-:W-:-:S04]  /*0a90*/  IADD3 R0, PT, PT, R6, R0, R5 ;  /* 0x0000000006007210 */ /* 0x000fc80007ffe005 */
[----:B-1----:R-:W-:-:S05]  /*0aa0*/  IADD3 R0, PT, PT, R2, R0, R7 ;  /* 0x0000000002007210 */ /* 0x002fca0007ffe007 */
[----:B------:R-:W-:Y:S01]  /*0ab0*/  IMAD.IADD R9, R0, 0x1, R3 ;  /* 0x0000000100097824 */ /* 0x000fe200078e0203 */
[----:B------:R-:W-:Y:S06]  /*0ac0*/  BRA `(.L_x_220) ;  /* 0x0000001400207947 */ /* 0x000fec0003800000 */
.L_x_219:
[----:B------:R-:W-:Y:S01]  /*0ad0*/  LOP3.LUT R4, R3, 0x3e0, RZ, 0xc0, !PT ;  /* 0x000003e003047812 */ /* 0x000fe200078ec0ff */
[----:B------:R-:W1:Y:S03]  /*0ae0*/  S2R R10, SR_LANEID ;  /* 0x00000000000a7919 */ /* 0x000e660000000000 */
[----:B0-----:R-:W-:Y:S01]  /*0af0*/  LOP3.LUT R7, RZ, R4, RZ, 0x33, !PT ;  /* 0x00000004ff077212 */ /* 0x001fe200078e33ff */
[----:B------:R-:W-:-:S04]  /*0b00*/  VIADD R5, R4, 0x20 ;  /* 0x0000002004057836 */ /* 0x000fc80000000000 */
[----:B------:R-:W-:Y:S01]  /*0b10*/  IMAD.IADD R7, R7, 0x1, R2 ;  /* 0x0000000107077824 */ /* 0x000fe200078e0202 */
[----:B------:R-:W-:-:S04]  /*0b20*/  ISETP.GT.U32.AND P0, PT, R5, R2, PT ;  /* 0x000000020500720c */ /* 0x000fc80003f04070 */
        /* <DEDUP_REMOVED lines=40> */
[----:B------:R-:W-:Y:S01]  /*0db0*/  ISETP.GT.U32.AND P3, PT, R2, 0x80, PT ;  /* 0x000000800200780c */ /* 0x000fe20003f64070 */
[----:B-1----:R-:W-:-:S09]  /*0dc0*/  ULEA UR4, UR5, UR4, 0x18 ;  /* 0x0000000405047291 */ /* 0x002fd2000f8ec0ff */
[----:B------:R-:W1:Y:S04]  /*0dd0*/  LDS.128 R4, [UR4+0x10] ;  /* 0x00001004ff047984 */ /* 0x000e680008000c00 */
[----:B------:R-:W2:Y:S04]  /*0de0*/  LDS R0, [UR4+0xc] ;  /* 0x00000c04ff007984 */ /* 0x000ea80008000800 */
[----:B------:R-:W3:Y:S01]  /*0df0*/  LDS.64 R10, [UR4+0x20] ;  /* 0x00002004ff0a7984 */ /* 0x000ee20008000a00 */
[----:B-1----:R-:W-:Y:S02]  /*0e00*/  SEL R4, R4, RZ, P2 ;  /* 0x000000ff04047207 */ /* 0x002fe40001000000 */
[----:B------:R-:W-:-:S02]  /*0e10*/  ISETP.GT.U32.AND P2, PT, R2, 0x60, PT ;  /* 0x000000600200780c */ /* 0x000fc40003f44070 */
[----:B--2---:R-:W-:Y:S02]  /*0e20*/  SEL R0, R0, RZ, P1 ;  /* 0x000000ff00007207 */ /* 0x004fe40000800000 */
        /* <DEDUP_REMOVED lines=8> */
[----:B---3--:R-:W-:Y:S02]  /*0eb0*/  SEL R10, R10, RZ, P2 ;  /* 0x000000ff0a0a7207 */ /* 0x008fe40001000000 */
[----:B------:R-:W-:Y:S02]  /*0ec0*/  SEL R11, R11, RZ, P3 ;  /* 0x000000ff0b0b7207 */ /* 0x000fe40001800000 */
[----:B------:R-:W-:-:S05]  /*0ed0*/  IADD3 R0, PT, PT, R10, R0, R7 ;  /* 0x000000000a007210 */ /* 0x000fca0007ffe007 */
[----:B0-----:R-:W-:Y:S01]  /*0ee0*/  IMAD.IADD R9, R0, 0x1, R11 ;  /* 0x0000000100097824 */ /* 0x001fe200078e020b */
[----:B------:R-:W-:Y:S06]  /*0ef0*/  BRA `(.L_x_220) ;  /* 0x0000001000147947 */ /* 0x000fec0003800000 */
.L_x_206:
[----:B------:R-:W0:Y:S01]  /*0f00*/  S2R R0, SR_TID.X ;  /* 0x0000000000007919 */ /* 0x000e220000002100 */
[----:B------:R-:W1:Y:S02]  /*0f10*/  LDCU.64 UR4, c[0x0][0x380] ;  /* 0x00007000ff0477ac */ /* 0x000e640008000a00 */
[----:B-1----:R-:W-:Y:S02]  /*0f20*/  IMAD.U32 R12, RZ, RZ, UR4 ;  /* 0x00000004ff0c7e24 */ /* 0x002fe4000f8e00ff */
[----:B------:R-:W-:Y:S02]  /*0f30*/  IMAD.U32 R13, RZ, RZ, UR5 ;  /* 0x00000005ff0d7e24 */ /* 0x000fe4000f8e00ff */
        /* <DEDUP_REMOVED lines=17> */
[----:B------:R-:W-:Y:S01]  /*1050*/  UMOV UR4, 0x1000 ;  /* 0x0000100000047882 */ /* 0x000fe20000000000 */
[----:B--2---:R-:W-:-:S04]  /*1060*/  IADD3 R3, PT, PT, R7, R6, R3 ;  /* 0x0000000607037210 */ /* 0x004fc80007ffe003 */
[----:B---3--:R-:W-:-:S04]  /*1070*/  IADD3 R3, PT, PT, R9, R8, R3 ;  /* 0x0000000809037210 */ /* 0x008fc80007ffe003 */
[----:B----4-:R-:W-:-:S04]  /*1080*/  IADD3 R3, PT, PT, R11, R10, R3 ;  /* 0x0000000a0b037210 */ /* 0x010fc80007ffe003 */
[----:B-----5:R-:W-:-:S04]  /*1090*/  IADD3 R3, PT, PT, R15, R14, R3 ;  /* 0x0000000e0f037210 */ /* 0x020fc80007ffe003 */
[----:B------:R-:W-:Y:S01]  /*10a0*/  IADD3 R16, PT, PT, R17, R16, R3 ;  /* 0x0000001011107210 */ /* 0x000fe20007ffe003 */
[----:B------:R-:W-:-:S05]  /*10b0*/  VIADD R3, R2, 0xfffff000 ;  /* 0xfffff00002037836 */ /* 0x000fca0000000000 */
[----:B------:R-:W-:Y:S02]  /*10c0*/  ISETP.GE.U32.AND P0, PT, R3, 0x1000, PT ;  /* 0x000010000300780c */ /* 0x000fe40003f06070 */
[----:B------:R-:W-:-:S04]  /*10d0*/  IADD3 R16, PT, PT, R19, R18, R16 ;  /* 0x0000001213107210 */ /* 0x000fc80007ffe010 */
[----:B------:R-:W-:-:S05]  /*10e0*/  IADD3 R21, PT, PT, R21, R20, R16 ;  /* 0x0000001415157210 */ /* 0x000fca0007ffe010 */
[----:B------:R-:W-:Y:S02]  /*10f0*/  IMAD.IADD R7, R22, 0x1, R21 ;  /* 0x0000000116077824 */ /* 0x000fe400078e0215 */
[----:B------:R-:W-:Y:S05]  /*1100*/  @!P0 BRA `(.L_x_221) ;  /* 0x00000000008c8947 */ /* 0x000fea0003800000 */
[----:B------:R-:W0:Y:S01]  /*1110*/  LDC R2, c[0x0][0x390] ;  /* 0x0000e400ff027b82 */ /* 0x000e220000000800 */
[----:B------:R-:W-:-:S07]  /*1120*/  UMOV UR4, 0x1000 ;  /* 0x0000100000047882 */ /* 0x000fce0000000000 */
[----:B------:R-:W1:Y:S02]  /*1130*/  LDC.64 R12, c[0x0][0x380] ;  /* 0x0000e000ff0c7b82 */ /* 0x000e640000000a00 */
.L_x_223:
[----:B------:R-:W-:-:S04]  /*1140*/  VIADD R5, R0, UR4 ;  /* 0x0000000400057c36 */ /* 0x000fc80008000000 */
        /* <DEDUP_REMOVED lines=17> */
[----:B--2---:R-:W-:Y:S01]  /*1260*/  IADD3 R16, PT, PT, R18, R16, R7 ;  /* 0x0000001012107210 */ /* 0x004fe20007ffe007 */
[----:B0-----:R-:W-:-:S05]  /*1270*/  VIADD R7, R2, -UR4 ;  /* 0x8000000402077c36 */ /* 0x001fca0008000000 */
[----:B------:R-:W-:Y:S02]  /*1280*/  ISETP.GE.U32.AND P0, PT, R7, 0x1000, PT ;  /* 0x000010000700780c */ /* 0x000fe40003f06070 */
        /* <DEDUP_REMOVED lines=8> */
[----:B------:R-:W-:-:S06]  /*1310*/  UIADD3 UR4, UPT, UPT, UR4, 0x1000, URZ ;  /* 0x0000100004047890 */ /* 0x000fcc000fffe0ff */
[----:B------:R-:W-:-:S13]  /*1320*/  ISETP.LT.U32.AND P0, PT, R3, UR4, PT ;  /* 0x0000000403007c0c */ /* 0x000fda000bf01070 */
[----:B------:R-:W-:Y:S05]  /*1330*/  @!P0 BRA `(.L_x_223) ;  /* 0xfffffffc00808947 */ /* 0x000fea000383ffff */
.L_x_221:
[----:B------:R-:W-:Y:S01]  /*1340*/  VIADD R3, R2, -UR4 ;  /* 0x8000000402037c36 */ /* 0x000fe20008000000 */
[----:B------:R-:W-:Y:S04]  /*1350*/  BSSY.RECONVERGENT B1, `(.L_x_222) ;  /* 0x0000095000017945 */ /* 0x000fe80003800200 */
[----:B------:R-:W-:-:S04]  /*1360*/  ISETP.GE.AND P0, PT, R0, R3, PT ;  /* 0x000000030000720c */ /* 0x000fc80003f06270 */
[----:B------:R-:W-:-:S13]  /*1370*/  ISETP.LE.U32.OR P0, PT, R2, UR4, P0 ;  /* 0x0000000402007c0c */ /* 0x000fda0008703470 */
[----:B------:R-:W-:Y:S05]  /*1380*/  @P0 BRA `(.L_x_224) ;  /* 0x0000000800440947 */ /* 0x000fea0003800000 */
[----:B------:R-:W-:Y:S01]  /*1390*/  LOP3.LUT R3, RZ, R0, RZ, 0x33, !PT ;  /* 0x00000000ff037212 */ /* 0x000fe200078e33ff */
[----:B------:R-:W-:Y:S01]  /*13a0*/  BSSY.RECONVERGENT B2, `(.L_x_225) ;  /* 0x000004a000027945 */ /* 0x000fe20003800200 */
[----:B------:R-:W-:Y:S02]  /*13b0*/  IMAD.MOV.U32 R5, RZ, RZ, R0 ;  /* 0x000000ffff057224 */ /* 0x000fe400078e0000 */
[----:B------:R-:W-:-:S04]  /*13c0*/  IADD3 R3, PT, PT, R2, -UR4, R3 ;  /* 0x8000000402037c10 */ /* 0x000fc8000fffe003 */
[C---:B------:R-:W-:Y:S02]  /*13d0*/  ISETP.GE.U32.AND P0, PT, R3.reuse, 0xf00, PT ;  /* 0x00000f000300780c */ /* 0x040fe40003f06070 */
[----:B------:R-:W-:-:S04]  /*13e0*/  LEA.HI R3, R3, 0x1, RZ, 0x18 ;  /* 0x0000000103037811 */ /* 0x000fc800078fc0ff */
[----:B------:R-:W-:-:S07]  /*13f0*/  LOP3.LUT R4, R3, 0xf, RZ, 0xc0, !PT ;  /* 0x0000000f03047812 */ /* 0x000fce00078ec0ff */
[----:B------:R-:W-:Y:S05]  /*1400*/  @!P0 BRA `(.L_x_226) ;  /* 0x00000004000c8947 */ /* 0x000fea0003800000 */
[----:B------:R-:W-:Y:S01]  /*1410*/  LOP3.LUT R6, R3, 0x1fffff0, RZ, 0xc0, !PT ;  /* 0x01fffff003067812 */ /* 0x000fe200078ec0ff */
[----:B------:R-:W-:Y:S01]  /*1420*/  BSSY.RECONVERGENT B3, `(.L_x_227) ;  /* 0x0000040000037945 */ /* 0x000fe20003800200 */
[C---:B------:R-:W-:Y:S01]  /*1430*/  LOP3.LUT R5, R0.reuse, 0x800, RZ, 0xfc, !PT ;  /* 0x0000080000057812 */ /* 0x040fe200078efcff */
[----:B------:R-:W-:Y:S02]  /*1440*/  VIADD R2, R0, UR4 ;  /* 0x0000000400027c36 */ /* 0x000fe40008000000 */
[----:B------:R-:W-:-:S07]  /*1450*/  IMAD.MOV R6, RZ, RZ, -R6 ;  /* 0x000000ffff067224 */ /* 0x000fce00078e0a06 */
.L_x_228:
[----:B------:R-:W-:-:S04]  /*1460*/  IMAD.WIDE.U32 R26, R2, 0x4, R12 ;  /* 0x00000004021a7825 */ /* 0x000fc800078e000c */
[C---:B------:R-:W-:Y:S02]  /*1470*/  VIADD R9, R2.reuse, 0x100 ;  /* 0x0000010002097836 */ /* 0x040fe40000000000 */
[----:B------:R-:W-:Y:S01]  /*1480*/  VIADD R15, R2, 0x400 ;  /* 0x00000400020f7836 */ /* 0x000fe20000000000 */
[----:B------:R0:W2:Y:S01]  /*1490*/  LDG.E R26, desc[UR6][R26.64] ;  /* 0x000000061a1a7981 */ /* 0x0000a2000c1e1900 */
[----:B------:R-:W-:-:S04]  /*14a0*/  IMAD.WIDE.U32 R8, R9, 0x4, R12 ;  /* 0x0000000409087825 */ /* 0x000fc800078e000c */
[C---:B------:R-:W-:Y:S01]  /*14b0*/  VIADD R17, R2.reuse, 0x200 ;  /* 0x0000020002117836 */ /* 0x040fe20000000000 */
[----:B------:R1:W2:Y:S01]  /*14c0*/  LDG.E R25, desc[UR6][R8.64] ;  /* 0x0000000608197981 */ /* 0x0002a2000c1e1900 */
[C---:B------:R-:W-:Y:S02]  /*14d0*/  VIADD R11, R2.reuse, 0x300 ;  /* 0x00000300020b7836 */ /* 0x040fe40000000000 */
[----:B0-----:R-:W-:Y:S02]  /*14e0*/  VIADD R27, R2, 0x700 ;  /* 0x00000700021b7836 */ /* 0x001fe40000000000 */
[----:B------:R-:W-:-:S04]  /*14f0*/  IMAD.WIDE.U32 R14, R15, 0x4, R12 ;  /* 0x000000040f0e7825 */ /* 0x000fc800078e000c */
[--C-:B------:R-:W-:Y:S01]  /*1500*/  IMAD.WIDE.U32 R16, R17, 0x4, R12.reuse ;  /* 0x0000000411107825 */ /* 0x100fe200078e000c */
[----:B------:R0:W3:Y:S03]  /*1510*/  LDG.E R22, desc[UR6][R14.64] ;  /* 0x000000060e167981 */ /* 0x0000e6000c1e1900 */
[----:B------:R-:W-:Y:S01]  /*1520*/  VIADD R29, R2, 0x500 ;  /* 0x00000500021d7836 */ /* 0x000fe20000000000 */
[----:B------:R-:W4:Y:S01]  /*1530*/  LDG.E R24, desc[UR6][R16.64] ;  /* 0x0000000610187981 */ /* 0x000f22000c1e1900 */
[----:B------:R-:W-:-:S04]  /*1540*/  IMAD.WIDE.U32 R10, R11, 0x4, R12 ;  /* 0x000000040b0a7825 */ /* 0x000fc800078e000c */
[--C-:B-1----:R-:W-:Y:S01]  /*1550*/  IMAD.WIDE.U32 R8, R27, 0x4, R12.reuse ;  /* 0x000000041b087825 */ /* 0x102fe200078e000c */
[----:B------:R-:W4:Y:S03]  /*1560*/  LDG.E R23, desc[UR6][R10.64] ;  /* 0x000000060a177981 */ /* 0x000f26000c1e1900 */
[----:B------:R-:W-:Y:S02]  /*1570*/  VIADD R27, R2, 0x900 ;  /* 0x00000900021b7836 */ /* 0x000fe40000000000 */
[----:B------:R-:W-:-:S04]  /*1580*/  IMAD.WIDE.U32 R28, R29, 0x4, R12 ;  /* 0x000000041d1c7825 */ /* 0x000fc800078e000c */
[C---:B------:R-:W-:Y:S01]  /*1590*/  VIADD R19, R2.reuse, 0x600 ;  /* 0x0000060002137836 */ /* 0x040fe20000000000 */
[----:B------:R1:W5:Y:S01]  /*15a0*/  LDG.E R11, desc[UR6][R8.64] ;  /* 0x00000006080b7981 */ /* 0x000362000c1e1900 */
[C---:B0-----:R-:W-:Y:S02]  /*15b0*/  VIADD R15, R2.reuse, 0xa00 ;  /* 0x00000a00020f7836 */ /* 0x041fe40000000000 */
[----:B------:R-:W-:Y:S01]  /*15c0*/  VIADD R20, R2, 0x800 ;  /* 0x0000080002147836 */ /* 0x000fe20000000000 */
[----:B------:R0:W3:Y:S01]  /*15d0*/  LDG.E R21, desc[UR6][R28.64] ;  /* 0x000000061c157981 */ /* 0x0000e2000c1e1900 */
[----:B------:R-:W-:-:S04]  /*15e0*/  IMAD.WIDE.U32 R18, R19, 0x4, R12 ;  /* 0x0000000413127825 */ /* 0x000fc800078e000c */
[----:B-1----:R-:W-:-:S04]  /*15f0*/  IMAD.WIDE.U32 R8, R27, 0x4, R12 ;  /* 0x000000041b087825 */ /* 0x002fc800078e000c */
[--C-:B------:R-:W-:Y:S02]  /*1600*/  IMAD.WIDE.U32 R14, R15, 0x4, R12.reuse ;  /* 0x000000040f0e7825 */ /* 0x100fe400078e000c */
[----:B------:R-:W5:Y:S02]  /*1610*/  LDG.E R9, desc[UR6][R8.64] ;  /* 0x0000000608097981 */ /* 0x000f64000c1e1900 */
[--C-:B------:R-:W-:Y:S02]  /*1620*/  IMAD.WIDE.U32 R16, R20, 0x4, R12.reuse ;  /* 0x0000000414107825 */ /* 0x100fe400078e000c */
[----:B------:R1:W5:Y:S02]  /*1630*/  LDG.E R20, desc[UR6][R18.64] ;  /* 0x0000000612147981 */ /* 0x000364000c1e1900 */
[C---:B0-----:R-:W-:Y:S02]  /*1640*/  VIADD R29, R2.reuse, 0xb00 ;  /* 0x00000b00021d7836 */ /* 0x041fe40000000000 */
[----:B------:R-:W-:Y:S01]  /*1650*/  VIADD R27, R2, 0xc00 ;  /* 0x00000c00021b7836 */ /* 0x000fe20000000000 */
[----:B------:R0:W5:Y:S01]  /*1660*/  LDG.E R10, desc[UR6][R16.64] ;  /* 0x00000006100a7981 */ /* 0x000162000c1e1900 */
[----:B------:R-:W-:-:S03]  /*1670*/  IMAD.WIDE.U32 R28, R29, 0x4, R12 ;  /* 0x000000041d1c7825 */ /* 0x000fc600078e000c */
[----:B------:R0:W5:Y:S01]  /*1680*/  LDG.E R8, desc[UR6][R14.64] ;  /* 0x000000060e087981 */ /* 0x000162000c1e1900 */
[C---:B-1----:R-:W-:Y:S02]  /*1690*/  VIADD R19, R2.reuse, 0xe00 ;  /* 0x00000e0002137836 */ /* 0x042fe40000000000 */
[C---:B------:R-:W-:Y:S02]  /*16a0*/  VIADD R18, R2.reuse, 0xf00 ;  /* 0x00000f0002127836 */ /* 0x040fe40000000000 */
[----:B0-----:R-:W-:Y:S02]  /*16b0*/  IMAD.WIDE.U32 R16, R27, 0x4, R12 ;  /* 0x000000041b107825 */ /* 0x001fe400078e000c */
[----:B------:R-:W5:Y:S02]  /*16c0*/  LDG.E R27, desc[UR6][R28.64] ;  /* 0x000000061c1b7981 */ /* 0x000f64000c1e1900 */
[----:B------:R-:W-:-:S04]  /*16d0*/  VIADD R15, R2, 0xd00 ;  /* 0x00000d00020f7836 */ /* 0x000fc80000000000 */
[--C-:B------:R-:W-:Y:S01]  /*16e0*/  IMAD.WIDE.U32 R14, R15, 0x4, R12.reuse ;  /* 0x000000040f0e7825 */ /* 0x100fe200078e000c */
[----:B------:R0:W5:Y:S05]  /*16f0*/  LDG.E R28, desc[UR6][R16.64] ;  /* 0x00000006101c7981 */ /* 0x00016a000c1e1900 */
[----:B------:R-:W5:Y:S01]  /*1700*/  LDG.E R15, desc[UR6][R14.64] ;  /* 0x000000060e0f7981 */ /* 0x000f62000c1e1900 */
[----:B0-----:R-:W-:-:S04]  /*1710*/  IMAD.WIDE.U32 R16, R19, 0x4, R12 ;  /* 0x0000000413107825 */ /* 0x001fc800078e000c */
[----:B------:R-:W-:Y:S02]  /*1720*/  IMAD.WIDE.U32 R18, R18, 0x4, R12 ;  /* 0x0000000412127825 */ /* 0x000fe400078e000c */
[----:B------:R-:W5:Y:S04]  /*1730*/  LDG.E R16, desc[UR6][R16.64] ;  /* 0x0000000610107981 */ /* 0x000f68000c1e1900 */
[----:B------:R-:W5:Y:S01]  /*1740*/  LDG.E R19, desc[UR6][R18.64] ;  /* 0x0000000612137981 */ /* 0x000f62000c1e1900 */
[----:B------:R-:W-:-:S05]  /*1750*/  VIADD R6, R6, 0x10 ;  /* 0x0000001006067836 */ /* 0x000fca0000000000 */
[----:B------:R-:W-:Y:S01]  /*1760*/  ISETP.NE.AND P0, PT, R6, RZ, PT ;  /* 0x000000ff0600720c */ /* 0x000fe20003f05270 */
[----:B------:R-:W-:Y:S02]  /*1770*/  VIADD R5, R5, 0x1000 ;  /* 0x0000100005057836 */ /* 0x000fe40000000000 */
[----:B------:R-:W-:Y:S01]  /*1780*/  VIADD R2, R2, 0x1000 ;  /* 0x0000100002027836 */ /* 0x000fe20000000000 */
[----:B--2---:R-:W-:-:S04]  /*1790*/  IADD3 R25, PT, PT, R25, R26, R7 ;  /* 0x0000001a19197210 */ /* 0x004fc80007ffe007 */
[----:B----4-:R-:W-:-:S04]  /*17a0*/  IADD3 R23, PT, PT, R23, R24, R25 ;  /* 0x0000001817177210 */ /* 0x010fc80007ffe019 */
[----:B---3--:R-:W-:-:S04]  /*17b0*/  IADD3 R21, PT, PT, R21, R22, R23 ;  /* 0x0000001615157210 */ /* 0x008fc80007ffe017 */
[----:B-----5:R-:W-:-:S04]  /*17c0*/  IADD3 R11, PT, PT, R11, R20, R21 ;  /* 0x000000140b0b7210 */ /* 0x020fc80007ffe015 */
[----:B------:R-:W-:-:S04]  /*17d0*/  IADD3 R9, PT, PT, R9, R10, R11 ;  /* 0x0000000a09097210 */ /* 0x000fc80007ffe00b */
[----:B------:R-:W-:-:S04]  /*17e0*/  IADD3 R8, PT, PT, R27, R8, R9 ;  /* 0x000000081b087210 */ /* 0x000fc80007ffe009 */
[----:B------:R-:W-:-:S04]  /*17f0*/  IADD3 R8, PT, PT, R15, R28, R8 ;  /* 0x0000001c0f087210 */ /* 0x000fc80007ffe008 */
[----:B------:R-:W-:Y:S01]  /*1800*/  IADD3 R7, PT, PT, R19, R16, R8 ;  /* 0x0000001013077210 */ /* 0x000fe20007ffe008 */
[----:B------:R-:W-:Y:S06]  /*1810*/  @P0 BRA `(.L_x_228) ;  /* 0xfffffffc00100947 */ /* 0x000fec000383ffff */
[----:B------:R-:W-:Y:S05]  /*1820*/  BSYNC.RECONVERGENT B3 ;  /* 0x0000000000037941 */ /* 0x000fea0003800200 */
.L_x_227:
[----:B------:R-:W-:-:S07]  /*1830*/  VIADD R5, R5, 0xfffff800 ;  /* 0xfffff80005057836 */ /* 0x000fce0000000000 */
.L_x_226:
[----:B------:R-:W-:Y:S05]  /*1840*/  BSYNC.RECONVERGENT B2 ;  /* 0x0000000000027941 */ /* 0x000fea0003800200 */
.L_x_225:
[----:B------:R-:W-:-:S13]  /*1850*/  ISETP.NE.AND P0, PT, R4, RZ, PT ;  /* 0x000000ff0400720c */ /* 0x000fda0003f05270 */
[----:B------:R-:W-:Y:S05]  /*1860*/  @!P0 BRA `(.L_x_224) ;  /* 0x00000004000c8947 */ /* 0x000fea0003800000 */
[----:B------:R-:W-:Y:S01]  /*1870*/  ISETP.GE.U32.AND P0, PT, R4, 0x8, PT ;  /* 0x000000080400780c */ /* 0x000fe20003f06070 */
[----:B------:R-:W-:Y:S01]  /*1880*/  BSSY.RECONVERGENT B2, `(.L_x_229) ;  /* 0x0000021000027945 */ /* 0x000fe20003800200 */
[----:B------:R-:W-:-:S04]  /*1890*/  LOP3.LUT R24, R3, 0x7, RZ, 0xc0, !PT ;  /* 0x0000000703187812 */ /* 0x000fc800078ec0ff */
[----:B------:R-:W-:-:S07]  /*18a0*/  ISETP.NE.AND P1, PT, R24, RZ, PT ;  /* 0x000000ff1800720c */ /* 0x000fce0003f25270 */
[----:B------:R-:W-:Y:S06]  /*18b0*/  @!P0 BRA `(.L_x_230) ;  /* 0x0000000000748947 */ /* 0x000fec0003800000 */
[----:B------:R-:W-:-:S04]  /*18c0*/  VIADD R9, R5, UR4 ;  /* 0x0000000405097c36 */ /* 0x000fc80008000000 */
[C---:B------:R-:W-:Y:S02]  /*18d0*/  VIADD R21, R9.reuse, 0x100 ;  /* 0x0000010009157836 */ /* 0x040fe40000000000 */
[C---:B------:R-:W-:Y:S02]  /*18e0*/  VIADD R11, R9.reuse, 0x300 ;  /* 0x00000300090b7836 */ /* 0x040fe40000000000 */
[C---:B------:R-:W-:Y:S02]  /*18f0*/  VIADD R23, R9.reuse, 0x200 ;  /* 0x0000020009177836 */ /* 0x040fe40000000000 */
[----:B------:R-:W-:-:S04]  /*1900*/  IMAD.WIDE.U32 R16, R9, 0x4, R12 ;  /* 0x0000000409107825 */ /* 0x000fc800078e000c */
[--C-:B------:R-:W-:Y:S01]  /*1910*/  IMAD.WIDE.U32 R20, R21, 0x4, R12.reuse ;  /* 0x0000000415147825 */ /* 0x100fe200078e000c */
[----:B------:R0:W2:Y:S03]  /*1920*/  LDG.E R2, desc[UR6][R16.64] ;  /* 0x0000000610027981 */ /* 0x0000a6000c1e1900 */
[C---:B------:R-:W-:Y:S01]  /*1930*/  VIADD R15, R9.reuse, 0x400 ;  /* 0x00000400090f7836 */ /* 0x040fe20000000000 */
[----:B------:R-:W2:Y:S01]  /*1940*/  LDG.E R4, desc[UR6][R20.64] ;  /* 0x0000000614047981 */ /* 0x000ea2000c1e1900 */
[----:B------:R-:W-:Y:S02]  /*1950*/  VIADD R19, R9, 0x500 ;  /* 0x0000050009137836 */ /* 0x000fe40000000000 */
[----:B------:R-:W-:-:S04]  /*1960*/  IMAD.WIDE.U32 R10, R11, 0x4, R12 ;  /* 0x000000040b0a7825 */ /* 0x000fc800078e000c */
[--C-:B------:R-:W-:Y:S02]  /*1970*/  IMAD.WIDE.U32 R22, R23, 0x4, R12.reuse ;  /* 0x0000000417167825 */ /* 0x100fe400078e000c */
[----:B------:R-:W3:Y:S02]  /*1980*/  LDG.E R10, desc[UR6][R10.64] ;  /* 0x000000060a0a7981 */ /* 0x000ee4000c1e1900 */
[C---:B------:R-:W-:Y:S02]  /*1990*/  VIADD R25, R9.reuse, 0x600 ;  /* 0x0000060009197836 */ /* 0x040fe40000000000 */
[----:B------:R-:W-:Y:S01]  /*19a0*/  VIADD R27, R9, 0x700 ;  /* 0x00000700091b7836 */ /* 0x000fe20000000000 */
[----:B------:R-:W3:Y:S01]  /*19b0*/  LDG.E R6, desc[UR6][R22.64] ;  /* 0x0000000616067981 */ /* 0x000ee2000c1e1900 */
[----:B------:R-:W-:-:S04]  /*19c0*/  IMAD.WIDE.U32 R14, R15, 0x4, R12 ;  /* 0x000000040f0e7825 */ /* 0x000fc800078e000c */
[--C-:B------:R-:W-:Y:S02]  /*19d0*/  IMAD.WIDE.U32 R8, R19, 0x4, R12.reuse ;  /* 0x0000000413087825 */ /* 0x100fe400078e000c */
[----:B------:R-:W4:Y:S02]  /*19e0*/  LDG.E R15, desc[UR6][R14.64] ;  /* 0x000000060e0f7981 */ /* 0x000f24000c1e1900 */
[--C-:B------:R-:W-:Y:S02]  /*19f0*/  IMAD.WIDE.U32 R18, R25, 0x4, R12.reuse ;  /* 0x0000000419127825 */ /* 0x100fe400078e000c */
[----:B------:R-:W4:Y:S02]  /*1a00*/  LDG.E R8, desc[UR6][R8.64] ;  /* 0x0000000608087981 */ /* 0x000f24000c1e1900 */
[----:B0-----:R-:W-:Y:S02]  /*1a10*/  IMAD.WIDE.U32 R16, R27, 0x4, R12 ;  /* 0x000000041b107825 */ /* 0x001fe400078e000c */
[----:B------:R-:W5:Y:S04]  /*1a20*/  LDG.E R19, desc[UR6][R18.64] ;  /* 0x0000000612137981 */ /* 0x000f68000c1e1900 */
[----:B------:R-:W5:Y:S01]  /*1a30*/  LDG.E R16, desc[UR6][R16.64] ;  /* 0x0000000610107981 */ /* 0x000f62000c1e1900 */
[----:B------:R-:W-:Y:S01]  /*1a40*/  VIADD R5, R5, 0x800 ;  /* 0x0000080005057836 */ /* 0x000fe20000000000 */
[----:B--2---:R-:W-:-:S04]  /*1a50*/  IADD3 R7, PT, PT, R4, R2, R7 ;  /* 0x0000000204077210 */ /* 0x004fc80007ffe007 */
[----:B---3--:R-:W-:-:S04]  /*1a60*/  IADD3 R6, PT, PT, R10, R6, R7 ;  /* 0x000000060a067210 */ /* 0x008fc80007ffe007 */
[----:B----4-:R-:W-:-:S04]  /*1a70*/  IADD3 R6, PT, PT, R8, R15, R6 ;  /* 0x0000000f08067210 */ /* 0x010fc80007ffe006 */
[----:B-----5:R-:W-:-:S07]  /*1a80*/  IADD3 R7, PT, PT, R16, R19, R6 ;  /* 0x0000001310077210 */ /* 0x020fce0007ffe006 */
.L_x_230:
[----:B------:R-:W-:Y:S05]  /*1a90*/  BSYNC.RECONVERGENT B2 ;  /* 0x0000000000027941 */ /* 0x000fea0003800200 */
.L_x_229:
        /* <DEDUP_REMOVED lines=18> */
[----:B------:R-:W-:Y:S01]  /*1bc0*/  VIADD R5, R5, 0x400 ;  /* 0x0000040005057836 */ /* 0x000fe20000000000 */
[----:B--2---:R-:W-:-:S04]  /*1bd0*/  IADD3 R7, PT, PT, R8, R2, R7 ;  /* 0x0000000208077210 */ /* 0x004fc80007ffe007 */
[----:B---3--:R-:W-:-:S07]  /*1be0*/  IADD3 R7, PT, PT, R14, R10, R7 ;  /* 0x0000000a0e077210 */ /* 0x008fce0007ffe007 */
.L_x_232:
[----:B------:R-:W-:Y:S05]  /*1bf0*/  BSYNC.RECONVERGENT B2 ;  /* 0x0000000000027941 */ /* 0x000fea0003800200 */
.L_x_231:
[----:B------:R-:W-:Y:S05]  /*1c00*/  @!P1 BRA `(.L_x_224) ;  /* 0x0000000000249947 */ /* 0x000fea0003800000 */
[----:B------:R-:W-:Y:S02]  /*1c10*/  VIADD R5, R5, UR4 ;  /* 0x0000000405057c36 */ /* 0x000fe40008000000 */
[----:B------:R-:W-:-:S07]  /*1c20*/  IMAD.MOV R4, RZ, RZ, -R4 ;  /* 0x000000ffff047224 */ /* 0x000fce00078e0a04 */
.L_x_233:
[----:B------:R-:W-:-:S06]  /*1c30*/  IMAD.WIDE.U32 R2, R5, 0x4, R12 ;  /* 0x0000000405027825 */ /* 0x000fcc00078e000c */
[----:B------:R-:W2:Y:S01]  /*1c40*/  LDG.E R2, desc[UR6][R2.64] ;  /* 0x0000000602027981 */ /* 0x000ea2000c1e1900 */
[----:B------:R-:W-:Y:S02]  /*1c50*/  VIADD R4, R4, 0x1 ;  /* 0x0000000104047836 */ /* 0x000fe40000000000 */
[----:B------:R-:W-:-:S03]  /*1c60*/  VIADD R5, R5, 0x100 ;  /* 0x0000010005057836 */ /* 0x000fc60000000000 */
[----:B------:R-:W-:Y:S01]  /*1c70*/  ISETP.NE.AND P0, PT, R4, RZ, PT ;  /* 0x000000ff0400720c */ /* 0x000fe20003f05270 */
[----:B--2---:R-:W-:-:S12]  /*1c80*/  IMAD.IADD R7, R2, 0x1, R7 ;  /* 0x0000000102077824 */ /* 0x004fd800078e0207 */
[----:B------:R-:W-:Y:S05]  /*1c90*/  @P0 BRA `(.L_x_233) ;  /* 0xfffffffc00e40947 */ /* 0x000fea000383ffff */
.L_x_224:
[----:B------:R-:W-:Y:S05]  /*1ca0*/  BSYNC.RECONVERGENT B1 ;  /* 0x0000000000017941 */ /* 0x000fea0003800200 */
.L_x_222:
        /* <DEDUP_REMOVED lines=36> */
[----:B--2---:R-:W0:Y:S04]  /*1ef0*/  LDS.128 R4, [UR4+0x10] ;  /* 0x00001004ff047984 */ /* 0x004e280008000c00 */
[----:B------:R-:W1:Y:S01]  /*1f00*/  LDS.64 R2, [UR4+0x20] ;  /* 0x00002004ff027984 */ /* 0x000e620008000a00 */
[----:B0-----:R-:W-:-:S04]  /*1f10*/  IADD3 R0, PT, PT, R4, R0, R9 ;  /* 0x0000000004007210 */ /* 0x001fc80007ffe009 */
[----:B------:R-:W-:-:S04]  /*1f20*/  IADD3 R0, PT, PT, R6, R0, R5 ;  /* 0x0000000006007210 */ /* 0x000fc80007ffe005 */
[----:B-1----:R-:W-:-:S05]  /*1f30*/  IADD3 R0, PT, PT, R2, R0, R7 ;  /* 0x0000000002007210 */ /* 0x002fca0007ffe007 */
[----:B------:R-:W-:-:S07]  /*1f40*/  IMAD.IADD R9, R0, 0x1, R3 ;  /* 0x0000000100097824 */ /* 0x000fce00078e0203 */
.L_x_220:
[----:B------:R-:W-:Y:S05]  /*1f50*/  BSYNC.RECONVERGENT B0 ;  /* 0x0000000000007941 */ /* 0x000fea0003800200 */
.L_x_205:
[----:B------:R-:W-:Y:S05]  /*1f60*/  @P0 EXIT ;  /* 0x000000000000094d */ /* 0x000fea0003800000 */
[----:B-1----:R-:W1:Y:S01]  /*1f70*/  LDC.64 R2, c[0x0][0x388] ;  /* 0x0000e200ff027b82 */ /* 0x002e620000000a00 */
[----:B------:R-:W0:Y:S02]  /*1f80*/  LDCU UR4, c[0x0][0x398] ;  /* 0x00007300ff0477ac */ /* 0x000e240008000800 */
[----:B0-2---:R-:W-:-:S05]  /*1f90*/  VIADD R9, R9, UR4 ;  /* 0x0000000409097c36 */ /* 0x005fca0008000000 */
[----:B-1----:R-:W-:Y:S01]  /*1fa0*/  STG.E desc[UR6][R2.64], R9 ;  /* 0x0000000902007986 */ /* 0x002fe2000c101906 */
[----:B------:R-:W-:Y:S05]  /*1fb0*/  EXIT ;  /* 0x000000000000794d */ /* 0x000fea0003800000 */
.L_x_234:
        /* <DEDUP_REMOVED lines=12> */
.L_x_369:


//--------------------- .text._ZN3cub18CUB_300001_SM_10006detail11EmptyKernelIvEEvv --------------------------
	.section	.text._ZN3cub18CUB_300001_SM_10006detail11EmptyKernelIvEEvv,"ax",@progbits
	.align	128
        .global         _ZN3cub18CUB_300001_SM_10006detail11EmptyKernelIvEEvv
        .type           _ZN3cub18CUB_300001_SM_10006detail11EmptyKernelIvEEvv,@function
        .size           _ZN3cub18CUB_300001_SM_10006detail11EmptyKernelIvEEvv,(.L_x_370 - _ZN3cub18CUB_300001_SM_10006detail11EmptyKernelIvEEvv)
        .other          _ZN3cub18CUB_300001_SM_10006detail11EmptyKernelIvEEvv,@"STO_CUDA_ENTRY STV_DEFAULT"
_ZN3cub18CUB_300001_SM_10006detail11EmptyKernelIvEEvv:
.text._ZN3cub18CUB_300001_SM_10006detail11EmptyKernelIvEEvv:
[----:B------:R-:W-:Y:S01]  /*0000*/  LDC R1, c[0x0][0x37c] ;  /* 0x0000df00ff017b82 */ /* 0x000fe20000000800 */
[----:B------:R-:W-:Y:S05]  /*0010*/  EXIT ;  /* 0x000000000000794d */ /* 0x000fea0003800000 */
.L_x_235:
        /* <DEDUP_REMOVED lines=14> */
.L_x_370:


//--------------------- .text._Z24generate_sequence_kernelPhiiPK16TransformerModelPaj --------------------------
	.section	.text._Z24generate_sequence_kernelPhiiPK16TransformerModelPaj,"ax",@progbits
	.align	128
        .global         _Z24generate_sequence_kernelPhiiPK16TransformerModelPaj
        .type           _Z24generate_sequence_kernelPhiiPK16TransformerModelPaj,@function
        .size           _Z24generate_sequence_kernelPhiiPK16TransformerModelPaj,(.L_x_361 - _Z24generate_sequence_kernelPhiiPK16TransformerModelPaj)
        .other          _Z24generate_sequence_kernelPhiiPK16TransformerModelPaj,@"STO_CUDA_ENTRY STV_DEFAULT"
_Z24generate_sequence_kernelPhiiPK16TransformerModelPaj:
.text._Z24generate_sequence_kernelPhiiPK16TransformerModelPaj:
[----:B------:R-:W-:Y:S08]  /*0000*/  LDC R1, c[0x0][0x37c] ;  /* 0x0000df00ff017b82 */ /* 0x000ff00000000800 */
[----:B------:R-:W0:Y:S02]  /*0010*/  S2UR UR4, SR_CTAID.X ;  /* 0x00000000000479c3 */ /* 0x000e240000002500 */
[----:B0-----:R-:W-:-:S13]  /*0020*/  ISETP.NE.AND P0, PT, RZ, UR4, PT ;  /* 0x00000004ff007c0c */ /* 0x001fda000bf05270 */
[----:B------:R-:W-:Y:S05]  /*0030*/  @P0 EXIT ;  /* 0x000000000000094d */ /* 0x000fea0003800000 */
[----:B------:R-:W0:Y:S02]  /*0040*/  S2R R0, SR_TID.X ;  /* 0x0000000000007919 */ /* 0x000e240000002100 */
[----:B0-----:R-:W-:-:S13]  /*0050*/  ISETP.GT.U32.AND P0, PT, R0, 0x17f, PT ;  /* 0x0000017f0000780c */ /* 0x001fda0003f04070 */
[----:B------:R-:W-:Y:S05]  /*0060*/  @P0 EXIT ;  /* 0x000000000000094d */ /* 0x000fea0003800000 */
[----:B------:R-:W0:Y:S02]  /*0070*/  LDCU.64 UR4, c[0x0][0x388] ;  /* 0x00007100ff0477ac */ /* 0x000e240008000a00 */
[----:B0-----:R-:W-:-:S04]  /*0080*/  UIADD3 UR4, UPT, UPT, UR5, UR4, URZ ;  /* 0x0000000405047290 */ /* 0x001fc8000fffe0ff */
[----:B------:R-:W-:-:S06]  /*0090*/  UISETP.GE.AND UP0, UPT, UR4, 0x2, UPT ;  /* 0x000000020400788c */ /* 0x000fcc000bf06270 */
[----:B------:R-:W-:-:S13]  /*00a0*/  PLOP3.LUT P0, PT, PT, PT, UP0, 0x80, 0x8 ;  /* 0x000000000008781c */ /* 0x000fda0003f0f008 */
[----:B------:R-:W-:Y:S05]  /*00b0*/  @!P0 EXIT ;  /* 0x000000000000894d */ /* 0x000fea0003800000 */
[----:B------:R-:W0:Y:S01]  /*00c0*/  S2UR UR5, SR_CgaCtaId ;  /* 0x00000000000579c3 */ /* 0x000e220000008800 */
[----:B------:R-:W1:Y:S01]  /*00d0*/  LDCU.64 UR8, c[0x0][0x390] ;  /* 0x00007200ff0877ac */ /* 0x000e620008000a00 */
[--C-:B------:R-:W-:Y:S01]  /*00e0*/  SHF.R.U32.HI R22, RZ, 0x2, R0.reuse ;  /* 0x00000002ff167819 */ /* 0x100fe20000011600 */
[----:B------:R-:W-:Y:S01]  /*00f0*/  IMAD.U32 R21, RZ, RZ, UR4 ;  /* 0x00000004ff157e24 */ /* 0x000fe2000f8e00ff */
[--C-:B------:R-:W-:Y:S01]  /*0100*/  SHF.R.U32.HI R2, RZ, 0x4, R0.reuse ;  /* 0x00000004ff027819 */ /* 0x100fe20000011600 */
[----:B------:R-:W-:Y:S01]  /*0110*/  UMOV UR10, 0x400 ;  /* 0x00000400000a7882 */ /* 0x000fe20000000000 */
[----:B------:R-:W-:Y:S01]  /*0120*/  LOP3.LUT R3, R0, 0x1f, RZ, 0xc0, !PT ;  /* 0x0000001f00037812 */ /* 0x000fe200078ec0ff */
[----:B------:R-:W-:Y:S01]  /*0130*/  UIADD3 UR7, UPT, UPT, UR10, 0x480, URZ ;  /* 0x000004800a077890 */ /* 0x000fe2000fffe0ff */
[----:B------:R-:W-:Y:S01]  /*0140*/  LOP3.LUT R22, R22, 0xf8, RZ, 0xc0, !PT ;  /* 0x000000f816167812 */ /* 0x000fe200078ec0ff */
[----:B------:R-:W-:Y:S01]  /*0150*/  IMAD R21, R21, 0x180, R0 ;  /* 0x0000018015157824 */ /* 0x000fe200078e0200 */
[----:B------:R-:W-:Y:S01]  /*0160*/  LOP3.LUT R2, R2, 0x1c, RZ, 0xc0, !PT ;  /* 0x0000001c02027812 */ /* 0x000fe200078ec0ff */
[----:B------:R-:W-:-:S02]  /*0170*/  UIADD3 UR25, UPT, UPT, UR4, -0x2, URZ ;  /* 0xfffffffe04197890 */ /* 0x000fc4000fffe0ff */
[----:B------:R-:W-:Y:S01]  /*0180*/  UIMAD.WIDE UR20, UR4, 0x300, URZ ;  /* 0x00000300041478a5 */ /* 0x000fe2000f8e02ff */
[----:B------:R-:W2:Y:S01]  /*0190*/  LDCU.64 UR22, c[0x0][0x358] ;  /* 0x00006b00ff1677ac */ /* 0x000ea20008000a00 */
[----:B-1----:R-:W-:Y:S01]  /*01a0*/  IADD3 R26, P0, PT, R0, UR8, RZ ;  /* 0x00000008001a7c10 */ /* 0x002fe2000ff1e0ff */
[----:B------:R-:W-:Y:S01]  /*01b0*/  UMOV UR4, URZ ;  /* 0x000000ff00047c82 */ /* 0x000fe20008000000 */
[----:B0-----:R-:W-:-:S03]  /*01c0*/  ULEA UR7, UR5, UR7, 0x18 ;  /* 0x0000000705077291 */ /* 0x001fc6000f8ec0ff */
[----:B------:R-:W-:Y:S01]  /*01d0*/  IMAD.X R27, RZ, RZ, UR9, P0 ;  /* 0x00000009ff1b7e24 */ /* 0x000fe200080e06ff */
[----:B------:R-:W-:Y:S01]  /*01e0*/  IADD3 RZ, P0, PT, R26, 0xb4600, RZ ;  /* 0x000b46001aff7810 */ /* 0x000fe20007f1e0ff */
[----:B------:R-:W-:Y:S02]  /*01f0*/  ULEA UR10, UR5, UR10, 0x18 ;  /* 0x0000000a050a7291 */ /* 0x000fe4000f8ec0ff */
[----:B------:R-:W-:Y:S02]  /*0200*/  UIADD3 UR6, UPT, UPT, UR7, 0x300, URZ ;  /* 0x0000030007067890 */ /* 0x000fe4000fffe0ff */
[----:B------:R-:W-:-:S04]  /*0210*/  IMAD.X R25, RZ, RZ, R27, P0 ;  /* 0x000000ffff197224 */ /* 0x000fc800000e061b */
[----:B--2---:R-:W-:-:S07]  /*0220*/  LEA R20, R0, UR6, 0x2 ;  /* 0x0000000600147c11 */ /* 0x004fce000f8e10ff */
.L_x_280:
[----:B0-----:R-:W0:Y:S01]  /*0230*/  LDCU.64 UR8, c[0x0][0x380] ;  /* 0x00007000ff0877ac */ /* 0x001e220008000a00 */
[----:B------:R-:W-:Y:S01]  /*0240*/  UMOV UR11, UR4 ;  /* 0x00000004000b7c82 */ /* 0x000fe20008000000 */
[----:B-1----:R-:W1:Y:S01]  /*0250*/  LDCU.64 UR12, c[0x0][0x390] ;  /* 0x00007200ff0c77ac */ /* 0x002e620008000a00 */
[----:B0-----:R-:W-:-:S04]  /*0260*/  UIADD3 UR8, UP0, UPT, UR11, UR8, URZ ;  /* 0x000000080b087290 */ /* 0x001fc8000ff1e0ff */
[----:B------:R-:W-:Y:S02]  /*0270*/  UIADD3.X UR9, UPT, UPT, URZ, UR9, URZ, UP0, !UPT ;  /* 0x00000009ff097290 */ /* 0x000fe400087fe4ff */
[----:B------:R-:W-:-:S04]  /*0280*/  IMAD.U32 R8, RZ, RZ, UR8 ;  /* 0x00000008ff087e24 */ /* 0x000fc8000f8e00ff */
[----:B------:R-:W-:Y:S01]  /*0290*/  IMAD.U32 R9, RZ, RZ, UR9 ;  /* 0x00000009ff097e24 */ /* 0x000fe2000f8e00ff */
[----:B------:R-:W-:Y:S06]  /*02a0*/  BAR.SYNC.DEFER_BLOCKING 0x0 ;  /* 0x0000000000007b1d */ /* 0x000fec0000010000 */
[----:B--2---:R-:W2:Y:S01]  /*02b0*/  LDG.E.U8 R9, desc[UR22][R8.64] ;  /* 0x0000001608097981 */ /* 0x004ea2000c1e1100 */
[----:B------:R-:W-:-:S06]  /*02c0*/  ULOP3.LUT UR5, UR11, 0x7f, URZ, 0xc0, !UPT ;  /* 0x0000007f0b057892 */ /* 0x000fcc000f8ec0ff */
[----:B------:R-:W-:-:S04]  /*02d0*/  IMAD.U32 R4, RZ, RZ, UR5 ;  /* 0x00000005ff047e24 */ /* 0x000fc8000f8e00ff */
[----:B------:R-:W-:-:S05]  /*02e0*/  IMAD R7, R4, 0x180, RZ ;  /* 0x0000018004077824 */ /* 0x000fca00078e02ff */
[----:B------:R-:W-:-:S05]  /*02f0*/  IADD3 R6, P1, PT, R7, R26, RZ ;  /* 0x0000001a07067210 */ /* 0x000fca0007f3e0ff */
[----:B------:R-:W-:-:S05]  /*0300*/  IMAD.X R7, RZ, RZ, R27, P1 ;  /* 0x000000ffff077224 */ /* 0x000fca00008e061b */
[----:B------:R-:W3:Y:S01]  /*0310*/  LDG.E.U8.CONSTANT R6, desc[UR22][R6.64+0x18000] ;  /* 0x0180001606067981 */ /* 0x000ee2000c1e9100 */
[----:B--2---:R-:W-:-:S05]  /*0320*/  IMAD R4, R0, 0x100, R9 ;  /* 0x0000010000047824 */ /* 0x004fca00078e0209 */
[----:B-1----:R-:W-:-:S05]  /*0330*/  IADD3 R4, P0, PT, R4, UR12, RZ ;  /* 0x0000000c04047c10 */ /* 0x002fca000ff1e0ff */
[----:B------:R-:W-:-:S05]  /*0340*/  IMAD.X R5, RZ, RZ, UR13, P0 ;  /* 0x0000000dff057e24 */ /* 0x000fca00080e06ff */
[----:B------:R-:W2:Y:S01]  /*0350*/  LDG.E.U8.CONSTANT R4, desc[UR22][R4.64] ;  /* 0x0000001604047981 */ /* 0x000ea2000c1e9100 */
[----:B---3--:R-:W-:-:S04]  /*0360*/  PRMT R9, R6, 0x8880, RZ ;  /* 0x0000888006097816 */ /* 0x008fc800000000ff */
[----:B------:R-:W-:Y:S01]  /*0370*/  SHF.R.S32.HI R11, RZ, 0x1f, R9 ;  /* 0x0000001fff0b7819 */ /* 0x000fe20000011409 */
[----:B------:R-:W0:Y:S01]  /*0380*/  S2R R23, SR_LANEID ;  /* 0x0000000000177919 */ /* 0x000e220000000000 */
[----:B------:R-:W-:Y:S01]  /*0390*/  UIADD3 UR4, UPT, UPT, UR4, 0x1, URZ ;  /* 0x0000000104047890 */ /* 0x000fe2000fffe0ff */
[----:B------:R-:W-:-:S03]  /*03a0*/  UMOV UR5, URZ ;  /* 0x000000ff00057c82 */ /* 0x000fc60008000000 */
[----:B------:R-:W-:Y:S01]  /*03b0*/  ULOP3.LUT UR27, UR4, 0xfffffffe, URZ, 0xc0, !UPT ;  /* 0xfffffffe041b7892 */ /* 0x000fe2000f8ec0ff */
[----:B--2---:R-:W-:-:S04]  /*03c0*/  PRMT R8, R4, 0x8880, RZ ;  /* 0x0000888004087816 */ /* 0x004fc800000000ff */
[----:B------:R-:W-:-:S04]  /*03d0*/  IADD3 R9, P0, PT, R8, R9, RZ ;  /* 0x0000000908097210 */ /* 0x000fc80007f1e0ff */
[----:B------:R-:W-:Y:S02]  /*03e0*/  LEA.HI.X.SX32 R11, R8, R11, 0x1, P0 ;  /* 0x0000000b080b7211 */ /* 0x000fe400000f0eff */
[----:B------:R-:W-:-:S04]  /*03f0*/  ISETP.GT.U32.AND P0, PT, R9, -0x7f, PT ;  /* 0xffffff810900780c */ /* 0x000fc80003f04070 */
[----:B------:R-:W-:-:S04]  /*0400*/  ISETP.GT.AND.EX P0, PT, R11, -0x1, PT, P0 ;  /* 0xffffffff0b00780c */ /* 0x000fc80003f04300 */
[----:B------:R-:W-:Y:S02]  /*0410*/  SEL R6, R9, 0xffffff81, P0 ;  /* 0xffffff8109067807 */ /* 0x000fe40000000000 */
[----:B------:R-:W-:Y:S02]  /*0420*/  SEL R4, R11, 0xffffffff, P0 ;  /* 0xffffffff0b047807 */ /* 0x000fe40000000000 */
[----:B------:R-:W-:-:S04]  /*0430*/  ISETP.LT.U32.AND P0, PT, R6, 0x7f, PT ;  /* 0x0000007f0600780c */ /* 0x000fc80003f01070 */
[----:B------:R-:W-:-:S04]  /*0440*/  ISETP.LT.AND.EX P0, PT, R4, RZ, PT, P0 ;  /* 0x000000ff0400720c */ /* 0x000fc80003f01300 */
[----:B------:R-:W-:-:S05]  /*0450*/  SEL R5, R6, 0x7f, P0 ;  /* 0x0000007f06057807 */ /* 0x000fca0000000000 */
[----:B------:R1:W-:Y:S01]  /*0460*/  STS.U8 [R0+UR7], R5 ;  /* 0x0000000500007988 */ /* 0x0003e20008000007 */
[----:B0-----:R-:W-:Y:S06]  /*0470*/  BAR.SYNC.DEFER_BLOCKING 0x0 ;  /* 0x0000000000007b1d */ /* 0x001fec0000010000 */
.L_x_263:
[----:B0-----:R-:W0:Y:S01]  /*0480*/  LDS.S8 R4, [R0+UR7] ;  /* 0x0000000700047984 */ /* 0x001e220008000200 */
[----:B------:R-:W-:Y:S03]  /*0490*/  BSSY.RECONVERGENT B0, `(.L_x_236) ;  /* 0x000003e000007945 */ /* 0x000fe60003800200 */
[----:B-12---:R-:W-:Y:S01]  /*04a0*/  SHFL.DOWN P0, R5, RZ, 0x1, 0x1f ;  /* 0x08201f00ff057f89 */ /* 0x006fe20000000000 */
[----:B0-----:R-:W-:-:S04]  /*04b0*/  PRMT R4, R4, 0x9910, RZ ;  /* 0x0000991004047816 */ /* 0x001fc800000000ff */
[----:B------:R-:W-:-:S04]  /*04c0*/  IABS R4, R4 ;  /* 0x0000000400047213 */ /* 0x000fc80000000000 */
[----:B------:R-:W-:-:S04]  /*04d0*/  PRMT R7, R4, 0x7710, RZ ;  /* 0x0000771004077816 */ /* 0x000fc800000000ff */
[----:B------:R-:W-:-:S05]  /*04e0*/  LOP3.LUT R7, R7, 0xffff, RZ, 0xc0, !PT ;  /* 0x0000ffff07077812 */ /* 0x000fca00078ec0ff */
[----:B------:R-:W0:Y:S02]  /*04f0*/  SHFL.DOWN PT, R4, R7, 0x1, 0x1f ;  /* 0x08201f0007047f89 */ /* 0x000e2400000e0000 */
[----:B0-----:R-:W-:-:S04]  /*0500*/  IADD3 R11, P1, PT, R4, R7, RZ ;  /* 0x00000007040b7210 */ /* 0x001fc80007f3e0ff */
[----:B------:R-:W-:Y:S01]  /*0510*/  SEL R11, R11, R4, P0 ;  /* 0x000000040b0b7207 */ /* 0x000fe20000000000 */
[----:B------:R-:W-:-:S04]  /*0520*/  IMAD.X R10, RZ, RZ, R5, P1 ;  /* 0x000000ffff0a7224 */ /* 0x000fc800008e0605 */
[----:B------:R-:W0:Y:S01]  /*0530*/  SHFL.DOWN PT, R4, R11, 0x2, 0x1f ;  /* 0x08401f000b047f89 */ /* 0x000e2200000e0000 */
[----:B------:R-:W-:-:S05]  /*0540*/  SEL R10, R10, R5, P0 ;  /* 0x000000050a0a7207 */ /* 0x000fca0000000000 */
[----:B------:R-:W1:Y:S01]  /*0550*/  SHFL.DOWN P0, R5, R10, 0x2, 0x1f ;  /* 0x08401f000a057f89 */ /* 0x000e620000000000 */
[----:B0-----:R-:W-:-:S04]  /*0560*/  IADD3 R9, P1, PT, R4, R11, RZ ;  /* 0x0000000b04097210 */ /* 0x001fc80007f3e0ff */
[----:B-1----:R-:W-:Y:S01]  /*0570*/  SEL R9, R9, R4, P0 ;  /* 0x0000000409097207 */ /* 0x002fe20000000000 */
[----:B------:R-:W-:-:S04]  /*0580*/  IMAD.X R8, R5, 0x1, R10, P1 ;  /* 0x0000000105087824 */ /* 0x000fc800008e060a */
[----:B------:R-:W0:Y:S01]  /*0590*/  SHFL.DOWN PT, R4, R9, 0x4, 0x1f ;  /* 0x08801f0009047f89 */ /* 0x000e2200000e0000 */
[----:B------:R-:W-:-:S05]  /*05a0*/  SEL R8, R8, R5, P0 ;  /* 0x0000000508087207 */ /* 0x000fca0000000000 */
[----:B------:R-:W1:Y:S01]  /*05b0*/  SHFL.DOWN P0, R5, R8, 0x4, 0x1f ;  /* 0x08801f0008057f89 */ /* 0x000e620000000000 */
[----:B0-----:R-:W-:-:S05]  /*05c0*/  IADD3 R13, P1, PT, R4, R9, RZ ;  /* 0x00000009040d7210 */ /* 0x001fca0007f3e0ff */
[----:B-1----:R-:W-:Y:S01]  /*05d0*/  IMAD.X R6, R5, 0x1, R8, P1 ;  /* 0x0000000105067824 */ /* 0x002fe200008e0608 */
[----:B------:R-:W-:-:S04]  /*05e0*/  SEL R13, R13, R4, P0 ;  /* 0x000000040d0d7207 */ /* 0x000fc80000000000 */
[----:B------:R-:W-:Y:S01]  /*05f0*/  SEL R6, R6, R5, P0 ;  /* 0x0000000506067207 */ /* 0x000fe20000000000 */
[----:B------:R-:W0:Y:S04]  /*0600*/  SHFL.DOWN PT, R4, R13, 0x8, 0x1f ;  /* 0x09001f000d047f89 */ /* 0x000e2800000e0000 */
[----:B------:R-:W1:Y:S01]  /*0610*/  SHFL.DOWN P0, R5, R6, 0x8, 0x1f ;  /* 0x09001f0006057f89 */ /* 0x000e620000000000 */
[----:B0-----:R-:W-:-:S04]  /*0620*/  IADD3 R7, P1, PT, R4, R13, RZ ;  /* 0x0000000d04077210 */ /* 0x001fc80007f3e0ff */
[----:B-1----:R-:W-:Y:S01]  /*0630*/  SEL R7, R7, R4, P0 ;  /* 0x0000000407077207 */ /* 0x002fe20000000000 */
[----:B------:R-:W-:Y:S01]  /*0640*/  IMAD.X R4, R5, 0x1, R6, P1 ;  /* 0x0000000105047824 */ /* 0x000fe200008e0606 */
[----:B------:R-:W-:-:S03]  /*0650*/  ISETP.NE.AND P1, PT, R23, RZ, PT ;  /* 0x000000ff1700720c */ /* 0x000fc60003f25270 */
[----:B------:R-:W0:Y:S01]  /*0660*/  SHFL.DOWN PT, R8, R7, 0x10, 0x1f ;  /* 0x0a001f0007087f89 */ /* 0x000e2200000e0000 */
[----:B------:R-:W-:-:S05]  /*0670*/  SEL R11, R4, R5, P0 ;  /* 0x00000005040b7207 */ /* 0x000fca0000000000 */
[----:B------:R-:W1:Y:S01]  /*0680*/  SHFL.DOWN P0, R4, R11, 0x10, 0x1f ;  /* 0x0a001f000b047f89 */ /* 0x000e620000000000 */
[----:B0-----:R-:W-:-:S05]  /*0690*/  IADD3 R9, P2, PT, R8, R7, RZ ;  /* 0x0000000708097210 */ /* 0x001fca0007f5e0ff */
[----:B-1----:R-:W-:Y:S01]  /*06a0*/  IMAD.X R5, R4, 0x1, R11, P2 ;  /* 0x0000000104057824 */ /* 0x002fe200010e060b */
[----:B------:R-:W-:Y:S02]  /*06b0*/  ISETP.NE.AND P2, PT, R0, RZ, PT ;  /* 0x000000ff0000720c */ /* 0x000fe40003f45270 */
[----:B------:R-:W-:Y:S02]  /*06c0*/  SEL R8, R9, R8, P0 ;  /* 0x0000000809087207 */ /* 0x000fe40000000000 */
[----:B------:R-:W-:-:S05]  /*06d0*/  SEL R9, R5, R4, P0 ;  /* 0x0000000405097207 */ /* 0x000fca0000000000 */
[----:B------:R0:W-:Y:S01]  /*06e0*/  @!P1 STS.64 [R22+UR10+0x10], R8 ;  /* 0x0000100816009988 */ /* 0x0001e20008000a0a */
[----:B------:R-:W-:Y:S06]  /*06f0*/  BAR.SYNC.DEFER_BLOCKING 0x0 ;  /* 0x0000000000007b1d */ /* 0x000fec0000010000 */
[----:B------:R-:W-:Y:S05]  /*0700*/  @P2 BRA `(.L_x_237) ;  /* 0x0000000000582947 */ /* 0x000fea0003800000 */
[----:B------:R-:W1:Y:S01]  /*0710*/  S2UR UR12, SR_CgaCtaId ;  /* 0x00000000000c79c3 */ /* 0x000e620000008800 */
[----:B------:R-:W-:Y:S02]  /*0720*/  UMOV UR6, 0x400 ;  /* 0x0000040000067882 */ /* 0x000fe40000000000 */
[----:B-1----:R-:W-:-:S09]  /*0730*/  ULEA UR6, UR12, UR6, 0x18 ;  /* 0x000000060c067291 */ /* 0x002fd2000f8ec0ff */
[----:B------:R-:W-:Y:S04]  /*0740*/  LDS.64 R10, [UR6+0x18] ;  /* 0x00001806ff0a7984 */ /* 0x000fe80008000a00 */
[----:B------:R-:W1:Y:S04]  /*0750*/  LDS.128 R16, [UR6+0x20] ;  /* 0x00002006ff107984 */ /* 0x000e680008000c00 */
[----:B------:R-:W2:Y:S04]  /*0760*/  LDS.128 R4, [UR6+0x30] ;  /* 0x00003006ff047984 */ /* 0x000ea80008000c00 */
[----:B------:R-:W3:Y:S01]  /*0770*/  LDS.128 R12, [UR6+0x40] ;  /* 0x00004006ff0c7984 */ /* 0x000ee20008000c00 */
[----:B-1----:R-:W-:-:S04]  /*0780*/  IADD3 R29, P0, P1, R16, R10, R8 ;  /* 0x0000000a101d7210 */ /* 0x002fc8000791e008 */
[----:B------:R-:W-:Y:S02]  /*0790*/  IADD3.X R17, PT, PT, R17, R11, R9, P0, P1 ;  /* 0x0000000b11117210 */ /* 0x000fe400007e2409 */
[----:B--2---:R-:W-:Y:S01]  /*07a0*/  IADD3 R29, P0, P1, R4, R29, R18 ;  /* 0x0000001d041d7210 */ /* 0x004fe2000791e012 */
[----:B0-----:R-:W0:Y:S03]  /*07b0*/  LDS.128 R8, [UR6+0x50] ;  /* 0x00005006ff087984 */ /* 0x001e260008000c00 */
[----:B------:R-:W-:Y:S02]  /*07c0*/  IADD3.X R4, PT, PT, R5, R17, R19, P0, P1 ;  /* 0x0000001105047210 */ /* 0x000fe400007e2413 */
[----:B------:R-:W1:Y:S01]  /*07d0*/  LDS.128 R16, [UR6+0x60] ;  /* 0x00006006ff107984 */ /* 0x000e620008000c00 */
[----:B---3--:R-:W-:-:S04]  /*07e0*/  IADD3 R5, P0, P1, R12, R29, R6 ;  /* 0x0000001d0c057210 */ /* 0x008fc8000791e006 */
[----:B------:R-:W-:Y:S02]  /*07f0*/  IADD3.X R7, PT, PT, R13, R4, R7, P0, P1 ;  /* 0x000000040d077210 */ /* 0x000fe400007e2407 */
[----:B0-----:R-:W-:-:S04]  /*0800*/  IADD3 R5, P0, P1, R8, R5, R14 ;  /* 0x0000000508057210 */ /* 0x001fc8000791e00e */
[----:B------:R-:W-:Y:S02]  /*0810*/  IADD3.X R9, PT, PT, R9, R7, R15, P0, P1 ;  /* 0x0000000709097210 */ /* 0x000fe400007e240f */
[----:B-1----:R-:W-:-:S04]  /*0820*/  IADD3 R5, P0, P1, R16, R5, R10 ;  /* 0x0000000510057210 */ /* 0x002fc8000791e00a */
[----:B------:R-:W-:Y:S02]  /*0830*/  IADD3.X R11, PT, PT, R17, R9, R11, P0, P1 ;  /* 0x00000009110b7210 */ /* 0x000fe400007e240b */
[----:B------:R-:W-:-:S05]  /*0840*/  IADD3 R4, P0, PT, R5, R18, RZ ;  /* 0x0000001205047210 */ /* 0x000fca0007f1e0ff */
[----:B------:R-:W-:-:S05]  /*0850*/  IMAD.X R5, R11, 0x1, R19, P0 ;  /* 0x000000010b057824 */ /* 0x000fca00000e0613 */
[----:B------:R1:W-:Y:S03]  /*0860*/  STS.64 [UR6+0x78], R4 ;  /* 0x00007804ff007988 */ /* 0x0003e60008000a06 */
.L_x_237:
[----:B------:R-:W-:Y:S05]  /*0870*/  BSYNC.RECONVERGENT B0 ;  /* 0x0000000000007941 */ /* 0x000fea0003800200 */
.L_x_236:
[----:B------:R-:W-:Y:S01]  /*0880*/  IMAD.U32 R17, RZ, RZ, UR5 ;  /* 0x00000005ff117e24 */ /* 0x000fe2000f8e00ff */
[----:B------:R-:W2:Y:S08]  /*0890*/  S2UR UR12, SR_CgaCtaId ;  /* 0x00000000000c79c3 */ /* 0x000eb00000008800 */
[----:B------:R-:W-:Y:S01]  /*08a0*/  BAR.SYNC.DEFER_BLOCKING 0x0 ;  /* 0x0000000000007b1d */ /* 0x000fe20000010000 */
[----:B------:R-:W-:-:S05]  /*08b0*/  IMAD.WIDE.U32 R16, R17, 0x180, R26 ;  /* 0x0000018011107825 */ /* 0x000fca00078e001a */
[----:B------:R-:W3:Y:S01]  /*08c0*/  LDG.E.U8.CONSTANT R13, desc[UR22][R16.64+0x24000] ;  /* 0x02400016100d7981 */ /* 0x000ee2000c1e9100 */
[----:B------:R-:W-:Y:S01]  /*08d0*/  UMOV UR6, 0x400 ;  /* 0x0000040000067882 */ /* 0x000fe20000000000 */
[----:B------:R-:W-:Y:S01]  /*08e0*/  BSSY.RECONVERGENT B0, `(.L_x_238) ;  /* 0x0000037000007945 */ /* 0x000fe20003800200 */
[----:B--2---:R-:W-:Y:S01]  /*08f0*/  ULEA UR6, UR12, UR6, 0x18 ;  /* 0x000000060c067291 */ /* 0x004fe2000f8ec0ff */
[----:B------:R-:W-:Y:S08]  /*0900*/  LDS.S8 R12, [R0+UR7] ;  /* 0x00000007000c7984 */ /* 0x000ff00008000200 */
[----:B-1----:R-:W1:Y:S02]  /*0910*/  LDS.64 R4, [UR6+0x78] ;  /* 0x00007806ff047984 */ /* 0x002e640008000a00 */
[C---:B-1----:R-:W-:Y:S01]  /*0920*/  IMAD.WIDE.U32 R6, R5.reuse, -0x55555555, RZ ;  /* 0xaaaaaaab05067825 */ /* 0x042fe200078e00ff */
[----:B------:R-:W-:-:S03]  /*0930*/  ISETP.LT.AND P1, PT, R5, RZ, PT ;  /* 0x000000ff0500720c */ /* 0x000fc60003f21270 */
[----:B0-----:R-:W-:-:S04]  /*0940*/  IMAD.WIDE.U32 R8, R4, -0x55555555, RZ ;  /* 0xaaaaaaab04087825 */ /* 0x001fc800078e00ff */
[----:B------:R-:W-:-:S04]  /*0950*/  IMAD.WIDE.U32 R6, P0, R4, 0x2aaaaaaa, R6 ;  /* 0x2aaaaaaa04067825 */ /* 0x000fc80007800006 */
[----:B------:R-:W-:Y:S01]  /*0960*/  IMAD.X R11, RZ, RZ, RZ, P0 ;  /* 0x000000ffff0b7224 */ /* 0x000fe200000e06ff */
[----:B------:R-:W-:Y:S01]  /*0970*/  IADD3 RZ, P0, PT, R9, R6, RZ ;  /* 0x0000000609ff7210 */ /* 0x000fe20007f1e0ff */
[----:B------:R-:W-:-:S04]  /*0980*/  IMAD.MOV.U32 R10, RZ, RZ, R7 ;  /* 0x000000ffff0a7224 */ /* 0x000fc800078e0007 */
[----:B------:R-:W-:-:S03]  /*0990*/  IMAD.WIDE.U32.X R10, R5, 0x2aaaaaaa, R10, P0 ;  /* 0x2aaaaaaa050a7825 */ /* 0x000fc600000e040a */
[----:B------:R-:W-:-:S04]  /*09a0*/  IADD3 R7, P0, PT, R10, 0x55555555, RZ ;  /* 0x555555550a077810 */ /* 0x000fc80007f1e0ff */
[----:B------:R-:W-:Y:S02]  /*09b0*/  IADD3.X R9, PT, PT, R11, -0x2aaaaaab, RZ, P0, !PT ;  /* 0xd55555550b097810 */ /* 0x000fe400007fe4ff */
[----:B------:R-:W-:Y:S02]  /*09c0*/  SEL R6, R7, R10, P1 ;  /* 0x0000000a07067207 */ /* 0x000fe40000800000 */
[----:B------:R-:W-:Y:S02]  /*09d0*/  SEL R7, R9, R11, P1 ;  /* 0x0000000b09077207 */ /* 0x000fe40000800000 */
[----:B------:R-:W-:Y:S02]  /*09e0*/  IADD3 R8, P0, PT, R4, 0x17f, RZ ;  /* 0x0000017f04087810 */ /* 0x000fe40007f1e0ff */
[----:B------:R-:W-:-:S03]  /*09f0*/  SHF.R.S64 R6, R6, 0x6, R7 ;  /* 0x0000000606067819 */ /* 0x000fc60000001007 */
[----:B------:R-:W-:Y:S01]  /*0a00*/  IMAD.X R4, RZ, RZ, R5, P0 ;  /* 0x000000ffff047224 */ /* 0x000fe200000e0605 */
[----:B------:R-:W-:-:S04]  /*0a10*/  ISETP.GE.U32.AND P0, PT, R8, 0x2ff, PT ;  /* 0x000002ff0800780c */ /* 0x000fc80003f06070 */
[----:B------:R-:W-:Y:S02]  /*0a20*/  ISETP.GE.U32.AND.EX P0, PT, R4, RZ, PT, P0 ;  /* 0x000000ff0400720c */ /* 0x000fe40003f06100 */
[----:B---3--:R-:W-:Y:S02]  /*0a30*/  PRMT R5, R13, 0x8880, RZ ;  /* 0x000088800d057816 */ /* 0x008fe400000000ff */
[----:B------:R-:W-:-:S03]  /*0a40*/  LEA.HI R13, P1, R7, R6, RZ, 0x1 ;  /* 0x00000006070d7211 */ /* 0x000fc600078308ff */
[----:B------:R-:W-:Y:S01]  /*0a50*/  IMAD.WIDE R4, R12, R5, RZ ;  /* 0x000000050c047225 */ /* 0x000fe200078e02ff */
[----:B------:R-:W-:Y:S02]  /*0a60*/  LEA.HI.X.SX32 R7, R7, RZ, 0x1a, P1 ;  /* 0x000000ff07077211 */ /* 0x000fe400008fd6ff */
[----:B------:R-:W-:Y:S02]  /*0a70*/  SEL R13, R13, 0x1, P0 ;  /* 0x000000010d0d7807 */ /* 0x000fe40000000000 */
[----:B------:R-:W-:-:S04]  /*0a80*/  SEL R7, R7, RZ, P0 ;  /* 0x000000ff07077207 */ /* 0x000fc80000000000 */
[----:B------:R-:W-:-:S04]  /*0a90*/  LOP3.LUT R6, R5, R7, RZ, 0xfc, !PT ;  /* 0x0000000705067212 */ /* 0x000fc800078efcff */
[----:B------:R-:W-:-:S13]  /*0aa0*/  ISETP.NE.U32.AND P1, PT, R6, RZ, PT ;  /* 0x000000ff0600720c */ /* 0x000fda0003f25070 */
[----:B------:R-:W-:Y:S05]  /*0ab0*/  @P1 BRA `(.L_x_239) ;  /* 0x0000000000541947 */ /* 0x000fea0003800000 */
[----:B------:R-:W0:Y:S01]  /*0ac0*/  I2F.U32.RP R5, R13 ;  /* 0x0000000d00057306 */ /* 0x000e220000209000 */
[----:B------:R-:W-:-:S07]  /*0ad0*/  ISETP.NE.U32.AND P2, PT, R13, RZ, PT ;  /* 0x000000ff0d00720c */ /* 0x000fce0003f45070 */
[----:B0-----:R-:W0:Y:S02]  /*0ae0*/  MUFU.RCP R5, R5 ;  /* 0x0000000500057308 */ /* 0x001e240000001000 */
[----:B0-----:R-:W-:Y:S02]  /*0af0*/  VIADD R6, R5, 0xffffffe ;  /* 0x0ffffffe05067836 */ /* 0x001fe40000000000 */
[----:B------:R-:W-:-:S04]  /*0b00*/  IMAD.MOV.U32 R5, RZ, RZ, RZ ;  /* 0x000000ffff057224 */ /* 0x000fc800078e00ff */
[----:B------:R0:W1:Y:S02]  /*0b10*/  F2I.FTZ.U32.TRUNC.NTZ R7, R6 ;  /* 0x0000000600077305 */ /* 0x000064000021f000 */
[----:B0-----:R-:W-:Y:S02]  /*0b20*/  IMAD.MOV.U32 R6, RZ, RZ, RZ ;  /* 0x000000ffff067224 */ /* 0x001fe400078e00ff */
[----:B-1----:R-:W-:-:S04]  /*0b30*/  IMAD.MOV R8, RZ, RZ, -R7 ;  /* 0x000000ffff087224 */ /* 0x002fc800078e0a07 */
[----:B------:R-:W-:-:S04]  /*0b40*/  IMAD R9, R8, R13, RZ ;  /* 0x0000000d08097224 */ /* 0x000fc800078e02ff */
[----:B------:R-:W-:-:S06]  /*0b50*/  IMAD.HI.U32 R7, R7, R9, R6 ;  /* 0x0000000907077227 */ /* 0x000fcc00078e0006 */
[----:B------:R-:W-:-:S04]  /*0b60*/  IMAD.HI.U32 R7, R7, R4, RZ ;  /* 0x0000000407077227 */ /* 0x000fc800078e00ff */
[----:B------:R-:W-:-:S04]  /*0b70*/  IMAD.MOV R8, RZ, RZ, -R7 ;  /* 0x000000ffff087224 */ /* 0x000fc800078e0a07 */
[----:B------:R-:W-:-:S05]  /*0b80*/  IMAD R4, R13, R8, R4 ;  /* 0x000000080d047224 */ /* 0x000fca00078e0204 */
[----:B------:R-:W-:-:S13]  /*0b90*/  ISETP.GE.U32.AND P0, PT, R4, R13, PT ;  /* 0x0000000d0400720c */ /* 0x000fda0003f06070 */
[----:B------:R-:W-:Y:S02]  /*0ba0*/  @P0 IMAD.IADD R4, R4, 0x1, -R13 ;  /* 0x0000000104040824 */ /* 0x000fe400078e0a0d */
[----:B------:R-:W-:-:S03]  /*0bb0*/  @P0 VIADD R7, R7, 0x1 ;  /* 0x0000000107070836 */ /* 0x000fc60000000000 */
[----:B------:R-:W-:-:S13]  /*0bc0*/  ISETP.GE.U32.AND P1, PT, R4, R13, PT ;  /* 0x0000000d0400720c */ /* 0x000fda0003f26070 */
[----:B------:R-:W-:Y:S01]  /*0bd0*/  @P1 VIADD R7, R7, 0x1 ;  /* 0x0000000107071836 */ /* 0x000fe20000000000 */
[----:B------:R-:W-:-:S05]  /*0be0*/  @!P2 LOP3.LUT R7, RZ, R13, RZ, 0x33, !PT ;  /* 0x0000000dff07a212 */ /* 0x000fca00078e33ff */
[----:B------:R-:W-:Y:S01]  /*0bf0*/  IMAD.MOV.U32 R4, RZ, RZ, R7 ;  /* 0x000000ffff047224 */ /* 0x000fe200078e0007 */
[----:B------:R-:W-:Y:S06]  /*0c00*/  BRA `(.L_x_240) ;  /* 0x0000000000107947 */ /* 0x000fec0003800000 */
.L_x_239:
[----:B------:R-:W-:Y:S01]  /*0c10*/  IMAD.MOV.U32 R15, RZ, RZ, R5 ;  /* 0x000000ffff0f7224 */ /* 0x000fe200078e0005 */
[----:B------:R-:W-:Y:S01]  /*0c20*/  MOV R12, 0xc50 ;  /* 0x00000c50000c7802 */ /* 0x000fe20000000f00 */
[----:B------:R-:W-:-:S07]  /*0c30*/  IMAD.MOV.U32 R5, RZ, RZ, R7 ;  /* 0x000000ffff057224 */ /* 0x000fce00078e0007 */
[----:B------:R-:W-:Y:S05]  /*0c40*/  CALL.REL.NOINC `($__internal_0_$__cuda_sm20_div_s64) ;  /* 0x0000004000b87944 */ /* 0x000fea0003c00000 */
.L_x_240:
[----:B------:R-:W-:Y:S05]  /*0c50*/  BSYNC.RECONVERGENT B0 ;  /* 0x0000000000007941 */ /* 0x000fea0003800200 */
.L_x_238:
[----:B------:R-:W-:Y:S01]  /*0c60*/  ISETP.GT.U32.AND P0, PT, R4, -0x7f, PT ;  /* 0xffffff810400780c */ /* 0x000fe20003f04070 */
[----:B------:R-:W0:Y:S01]  /*0c70*/  S2UR UR13, SR_CgaCtaId ;  /* 0x00000000000d79c3 */ /* 0x000e220000008800 */
[----:B------:R-:W-:Y:S01]  /*0c80*/  VIADD R24, R26, 0xb4600 ;  /* 0x000b46001a187836 */ /* 0x000fe20000000000 */
[----:B------:R-:W-:Y:S01]  /*0c90*/  UMOV UR12, 0x400 ;  /* 0x00000400000c7882 */ /* 0x000fe20000000000 */
[C---:B------:R-:W-:Y:S01]  /*0ca0*/  ISETP.GT.AND.EX P0, PT, R5.reuse, -0x1, PT, P0 ;  /* 0xffffffff0500780c */ /* 0x040fe20003f04300 */
[----:B------:R-:W-:Y:S01]  /*0cb0*/  UMOV UR6, URZ ;  /* 0x000000ff00067c82 */ /* 0x000fe20008000000 */
[----:B------:R-:W-:Y:S01]  /*0cc0*/  UIADD3 UR12, UPT, UPT, UR12, 0x480, URZ ;  /* 0x000004800c0c7890 */ /* 0x000fe2000fffe0ff */
[----:B------:R-:W-:Y:S02]  /*0cd0*/  CS2R R10, SRZ ;  /* 0x00000000000a7805 */ /* 0x000fe4000001ff00 */
[----:B------:R-:W-:Y:S01]  /*0ce0*/  SEL R9, R4, 0xffffff81, P0 ;  /* 0xffffff8104097807 */ /* 0x000fe20000000000 */
[----:B------:R-:W-:Y:S01]  /*0cf0*/  IMAD.MOV.U32 R14, RZ, RZ, RZ ;  /* 0x000000ffff0e7224 */ /* 0x000fe200078e00ff */
[----:B------:R-:W-:Y:S01]  /*0d00*/  SEL R4, R5, 0xffffffff, P0 ;  /* 0xffffffff05047807 */ /* 0x000fe20000000000 */
[----:B------:R-:W-:Y:S01]  /*0d10*/  IMAD.U32 R5, RZ, RZ, UR5 ;  /* 0x00000005ff057e24 */ /* 0x000fe2000f8e00ff */
[----:B------:R-:W-:Y:S01]  /*0d20*/  ISETP.LT.U32.AND P0, PT, R9, 0x7f, PT ;  /* 0x0000007f0900780c */ /* 0x000fe20003f01070 */
[----:B------:R-:W-:-:S02]  /*0d30*/  IMAD.MOV.U32 R13, RZ, RZ, RZ ;  /* 0x000000ffff0d7224 */ /* 0x000fc400078e00ff */
[----:B------:R-:W-:Y:S01]  /*0d40*/  IMAD.MOV.U32 R12, RZ, RZ, 0x180 ;  /* 0x00000180ff0c7424 */ /* 0x000fe200078e00ff */
[----:B------:R-:W-:Y:S01]  /*0d50*/  ISETP.LT.AND.EX P0, PT, R4, RZ, PT, P0 ;  /* 0x000000ff0400720c */ /* 0x000fe20003f01300 */
[----:B------:R-:W-:-:S03]  /*0d60*/  IMAD.WIDE.U32 R4, R5, 0x24000, R24 ;  /* 0x0002400005047825 */ /* 0x000fc600078e0018 */
[----:B------:R-:W-:Y:S01]  /*0d70*/  SEL R9, R9, 0x7f, P0 ;  /* 0x0000007f09097807 */ /* 0x000fe20000000000 */
[----:B------:R-:W-:Y:S02]  /*0d80*/  VIADD R18, R5, UR6 ;  /* 0x0000000605127c36 */ /* 0x000fe40008000000 */
[----:B------:R-:W-:Y:S02]  /*0d90*/  IMAD.MOV.U32 R7, RZ, RZ, R4 ;  /* 0x000000ffff077224 */ /* 0x000fe400078e0004 */
[----:B------:R1:W-:Y:S01]  /*0da0*/  STS.U8 [R0+UR7+0x180], R9 ;  /* 0x0001800900007988 */ /* 0x0003e20008000007 */
[----:B0-----:R-:W-:Y:S01]  /*0db0*/  ULEA UR12, UR13, UR12, 0x18 ;  /* 0x0000000c0d0c7291 */ /* 0x001fe2000f8ec0ff */
[----:B-1----:R-:W-:Y:S01]  /*0dc0*/  CS2R R8, SRZ ;  /* 0x0000000000087805 */ /* 0x002fe2000001ff00 */
[----:B------:R-:W-:Y:S10]  /*0dd0*/  BAR.SYNC.DEFER_BLOCKING 0x0 ;  /* 0x0000000000007b1d */ /* 0x000ff40000010000 */
.L_x_241:
[----:B------:R-:W-:Y:S02]  /*0de0*/  IMAD.MOV.U32 R4, RZ, RZ, R7 ;  /* 0x000000ffff047224 */ /* 0x000fe400078e0007 */
[----:B------:R-:W-:-:S05]  /*0df0*/  IMAD.MOV.U32 R5, RZ, RZ, R18 ;  /* 0x000000ffff057224 */ /* 0x000fca00078e0012 */
[----:B------:R-:W2:Y:S04]  /*0e00*/  LDG.E.U8.CONSTANT R6, desc[UR22][R4.64+-0x8fb80] ;  /* 0xf704801604067981 */ /* 0x000ea8000c1e9100 */
[----:B------:R-:W2:Y:S04]  /*0e10*/  LDG.E.U8.CONSTANT R7, desc[UR22][R4.64+-0x8fd00] ;  /* 0xf703001604077981 */ /* 0x000ea8000c1e9100 */
[----:B------:R-:W3:Y:S04]  /*0e20*/  LDG.E.U8.CONSTANT R15, desc[UR22][R4.64+-0x8fe80] ;  /* 0xf7018016040f7981 */ /* 0x000ee8000c1e9100 */
[----:B------:R-:W3:Y:S04]  /*0e30*/  LDG.E.U8.CONSTANT R18, desc[UR22][R4.64+-0x90000] ;  /* 0xf700001604127981 */ /* 0x000ee8000c1e9100 */
[----:B------:R-:W4:Y:S04]  /*0e40*/  LDG.E.U8.CONSTANT R19, desc[UR22][R4.64+-0x8f880] ;  /* 0xf707801604137981 */ /* 0x000f28000c1e9100 */
[----:B------:R-:W4:Y:S04]  /*0e50*/  LDG.E.U8.CONSTANT R28, desc[UR22][R4.64+-0x8fa00] ;  /* 0xf7060016041c7981 */ /* 0x000f28000c1e9100 */
[----:B------:R-:W5:Y:S01]  /*0e60*/  LDG.E.U8.CONSTANT R29, desc[UR22][R4.64+0x900] ;  /* 0x00090016041d7981 */ /* 0x000f62000c1e9100 */
[----:B--2---:R-:W-:-:S03]  /*0e70*/  PRMT R6, R7, 0x3340, R6 ;  /* 0x0000334007067816 */ /* 0x004fc60000000006 */
[----:B------:R-:W2:Y:S01]  /*0e80*/  LDG.E.U8.CONSTANT R7, desc[UR22][R4.64+-0x8f580] ;  /* 0xf70a801604077981 */ /* 0x000ea2000c1e9100 */
[----:B---3--:R-:W-:-:S04]  /*0e90*/  PRMT R15, R18, 0x3340, R15 ;  /* 0x00003340120f7816 */ /* 0x008fc8000000000f */
[----:B------:R-:W-:Y:S02]  /*0ea0*/  PRMT R15, R15, 0x5410, R6 ;  /* 0x000054100f0f7816 */ /* 0x000fe40000000006 */
[----:B------:R-:W2:Y:S01]  /*0eb0*/  LDG.E.U8.CONSTANT R6, desc[UR22][R4.64+-0x8f700] ;  /* 0xf709001604067981 */ /* 0x000ea2000c1e9100 */
[----:B----4-:R-:W-:-:S03]  /*0ec0*/  PRMT R19, R28, 0x3340, R19 ;  /* 0x000033401c137816 */ /* 0x010fc60000000013 */
[----:B------:R-:W3:Y:S01]  /*0ed0*/  LDG.E.U8.CONSTANT R28, desc[UR22][R4.64] ;  /* 0x00000016041c7981 */ /* 0x000ee2000c1e9100 */
[----:B--2---:R-:W-:-:S03]  /*0ee0*/  PRMT R18, R6, 0x3340, R7 ;  /* 0x0000334006127816 */ /* 0x004fc60000000007 */
[----:B------:R-:W0:Y:S01]  /*0ef0*/  LDS.64 R6, [R12+UR12] ;  /* 0x0000000c0c067984 */ /* 0x000e220008000a00 */
[----:B------:R-:W-:Y:S01]  /*0f00*/  PRMT R19, R19, 0x5410, R18 ;  /* 0x0000541013137816 */ /* 0x000fe20000000012 */
[----:B0-----:R-:W-:Y:S02]  /*0f10*/  IDP.4A.S8.S8 R18, R15, R6, RZ ;  /* 0x000000060f127226 */ /* 0x001fe400000006ff */
[----:B------:R-:W2:Y:S02]  /*0f20*/  LDG.E.U8.CONSTANT R15, desc[UR22][R4.64+0x480] ;  /* 0x00048016040f7981 */ /* 0x000ea4000c1e9100 */
[----:B------:R-:W-:Y:S02]  /*0f30*/  IDP.4A.S8.S8 R18, R19, R7, R18 ;  /* 0x0000000713127226 */ /* 0x000fe40000000612 */
[----:B------:R-:W3:Y:S03]  /*0f40*/  LDG.E.U8.CONSTANT R19, desc[UR22][R4.64+0x180] ;  /* 0x0001801604137981 */ /* 0x000ee6000c1e9100 */
[----:B------:R-:W-:-:S04]  /*0f50*/  IADD3 R8, P0, PT, R18, R8, RZ ;  /* 0x0000000812087210 */ /* 0x000fc80007f1e0ff */
[----:B------:R-:W-:Y:S02]  /*0f60*/  LEA.HI.X.SX32 R9, R18, R9, 0x1, P0 ;  /* 0x0000000912097211 */ /* 0x000fe400000f0eff */
[----:B------:R-:W2:Y:S01]  /*0f70*/  LDG.E.U8.CONSTANT R18, desc[UR22][R4.64+0x300] ;  /* 0x0003001604127981 */ /* 0x000ea2000c1e9100 */
[----:B---3--:R-:W-:-:S03]  /*0f80*/  PRMT R28, R28, 0x3340, R19 ;  /* 0x000033401c1c7816 */ /* 0x008fc60000000013 */
[----:B------:R-:W3:Y:S01]  /*0f90*/  LDG.E.U8.CONSTANT R19, desc[UR22][R4.64+0x780] ;  /* 0x0007801604137981 */ /* 0x000ee2000c1e9100 */
[----:B--2---:R-:W-:-:S03]  /*0fa0*/  PRMT R15, R18, 0x3340, R15 ;  /* 0x00003340120f7816 */ /* 0x004fc6000000000f */
[----:B------:R-:W3:Y:S01]  /*0fb0*/  LDG.E.U8.CONSTANT R18, desc[UR22][R4.64+0x600] ;  /* 0x0006001604127981 */ /* 0x000ee2000c1e9100 */
[----:B------:R-:W-:-:S03]  /*0fc0*/  PRMT R15, R28, 0x5410, R15 ;  /* 0x000054101c0f7816 */ /* 0x000fc6000000000f */
[----:B------:R-:W5:Y:S01]  /*0fd0*/  LDG.E.U8.CONSTANT R28, desc[UR22][R4.64+0xa80] ;  /* 0x000a8016041c7981 */ /* 0x000f62000c1e9100 */
[----:B---3--:R-:W-:Y:S02]  /*0fe0*/  PRMT R19, R18, 0x3340, R19 ;  /* 0x0000334012137816 */ /* 0x008fe40000000013 */
[----:B-----5:R-:W-:Y:S01]  /*0ff0*/  PRMT R28, R29, 0x3340, R28 ;  /* 0x000033401d1c7816 */ /* 0x020fe2000000001c */
[----:B------:R-:W-:Y:S02]  /*1000*/  IDP.4A.S8.S8 R18, R15, R6, RZ ;  /* 0x000000060f127226 */ /* 0x000fe400000006ff */
[----:B------:R-:W2:Y:S01]  /*1010*/  LDG.E.U8.CONSTANT R15, desc[UR22][R4.64+0x90480] ;  /* 0x09048016040f7981 */ /* 0x000ea2000c1e9100 */
[----:B------:R-:W-:-:S03]  /*1020*/  PRMT R19, R19, 0x5410, R28 ;  /* 0x0000541013137816 */ /* 0x000fc6000000001c */
[----:B------:R-:W3:Y:S02]  /*1030*/  LDG.E.U8.CONSTANT R28, desc[UR22][R4.64+0x90000] ;  /* 0x09000016041c7981 */ /* 0x000ee4000c1e9100 */
        /* <DEDUP_REMOVED lines=8> */
[----:B------:R-:W2:Y:S01]  /*10c0*/  LDG.E.U8.CONSTANT R18, desc[UR22][R4.64+0x90900] ;  /* 0x0909001604127981 */ /* 0x000ea2000c1e9100 */
[----:B------:R-:W-:-:S03]  /*10d0*/  PRMT R15, R28, 0x5410, R15 ;  /* 0x000054101c0f7816 */ /* 0x000fc6000000000f */
[----:B------:R-:W3:Y:S02]  /*10e0*/  LDG.E.U8.CONSTANT R28, desc[UR22][R4.64+0x90600] ;  /* 0x09060016041c7981 */ /* 0x000ee4000c1e9100 */
[----:B------:R-:W-:Y:S02]  /*10f0*/  IDP.4A.S8.S8 R6, R15, R6, RZ ;  /* 0x000000060f067226 */ /* 0x000fe400000006ff */
[----:B------:R-:W2:Y:S01]  /*1100*/  LDG.E.U8.CONSTANT R15, desc[UR22][R4.64+0x90a80] ;  /* 0x090a8016040f7981 */ /* 0x000ea2000c1e9100 */
[----:B------:R-:W-:-:S05]  /*1110*/  VIADD R12, R12, 0x8 ;  /* 0x000000080c0c7836 */ /* 0x000fca0000000000 */
[----:B------:R-:W-:Y:S02]  /*1120*/  ISETP.NE.AND P0, PT, R12, 0x300, PT ;  /* 0x000003000c00780c */ /* 0x000fe40003f05270 */
[----:B---3--:R-:W-:Y:S02]  /*1130*/  PRMT R28, R28, 0x3340, R19 ;  /* 0x000033401c1c7816 */ /* 0x008fe40000000013 */
[----:B--2---:R-:W-:-:S04]  /*1140*/  PRMT R15, R18, 0x3340, R15 ;  /* 0x00003340120f7816 */ /* 0x004fc8000000000f */
[----:B------:R-:W-:-:S05]  /*1150*/  PRMT R15, R28, 0x5410, R15 ;  /* 0x000054101c0f7816 */ /* 0x000fca000000000f */
[----:B------:R-:W-:Y:S01]  /*1160*/  IDP.4A.S8.S8 R6, R15, R7, R6 ;  /* 0x000000070f067226 */ /* 0x000fe20000000606 */
[----:B------:R-:W-:-:S04]  /*1170*/  IADD3 R7, P2, PT, R4, 0xc00, RZ ;  /* 0x00000c0004077810 */ /* 0x000fc80007f5e0ff */
[----:B------:R-:W-:Y:S01]  /*1180*/  IADD3 R11, P1, PT, R6, R11, RZ ;  /* 0x0000000b060b7210 */ /* 0x000fe20007f3e0ff */
[----:B------:R-:W-:-:S03]  /*1190*/  IMAD.X R18, RZ, RZ, R5, P2 ;  /* 0x000000ffff127224 */ /* 0x000fc600010e0605 */
[----:B------:R-:W-:Y:S01]  /*11a0*/  LEA.HI.X.SX32 R10, R6, R10, 0x1, P1 ;  /* 0x0000000a060a7211 */ /* 0x000fe200008f0eff */
[----:B------:R-:W-:Y:S08]  /*11b0*/  @P0 BRA `(.L_x_241) ;  /* 0xfffffffc00080947 */ /* 0x000ff0000383ffff */
[----:B------:R-:W0:Y:S01]  /*11c0*/  LDCU.64 UR12, c[0x0][0x398] ;  /* 0x00007300ff0c77ac */ /* 0x000e220008000a00 */
[--C-:B------:R-:W-:Y:S01]  /*11d0*/  SHF.R.S64 R12, R14, 0x8, R13.reuse ;  /* 0x000000080e0c7819 */ /* 0x100fe2000000100d */
[----:B------:R-:W-:Y:S01]  /*11e0*/  IMAD.U32 R7, RZ, RZ, UR11 ;  /* 0x0000000bff077e24 */ /* 0x000fe2000f8e00ff */
[----:B------:R-:W-:Y:S01]  /*11f0*/  SHF.R.S64 R11, R11, 0x8, R10 ;  /* 0x000000080b0b7819 */ /* 0x000fe2000000100a */
[----:B------:R-:W-:Y:S01]  /*1200*/  IMAD.U32 R4, RZ, RZ, UR11 ;  /* 0x0000000bff047e24 */ /* 0x000fe2000f8e00ff */
[----:B------:R-:W-:Y:S01]  /*1210*/  SHF.R.S32.HI R6, RZ, 0x8, R13 ;  /* 0x00000008ff067819 */ /* 0x000fe2000001140d */
[----:B------:R-:W-:Y:S01]  /*1220*/  UIMAD UR6, UR21, UR5, URZ ;  /* 0x00000005150672a4 */ /* 0x000fe2000f8e02ff */
[----:B------:R-:W-:Y:S01]  /*1230*/  ISETP.GT.U32.AND P0, PT, R12, -0x7f, PT ;  /* 0xffffff810c00780c */ /* 0x000fe20003f04070 */
[----:B------:R-:W-:Y:S01]  /*1240*/  IMAD R7, R7, 0x180, R0 ;  /* 0x0000018007077824 */ /* 0x000fe200078e0200 */
[----:B------:R-:W-:Y:S01]  /*1250*/  SHF.R.S32.HI R5, RZ, 0x8, R10 ;  /* 0x00000008ff057819 */ /* 0x000fe2000001140a */
[----:B------:R-:W-:Y:S01]  /*1260*/  IMAD R13, R4, 0x180, R21 ;  /* 0x00000180040d7824 */ /* 0x000fe200078e0215 */
[----:B------:R-:W-:Y:S01]  /*1270*/  ISETP.GT.U32.AND P1, PT, R11, -0x7f, PT ;  /* 0xffffff810b00780c */ /* 0x000fe20003f24070 */
[----:B------:R-:W-:Y:S01]  /*1280*/  UISETP.NE.AND UP0, UPT, UR11, URZ, UPT ;  /* 0x000000ff0b00728c */ /* 0x000fe2000bf05270 */
[----:B------:R-:W-:-:S02]  /*1290*/  ISETP.GT.AND.EX P0, PT, R6, -0x1, PT, P0 ;  /* 0xffffffff0600780c */ /* 0x000fc40003f04300 */
[----:B------:R-:W-:Y:S02]  /*12a0*/  ISETP.GT.AND.EX P1, PT, R5, -0x1, PT, P1 ;  /* 0xffffffff0500780c */ /* 0x000fe40003f24310 */
[----:B------:R-:W-:Y:S01]  /*12b0*/  SEL R12, R12, 0xffffff81, P0 ;  /* 0xffffff810c0c7807 */ /* 0x000fe20000000000 */
[----:B0-----:R-:W-:Y:S01]  /*12c0*/  UIMAD.WIDE.U32 UR12, UR20, UR5, UR12 ;  /* 0x00000005140c72a5 */ /* 0x001fe2000f8e000c */
[----:B------:R-:W-:Y:S02]  /*12d0*/  SEL R10, R11, 0xffffff81, P1 ;  /* 0xffffff810b0a7807 */ /* 0x000fe40000800000 */
[----:B------:R-:W-:Y:S01]  /*12e0*/  SEL R5, R5, 0xffffffff, P1 ;  /* 0xffffffff05057807 */ /* 0x000fe20000800000 */
[----:B------:R-:W-:Y:S01]  /*12f0*/  UIADD3 UR14, UPT, UPT, UR13, UR6, URZ ;  /* 0x000000060d0e7290 */ /* 0x000fe2000fffe0ff */
[----:B------:R-:W-:Y:S02]  /*1300*/  SEL R6, R6, 0xffffffff, P0 ;  /* 0xffffffff06067807 */ /* 0x000fe40000000000 */
[----:B------:R-:W-:Y:S01]  /*1310*/  ISETP.LT.U32.AND P1, PT, R12, 0x7f, PT ;  /* 0x0000007f0c00780c */ /* 0x000fe20003f21070 */
[----:B------:R-:W-:Y:S01]  /*1320*/  UMOV UR6, URZ ;  /* 0x000000ff00067c82 */ /* 0x000fe20008000000 */
[----:B------:R-:W-:-:S02]  /*1330*/  ISETP.LT.U32.AND P0, PT, R10, 0x7f, PT ;  /* 0x0000007f0a00780c */ /* 0x000fc40003f01070 */
[----:B------:R-:W-:Y:S02]  /*1340*/  ISETP.LT.AND.EX P1, PT, R6, RZ, PT, P1 ;  /* 0x000000ff0600720c */ /* 0x000fe40003f21310 */
[----:B------:R-:W-:Y:S02]  /*1350*/  IADD3 R4, P2, PT, R13, UR12, RZ ;  /* 0x0000000c0d047c10 */ /* 0x000fe4000ff5e0ff */
[----:B------:R-:W-:Y:S02]  /*1360*/  IADD3 R6, P3, PT, R7, UR12, RZ ;  /* 0x0000000c07067c10 */ /* 0x000fe4000ff7e0ff */
[----:B------:R-:W-:Y:S02]  /*1370*/  ISETP.LT.AND.EX P0, PT, R5, RZ, PT, P0 ;  /* 0x000000ff0500720c */ /* 0x000fe40003f01300 */
[----:B------:R-:W-:Y:S01]  /*1380*/  LEA.HI.X.SX32 R5, R13, UR14, 0x1, P2 ;  /* 0x0000000e0d057c11 */ /* 0x000fe200090f0eff */
[----:B------:R-:W-:Y:S01]  /*1390*/  IMAD.X R7, RZ, RZ, UR14, P3 ;  /* 0x0000000eff077e24 */ /* 0x000fe200098e06ff */
[----:B------:R-:W-:-:S02]  /*13a0*/  SHF.R.S64 R8, R8, 0x8, R9 ;  /* 0x0000000808087819 */ /* 0x000fc40000001009 */
[----:B------:R-:W-:Y:S02]  /*13b0*/  SEL R11, R12, 0x7f, P1 ;  /* 0x0000007f0c0b7807 */ /* 0x000fe40000800000 */
[----:B------:R-:W-:Y:S02]  /*13c0*/  SHF.R.S32.HI R13, RZ, 0x8, R9 ;  /* 0x00000008ff0d7819 */ /* 0x000fe40000011409 */
[----:B------:R-:W-:Y:S01]  /*13d0*/  SEL R9, R10, 0x7f, P0 ;  /* 0x0000007f0a097807 */ /* 0x000fe20000000000 */
[----:B------:R0:W-:Y:S01]  /*13e0*/  STG.E.U8 desc[UR22][R6.64], R11 ;  /* 0x0000000b06007986 */ /* 0x0001e2000c101116 */
[----:B------:R-:W-:Y:S02]  /*13f0*/  ISETP.GT.U32.AND P2, PT, R0, 0x5, PT ;  /* 0x000000050000780c */ /* 0x000fe40003f44070 */
[----:B------:R-:W-:Y:S01]  /*1400*/  ISETP.GT.U32.AND P1, PT, R8, -0x7f, PT ;  /* 0xffffff810800780c */ /* 0x000fe20003f24070 */
[----:B------:R1:W-:Y:S01]  /*1410*/  STG.E.U8 desc[UR22][R4.64], R9 ;  /* 0x0000000904007986 */ /* 0x0003e2000c101116 */
[----:B------:R-:W-:Y:S02]  /*1420*/  BAR.SYNC.DEFER_BLOCKING 0x0 ;  /* 0x0000000000007b1d */ /* 0x000fe40000010000 */
[----:B------:R-:W-:-:S02]  /*1430*/  ISETP.GT.AND.EX P0, PT, R13, -0x1, PT, P1 ;  /* 0xffffffff0d00780c */ /* 0x000fc40003f04310 */
[----:B0-----:R-:W-:Y:S02]  /*1440*/  CS2R R10, SRZ ;  /* 0x00000000000a7805 */ /* 0x001fe4000001ff00 */
[----:B------:R-:W-:Y:S02]  /*1450*/  SEL R12, R8, 0xffffff81, P0 ;  /* 0xffffff81080c7807 */ /* 0x000fe40000000000 */
[----:B------:R-:W-:Y:S02]  /*1460*/  SEL R8, R13, 0xffffffff, P0 ;  /* 0xffffffff0d087807 */ /* 0x000fe40000000000 */
[----:B-1----:R-:W-:Y:S02]  /*1470*/  CS2R R4, SRZ ;  /* 0x0000000000047805 */ /* 0x002fe4000001ff00 */
[----:B------:R-:W-:-:S04]  /*1480*/  ISETP.LT.U32.AND P0, PT, R12, 0x7f, PT ;  /* 0x0000007f0c00780c */ /* 0x000fc80003f01070 */
[----:B------:R-:W-:-:S04]  /*1490*/  ISETP.LT.AND.EX P0, PT, R8, RZ, PT, P0 ;  /* 0x000000ff0800720c */ /* 0x000fc80003f01300 */
[----:B------:R-:W-:Y:S01]  /*14a0*/  SEL R12, R12, 0x7f, P0 ;  /* 0x0000007f0c0c7807 */ /* 0x000fe20000000000 */
[----:B------:R0:W-:Y:S01]  /*14b0*/  @!P2 STS [R20], RZ ;  /* 0x000000ff1400a388 */ /* 0x0001e20000000800 */
[----:B------:R-:W-:Y:S06]  /*14c0*/  BAR.SYNC.DEFER_BLOCKING 0x0 ;  /* 0x0000000000007b1d */ /* 0x000fec0000010000 */
[----:B------:R-:W-:Y:S05]  /*14d0*/  BRA.U !UP0, `(.L_x_242) ;  /* 0x00000005083c7547 */ /* 0x000fea000b800000 */
[----:B------:R-:W-:Y:S02]  /*14e0*/  ISETP.NE.AND P0, PT, R3, RZ, PT ;  /* 0x000000ff0300720c */ /* 0x000fe40003f05270 */
[----:B------:R-:W-:Y:S01]  /*14f0*/  CS2R R10, SRZ ;  /* 0x00000000000a7805 */ /* 0x000fe2000001ff00 */
[----:B------:R-:W-:-:S10]  /*1500*/  UMOV UR6, URZ ;  /* 0x000000ff00067c82 */ /* 0x000fd40008000000 */
.L_x_247:
[----:B------:R-:W-:-:S04]  /*1510*/  IMAD.U32 R7, RZ, RZ, UR6 ;  /* 0x00000006ff077e24 */ /* 0x000fc8000f8e00ff */
[----:B------:R-:W-:-:S05]  /*1520*/  IMAD R8, R7, 0x180, R0 ;  /* 0x0000018007087824 */ /* 0x000fca00078e0200 */
[----:B------:R-:W-:-:S05]  /*1530*/  IADD3 R8, P1, PT, R8, UR12, RZ ;  /* 0x0000000c08087c10 */ /* 0x000fca000ff3e0ff */
[----:B------:R-:W-:-:S05]  /*1540*/  IMAD.X R9, RZ, RZ, UR14, P1 ;  /* 0x0000000eff097e24 */ /* 0x000fca00088e06ff */
[----:B------:R-:W2:Y:S01]  /*1550*/  LDG.E.S8 R7, desc[UR22][R8.64] ;  /* 0x0000001608077981 */ /* 0x000ea2000c1e1300 */
[----:B------:R-:W-:Y:S01]  /*1560*/  UMOV UR15, UR6 ;  /* 0x00000006000f7c82 */ /* 0x000fe20008000000 */
[----:B------:R-:W-:Y:S01]  /*1570*/  BSSY.RECONVERGENT B0, `(.L_x_243) ;  /* 0x0000013000007945 */ /* 0x000fe20003800200 */
[----:B------:R-:W-:Y:S01]  /*1580*/  ISETP.GT.U32.AND P2, PT, R0, 0x5, PT ;  /* 0x000000050000780c */ /* 0x000fe20003f44070 */
[----:B--2---:R-:W-:-:S05]  /*1590*/  IMAD R7, R12, R7, RZ ;  /* 0x000000070c077224 */ /* 0x004fca00078e02ff */
[----:B------:R-:W1:Y:S02]  /*15a0*/  SHFL.DOWN PT, R6, R7, 0x10, 0x1f ;  /* 0x0a001f0007067f89 */ /* 0x000e6400000e0000 */
[----:B-1----:R-:W-:-:S05]  /*15b0*/  IMAD.IADD R29, R6, 0x1, R7 ;  /* 0x00000001061d7824 */ /* 0x002fca00078e0207 */
[----:B------:R-:W1:Y:S02]  /*15c0*/  SHFL.DOWN PT, R6, R29, 0x8, 0x1f ;  /* 0x09001f001d067f89 */ /* 0x000e6400000e0000 */
[----:B-1----:R-:W-:-:S05]  /*15d0*/  IMAD.IADD R19, R6, 0x1, R29 ;  /* 0x0000000106137824 */ /* 0x002fca00078e021d */
[----:B------:R-:W1:Y:S02]  /*15e0*/  SHFL.DOWN PT, R6, R19, 0x4, 0x1f ;  /* 0x08801f0013067f89 */ /* 0x000e6400000e0000 */
[----:B-1----:R-:W-:-:S05]  /*15f0*/  IMAD.IADD R15, R6, 0x1, R19 ;  /* 0x00000001060f7824 */ /* 0x002fca00078e0213 */
[----:B------:R-:W1:Y:S02]  /*1600*/  SHFL.DOWN PT, R6, R15, 0x2, 0x1f ;  /* 0x08401f000f067f89 */ /* 0x000e6400000e0000 */
[----:B-1----:R-:W-:Y:S02]  /*1610*/  IMAD.IADD R14, R6, 0x1, R15 ;  /* 0x00000001060e7824 */ /* 0x002fe400078e020f */
[----:B------:R-:W-:-:S03]  /*1620*/  IMAD.U32 R6, RZ, RZ, UR15 ;  /* 0x0000000fff067e24 */ /* 0x000fc6000f8e00ff */
[----:B------:R-:W1:Y:S01]  /*1630*/  SHFL.DOWN PT, R13, R14, 0x1, 0x1f ;  /* 0x08201f000e0d7f89 */ /* 0x000e6200000e0000 */
[----:B------:R-:W-:-:S05]  /*1640*/  IMAD R7, R6, 0x180, R21 ;  /* 0x0000018006077824 */ /* 0x000fca00078e0215 */
[----:B------:R-:W-:-:S04]  /*1650*/  IADD3 R6, P1, PT, R7, UR12, RZ ;  /* 0x0000000c07067c10 */ /* 0x000fc8000ff3e0ff */
[----:B------:R-:W-:Y:S01]  /*1660*/  LEA.HI.X.SX32 R7, R7, UR14, 0x1, P1 ;  /* 0x0000000e07077c11 */ /* 0x000fe200088f0eff */
[----:B-1----:R-:W-:Y:S01]  /*1670*/  IMAD.IADD R13, R13, 0x1, R14 ;  /* 0x000000010d0d7824 */ /* 0x002fe200078e020e */
[----:B------:R-:W-:Y:S07]  /*1680*/  @P0 BRA `(.L_x_244) ;  /* 0x0000000000040947 */ /* 0x000fee0003800000 */
[----:B------:R1:W-:Y:S02]  /*1690*/  ATOMS.ADD RZ, [R2+UR7+0x300], R13 ;  /* 0x0003000d02ff798c */ /* 0x0003e40008000007 */
.L_x_244:
[----:B------:R-:W-:Y:S05]  /*16a0*/  BSYNC.RECONVERGENT B0 ;  /* 0x0000000000007941 */ /* 0x000fea0003800200 */
.L_x_243:
[----:B------:R-:W-:Y:S06]  /*16b0*/  BAR.SYNC.DEFER_BLOCKING 0x0 ;  /* 0x0000000000007b1d */ /* 0x000fec0000010000 */
[----:B------:R-:W2:Y:S04]  /*16c0*/  LDS R14, [R2+UR7+0x300] ;  /* 0x00030007020e7984 */ /* 0x000ea80008000800 */
[----:B-1----:R-:W3:Y:S04]  /*16d0*/  LDG.E.S8 R13, desc[UR22][R6.64] ;  /* 0x00000016060d7981 */ /* 0x002ee8000c1e1300 */
[----:B------:R-:W-:Y:S01]  /*16e0*/  @!P2 STS [R20], RZ ;  /* 0x000000ff1400a388 */ /* 0x000fe20000000800 */
[----:B------:R-:W-:Y:S06]  /*16f0*/  BAR.SYNC.DEFER_BLOCKING 0x0 ;  /* 0x0000000000007b1d */ /* 0x000fec0000010000 */
[----:B------:R1:W4:Y:S01]  /*1700*/  LDG.E.S8 R9, desc[UR22][R8.64+0x180] ;  /* 0x0001801608097981 */ /* 0x000322000c1e1300 */
[----:B------:R-:W-:Y:S01]  /*1710*/  ISETP.NE.AND P0, PT, R3, RZ, PT ;  /* 0x000000ff0300720c */ /* 0x000fe20003f05270 */
[----:B------:R-:W-:Y:S01]  /*1720*/  UIADD3 UR6, UPT, UPT, UR6, 0x2, URZ ;  /* 0x0000000206067890 */ /* 0x000fe2000fffe0ff */
[----:B------:R-:W-:Y:S01]  /*1730*/  BSSY.RECONVERGENT B0, `(.L_x_245) ;  /* 0x0000017000007945 */ /* 0x000fe20003800200 */
[----:B--2---:R-:W-:-:S02]  /*1740*/  SHF.R.S32.HI R14, RZ, 0x3, R14 ;  /* 0x00000003ff0e7819 */ /* 0x004fc4000001140e */
[----:B------:R-:W-:Y:S02]  /*1750*/  UISETP.NE.AND UP0, UPT, UR6, UR27, UPT ;  /* 0x0000001b0600728c */ /* 0x000fe4000bf05270 */
[----:B------:R-:W-:-:S04]  /*1760*/  VIMNMX R14, PT, PT, R14, 0x7f, PT ;  /* 0x0000007f0e0e7848 */ /* 0x000fc80003fe0100 */
[----:B------:R-:W-:-:S05]  /*1770*/  VIMNMX R14, PT, PT, R14, -0x80, !PT ;  /* 0xffffff800e0e7848 */ /* 0x000fca0007fe0100 */
[----:B------:R-:W-:-:S04]  /*1780*/  VIADD R14, R14, 0x80 ;  /* 0x000000800e0e7836 */ /* 0x000fc80000000000 */
[----:B-1----:R-:W-:-:S06]  /*1790*/  IMAD.SHL.U32 R8, R14, 0x4, RZ ;  /* 0x000000040e087824 */ /* 0x002fcc00078e00ff */
[----:B------:R-:W3:Y:S02]  /*17a0*/  LDC R8, c[0x3][R8] ;  /* 0x00c0000008087b82 */ /* 0x000ee40000000800 */
[----:B---3--:R-:W-:-:S04]  /*17b0*/  IMAD.WIDE R4, R8, R13, R4 ;  /* 0x0000000d08047225 */ /* 0x008fc800078e0204 */
[----:B----4-:R-:W-:-:S05]  /*17c0*/  IMAD R29, R12, R9, RZ ;  /* 0x000000090c1d7224 */ /* 0x010fca00078e02ff */
[----:B------:R-:W1:Y:S02]  /*17d0*/  SHFL.DOWN PT, R15, R29, 0x10, 0x1f ;  /* 0x0a001f001d0f7f89 */ /* 0x000e6400000e0000 */
[----:B-1----:R-:W-:-:S05]  /*17e0*/  IMAD.IADD R19, R15, 0x1, R29 ;  /* 0x000000010f137824 */ /* 0x002fca00078e021d */
[----:B------:R-:W1:Y:S02]  /*17f0*/  SHFL.DOWN PT, R15, R19, 0x8, 0x1f ;  /* 0x09001f00130f7f89 */ /* 0x000e6400000e0000 */
[----:B-1----:R-:W-:-:S05]  /*1800*/  IMAD.IADD R28, R15, 0x1, R19 ;  /* 0x000000010f1c7824 */ /* 0x002fca00078e0213 */
[----:B------:R-:W1:Y:S02]  /*1810*/  SHFL.DOWN PT, R15, R28, 0x4, 0x1f ;  /* 0x08801f001c0f7f89 */ /* 0x000e6400000e0000 */
[----:B-1----:R-:W-:-:S05]  /*1820*/  IMAD.IADD R18, R15, 0x1, R28 ;  /* 0x000000010f127824 */ /* 0x002fca00078e021c */
[----:B------:R-:W1:Y:S02]  /*1830*/  SHFL.DOWN PT, R9, R18, 0x2, 0x1f ;  /* 0x08401f0012097f89 */ /* 0x000e6400000e0000 */
[----:B-1----:R-:W-:-:S05]  /*1840*/  IMAD.IADD R14, R9, 0x1, R18 ;  /* 0x00000001090e7824 */ /* 0x002fca00078e0212 */
[----:B------:R-:W1:Y:S02]  /*1850*/  SHFL.DOWN PT, R9, R14, 0x1, 0x1f ;  /* 0x08201f000e097f89 */ /* 0x000e6400000e0000 */
[----:B-1----:R-:W-:Y:S01]  /*1860*/  IMAD.IADD R13, R9, 0x1, R14 ;  /* 0x00000001090d7824 */ /* 0x002fe200078e020e */
[----:B------:R-:W-:Y:S01]  /*1870*/  SHF.R.S32.HI R9, RZ, 0x1f, R8 ;  /* 0x0000001fff097819 */ /* 0x000fe20000011408 */
[----:B------:R-:W-:Y:S06]  /*1880*/  @P0 BRA `(.L_x_246) ;  /* 0x0000000000040947 */ /* 0x000fec0003800000 */
[----:B------:R1:W-:Y:S02]  /*1890*/  ATOMS.ADD RZ, [R2+UR7+0x300], R13 ;  /* 0x0003000d02ff798c */ /* 0x0003e40008000007 */
.L_x_246:
[----:B------:R-:W-:Y:S05]  /*18a0*/  BSYNC.RECONVERGENT B0 ;  /* 0x0000000000007941 */ /* 0x000fea0003800200 */
.L_x_245:
[----:B------:R-:W-:Y:S06]  /*18b0*/  BAR.SYNC.DEFER_BLOCKING 0x0 ;  /* 0x0000000000007b1d */ /* 0x000fec0000010000 */
[----:B------:R2:W3:Y:S04]  /*18c0*/  LDG.E.S8 R6, desc[UR22][R6.64+0x180] ;  /* 0x0001801606067981 */ /* 0x0004e8000c1e1300 */
[----:B-1----:R-:W1:Y:S04]  /*18d0*/  LDS R13, [R2+UR7+0x300] ;  /* 0x00030007020d7984 */ /* 0x002e680008000800 */
[----:B------:R4:W-:Y:S01]  /*18e0*/  @!P2 STS [R20], RZ ;  /* 0x000000ff1400a388 */ /* 0x0009e20000000800 */
[----:B-1----:R-:W-:-:S04]  /*18f0*/  SHF.R.S32.HI R13, RZ, 0x3, R13 ;  /* 0x00000003ff0d7819 */ /* 0x002fc8000001140d */
[----:B------:R-:W-:-:S04]  /*1900*/  VIMNMX R13, PT, PT, R13, 0x7f, PT ;  /* 0x0000007f0d0d7848 */ /* 0x000fc80003fe0100 */
[----:B------:R-:W-:-:S05]  /*1910*/  VIMNMX R13, PT, PT, R13, -0x80, !PT ;  /* 0xffffff800d0d7848 */ /* 0x000fca0007fe0100 */
[----:B------:R-:W-:-:S04]  /*1920*/  VIADD R13, R13, 0x80 ;  /* 0x000000800d0d7836 */ /* 0x000fc80000000000 */
[----:B------:R-:W-:-:S06]  /*1930*/  IMAD.SHL.U32 R13, R13, 0x4, RZ ;  /* 0x000000040d0d7824 */ /* 0x000fcc00078e00ff */
[----:B------:R-:W1:Y:S08]  /*1940*/  LDC R13, c[0x3][R13] ;  /* 0x00c000000d0d7b82 */ /* 0x000e700000000800 */
[----:B------:R-:W-:Y:S01]  /*1950*/  BAR.SYNC.DEFER_BLOCKING 0x0 ;  /* 0x0000000000007b1d */ /* 0x000fe20000010000 */
[----:B-1----:R-:W-:Y:S02]  /*1960*/  IADD3 R11, P1, P3, R13, R11, R8 ;  /* 0x0000000b0d0b7210 */ /* 0x002fe40007b3e008 */
[----:B--2---:R-:W-:-:S04]  /*1970*/  SHF.R.S32.HI R7, RZ, 0x1f, R13 ;  /* 0x0000001fff077819 */ /* 0x004fc8000001140d */
[----:B------:R-:W-:Y:S01]  /*1980*/  IADD3.X R10, PT, PT, R7, R10, R9, P1, P3 ;  /* 0x0000000a070a7210 */ /* 0x000fe20000fe6409 */
[----:B---3--:R-:W-:Y:S01]  /*1990*/  IMAD.WIDE R4, R13, R6, R4 ;  /* 0x000000060d047225 */ /* 0x008fe200078e0204 */
[----:B----4-:R-:W-:Y:S06]  /*19a0*/  BRA.U UP0, `(.L_x_247) ;  /* 0xfffffff900d87547 */ /* 0x010fec000b83ffff */
[----:B------:R-:W-:Y:S02]  /*19b0*/  UMOV UR6, 0x180 ;  /* 0x0000018000067882 */ /* 0x000fe40000000000 */
[----:B------:R-:W-:-:S12]  /*19c0*/  UIMAD UR6, UR15, UR6, 0x300 ;  /* 0x000003000f0674a4 */ /* 0x000fd8000f8e0206 */
.L_x_242:
[----:B------:R-:W-:-:S04]  /*19d0*/  ULOP3.LUT UR15, UR11, 0x1, URZ, 0xc0, !UPT ;  /* 0x000000010b0f7892 */ /* 0x000fc8000f8ec0ff */
[----:B------:R-:W-:-:S09]  /*19e0*/  UISETP.NE.U32.AND UP0, UPT, UR15, 0x1, UPT ;  /* 0x000000010f00788c */ /* 0x000fd2000bf05070 */
[----:B------:R-:W-:Y:S05]  /*19f0*/  BRA.U !UP0, `(.L_x_248) ;  /* 0x0000000108947547 */ /* 0x000fea000b800000 */
[----:B------:R-:W-:-:S05]  /*1a00*/  VIADD R6, R0, UR6 ;  /* 0x0000000600067c36 */ /* 0x000fca0008000000 */
[----:B------:R-:W-:-:S05]  /*1a10*/  IADD3 R6, P0, PT, R6, UR12, RZ ;  /* 0x0000000c06067c10 */ /* 0x000fca000ff1e0ff */
[----:B------:R-:W-:-:S06]  /*1a20*/  IMAD.X R7, RZ, RZ, UR14, P0 ;  /* 0x0000000eff077e24 */ /* 0x000fcc00080e06ff */
[----:B------:R-:W2:Y:S01]  /*1a30*/  LDG.E.S8 R7, desc[UR22][R6.64] ;  /* 0x0000001606077981 */ /* 0x000ea2000c1e1300 */
[----:B------:R-:W-:Y:S01]  /*1a40*/  ISETP.NE.AND P1, PT, R3, RZ, PT ;  /* 0x000000ff0300720c */ /* 0x000fe20003f25270 */
[----:B------:R-:W-:Y:S01]  /*1a50*/  BSSY.RECONVERGENT B0, `(.L_x_249) ;  /* 0x0000011000007945 */ /* 0x000fe20003800200 */
[----:B--2---:R-:W-:Y:S02]  /*1a60*/  IMAD R29, R12, R7, RZ ;  /* 0x000000070c1d7224 */ /* 0x004fe400078e02ff */
[----:B------:R-:W-:-:S03]  /*1a70*/  VIADD R7, R21, UR6 ;  /* 0x0000000615077c36 */ /* 0x000fc60008000000 */
[----:B------:R-:W1:Y:S02]  /*1a80*/  SHFL.DOWN PT, R8, R29, 0x10, 0x1f ;  /* 0x0a001f001d087f89 */ /* 0x000e6400000e0000 */
[----:B------:R-:W-:-:S04]  /*1a90*/  IADD3 R6, P0, PT, R7, UR12, RZ ;  /* 0x0000000c07067c10 */ /* 0x000fc8000ff1e0ff */
[----:B------:R-:W-:Y:S01]  /*1aa0*/  LEA.HI.X.SX32 R7, R7, UR14, 0x1, P0 ;  /* 0x0000000e07077c11 */ /* 0x000fe200080f0eff */
        /* <DEDUP_REMOVED lines=9> */
[----:B------:R-:W-:Y:S06]  /*1b40*/  @P1 BRA `(.L_x_250) ;  /* 0x0000000000041947 */ /* 0x000fec0003800000 */
[----:B------:R1:W-:Y:S02]  /*1b50*/  ATOMS.ADD RZ, [R2+UR7+0x300], R19 ;  /* 0x0003001302ff798c */ /* 0x0003e40008000007 */
.L_x_250:
[----:B------:R-:W-:Y:S05]  /*1b60*/  BSYNC.RECONVERGENT B0 ;  /* 0x0000000000007941 */ /* 0x000fea0003800200 */
.L_x_249:
[----:B------:R-:W-:Y:S06]  /*1b70*/  BAR.SYNC.DEFER_BLOCKING 0x0 ;  /* 0x0000000000007b1d */ /* 0x000fec0000010000 */
[----:B------:R-:W2:Y:S04]  /*1b80*/  LDG.E.S8 R6, desc[UR22][R6.64] ;  /* 0x0000001606067981 */ /* 0x000ea8000c1e1300 */
[----:B------:R-:W3:Y:S04]  /*1b90*/  LDS R8, [R2+UR7+0x300] ;  /* 0x0003000702087984 */ /* 0x000ee80008000800 */
[----:B------:R4:W-:Y:S01]  /*1ba0*/  @!P2 STS [R20], RZ ;  /* 0x000000ff1400a388 */ /* 0x0009e20000000800 */
[----:B---3--:R-:W-:-:S04]  /*1bb0*/  SHF.R.S32.HI R8, RZ, 0x3, R8 ;  /* 0x00000003ff087819 */ /* 0x008fc80000011408 */
[----:B------:R-:W-:-:S04]  /*1bc0*/  VIMNMX R8, PT, PT, R8, 0x7f, PT ;  /* 0x0000007f08087848 */ /* 0x000fc80003fe0100 */
[----:B------:R-:W-:-:S05]  /*1bd0*/  VIMNMX R8, PT, PT, R8, -0x80, !PT ;  /* 0xffffff8008087848 */ /* 0x000fca0007fe0100 */
[----:B------:R-:W-:-:S04]  /*1be0*/  VIADD R8, R8, 0x80 ;  /* 0x0000008008087836 */ /* 0x000fc80000000000 */
[----:B------:R-:W-:-:S04]  /*1bf0*/  IMAD.SHL.U32 R8, R8, 0x4, RZ ;  /* 0x0000000408087824 */ /* 0x000fc800078e00ff */
[----:B------:R-:W3:Y:S08]  /*1c00*/  LDC R9, c[0x3][R8] ;  /* 0x00c0000008097b82 */ /* 0x000ef00000000800 */
[----:B------:R-:W-:Y:S01]  /*1c10*/  BAR.SYNC.DEFER_BLOCKING 0x0 ;  /* 0x0000000000007b1d */ /* 0x000fe20000010000 */
[----:B---3--:R-:W-:-:S04]  /*1c20*/  IADD3 R11, P0, PT, R9, R11, RZ ;  /* 0x0000000b090b7210 */ /* 0x008fc80007f1e0ff */
[C---:B------:R-:W-:Y:S01]  /*1c30*/  LEA.HI.X.SX32 R10, R9.reuse, R10, 0x1, P0 ;  /* 0x0000000a090a7211 */ /* 0x040fe200000f0eff */
[----:B--2-4-:R-:W-:-:S08]  /*1c40*/  IMAD.WIDE R4, R9, R6, R4 ;  /* 0x0000000609047225 */ /* 0x014fd000078e0204 */
.L_x_248:
[----:B------:R-:W-:Y:S01]  /*1c50*/  ISETP.GT.U32.AND P0, PT, R11, 0x1, PT ;  /* 0x000000010b00780c */ /* 0x000fe20003f04070 */
[----:B------:R-:W-:Y:S03]  /*1c60*/  BSSY.RECONVERGENT B0, `(.L_x_251) ;  /* 0x0000020000007945 */ /* 0x000fe60003800200 */
[----:B------:R-:W-:-:S04]  /*1c70*/  ISETP.GT.U32.AND.EX P0, PT, R10, RZ, PT, P0 ;  /* 0x000000ff0a00720c */ /* 0x000fc80003f04100 */
[----:B------:R-:W-:Y:S02]  /*1c80*/  SEL R7, R10, RZ, P0 ;  /* 0x000000ff0a077207 */ /* 0x000fe40000000000 */
[----:B------:R-:W-:Y:S02]  /*1c90*/  SEL R13, R11, 0x1, P0 ;  /* 0x000000010b0d7807 */ /* 0x000fe40000000000 */
[----:B------:R-:W-:-:S04]  /*1ca0*/  LOP3.LUT R6, R5, R7, RZ, 0xfc, !PT ;  /* 0x0000000705067212 */ /* 0x000fc800078efcff */
[----:B------:R-:W-:-:S13]  /*1cb0*/  ISETP.NE.U32.AND P1, PT, R6, RZ, PT ;  /* 0x000000ff0600720c */ /* 0x000fda0003f25070 */
[----:B------:R-:W-:Y:S05]  /*1cc0*/  @P1 BRA `(.L_x_252) ;  /* 0x0000000000541947 */ /* 0x000fea0003800000 */
[----:B------:R-:W2:Y:S01]  /*1cd0*/  I2F.U32.RP R5, R13 ;  /* 0x0000000d00057306 */ /* 0x000ea20000209000 */
[----:B------:R-:W-:-:S07]  /*1ce0*/  ISETP.NE.U32.AND P2, PT, R13, RZ, PT ;  /* 0x000000ff0d00720c */ /* 0x000fce0003f45070 */
[----:B--2---:R-:W2:Y:S02]  /*1cf0*/  MUFU.RCP R5, R5 ;  /* 0x0000000500057308 */ /* 0x004ea40000001000 */
[----:B--2---:R-:W-:Y:S02]  /*1d00*/  VIADD R6, R5, 0xffffffe ;  /* 0x0ffffffe05067836 */ /* 0x004fe40000000000 */
[----:B------:R-:W-:-:S04]  /*1d10*/  IMAD.MOV.U32 R5, RZ, RZ, RZ ;  /* 0x000000ffff057224 */ /* 0x000fc800078e00ff */
[----:B------:R2:W3:Y:S02]  /*1d20*/  F2I.FTZ.U32.TRUNC.NTZ R7, R6 ;  /* 0x0000000600077305 */ /* 0x0004e4000021f000 */
[----:B--2---:R-:W-:Y:S02]  /*1d30*/  IMAD.MOV.U32 R6, RZ, RZ, RZ ;  /* 0x000000ffff067224 */ /* 0x004fe400078e00ff */
[----:B---3--:R-:W-:-:S04]  /*1d40*/  IMAD.MOV R8, RZ, RZ, -R7 ;  /* 0x000000ffff087224 */ /* 0x008fc800078e0a07 */
        /* <DEDUP_REMOVED lines=13> */
.L_x_252:
[----:B------:R-:W-:Y:S01]  /*1e20*/  IMAD.MOV.U32 R15, RZ, RZ, R5 ;  /* 0x000000ffff0f7224 */ /* 0x000fe200078e0005 */
[----:B------:R-:W-:Y:S01]  /*1e30*/  MOV R12, 0x1e60 ;  /* 0x00001e60000c7802 */ /* 0x000fe20000000f00 */
[----:B------:R-:W-:-:S07]  /*1e40*/  IMAD.MOV.U32 R5, RZ, RZ, R7 ;  /* 0x000000ffff057224 */ /* 0x000fce00078e0007 */
[----:B01----:R-:W-:Y:S05]  /*1e50*/  CALL.REL.NOINC `($__internal_0_$__cuda_sm20_div_s64) ;  /* 0x0000003000347944 */ /* 0x003fea0003c00000 */
.L_x_253:
[----:B------:R-:W-:Y:S05]  /*1e60*/  BSYNC.RECONVERGENT B0 ;  /* 0x0000000000007941 */ /* 0x000fea0003800200 */
.L_x_251:
[C---:B------:R-:W-:Y:S01]  /*1e70*/  ISETP.GT.U32.AND P0, PT, R4.reuse, -0x7f, PT ;  /* 0xffffff810400780c */ /* 0x040fe20003f04070 */
[----:B------:R-:W2:Y:S01]  /*1e80*/  S2UR UR15, SR_CgaCtaId ;  /* 0x00000000000f79c3 */ /* 0x000ea20000008800 */
[----:B------:R-:W3:Y:S01]  /*1e90*/  LDCU.64 UR12, c[0x0][0x390] ;  /* 0x00007200ff0c77ac */ /* 0x000ee20008000a00 */
[----:B------:R-:W-:Y:S02]  /*1ea0*/  CS2R R10, SRZ ;  /* 0x00000000000a7805 */ /* 0x000fe4000001ff00 */
[C---:B------:R-:W-:Y:S01]  /*1eb0*/  ISETP.GT.AND.EX P0, PT, R5.reuse, -0x1, PT, P0 ;  /* 0xffffffff0500780c */ /* 0x040fe20003f04300 */
[----:B------:R-:W-:Y:S01]  /*1ec0*/  IMAD.MOV.U32 R13, RZ, RZ, RZ ;  /* 0x000000ffff0d7224 */ /* 0x000fe200078e00ff */
[----:B------:R-:W-:Y:S01]  /*1ed0*/  UMOV UR14, 0x400 ;  /* 0x00000400000e7882 */ /* 0x000fe20000000000 */
[----:B------:R-:W-:Y:S01]  /*1ee0*/  UMOV UR6, URZ ;  /* 0x000000ff00067c82 */ /* 0x000fe20008000000 */
[----:B------:R-:W-:Y:S02]  /*1ef0*/  SEL R4, R4, 0xffffff81, P0 ;  /* 0xffffff8104047807 */ /* 0x000fe40000000000 */
[----:B------:R-:W-:-:S02]  /*1f00*/  SEL R5, R5, 0xffffffff, P0 ;  /* 0xffffffff05057807 */ /* 0x000fc40000000000 */
[----:B------:R-:W-:-:S04]  /*1f10*/  ISETP.LT.U32.AND P0, PT, R4, 0x7f, PT ;  /* 0x0000007f0400780c */ /* 0x000fc80003f01070 */
[----:B------:R-:W-:-:S04]  /*1f20*/  ISETP.LT.AND.EX P0, PT, R5, RZ, PT, P0 ;  /* 0x000000ff0500720c */ /* 0x000fc80003f01300 */
[----:B------:R-:W-:Y:S01]  /*1f30*/  SEL R5, R4, 0x7f, P0 ;  /* 0x0000007f04057807 */ /* 0x000fe20000000000 */
[----:B---3--:R-:W-:Y:S02]  /*1f40*/  UIMAD.WIDE.U32 UR18, UR5, 0x24000, UR12 ;  /* 0x00024000051278a5 */ /* 0x008fe4000f8e000c */
[----:B------:R-:W-:Y:S02]  /*1f50*/  UIADD3 UR12, UPT, UPT, UR14, 0x480, URZ ;  /* 0x000004800e0c7890 */ /* 0x000fe4000fffe0ff */
[----:B------:R3:W-:Y:S01]  /*1f60*/  STS.U8 [R0+UR7+0x180], R5 ;  /* 0x0001800500007988 */ /* 0x0007e20008000007 */
[----:B------:R-:W-:Y:S02]  /*1f70*/  UIADD3 UR24, UPT, UPT, UR6, UR19, URZ ;  /* 0x0000001306187290 */ /* 0x000fe4000fffe0ff */
[----:B--2---:R-:W-:Y:S01]  /*1f80*/  ULEA UR26, UR15, UR12, 0x18 ;  /* 0x0000000c0f1a7291 */ /* 0x004fe2000f8ec0ff */
[----:B------:R-:W-:Y:S11]  /*1f90*/  BAR.SYNC.DEFER_BLOCKING 0x0 ;  /* 0x0000000000007b1d */ /* 0x000ff60000010000 */
.L_x_254:
[----:B------:R-:W-:-:S05]  /*1fa0*/  IMAD R8, R13, 0x180, R0 ;  /* 0x000001800d087824 */ /* 0x000fca00078e0200 */
[----:B------:R-:W-:-:S05]  /*1fb0*/  IADD3 R8, P0, PT, R8, UR18, RZ ;  /* 0x0000001208087c10 */ /* 0x000fca000ff1e0ff */
[----:B------:R-:W-:-:S05]  /*1fc0*/  IMAD.X R9, RZ, RZ, UR24, P0 ;  /* 0x00000018ff097e24 */ /* 0x000fca00080e06ff */
[----:B------:R-:W2:Y:S04]  /*1fd0*/  LDG.E.U8.CONSTANT R14, desc[UR22][R8.64+0x1d4a80] ;  /* 0x1d4a8016080e7981 */ /* 0x000ea8000c1e9100 */
[----:B---3--:R-:W2:Y:S04]  /*1fe0*/  LDG.E.U8.CONSTANT R5, desc[UR22][R8.64+0x1d4900] ;  /* 0x1d49001608057981 */ /* 0x008ea8000c1e9100 */
[----:B-1----:R-:W3:Y:S04]  /*1ff0*/  LDG.E.U8.CONSTANT R19, desc[UR22][R8.64+0x1d4780] ;  /* 0x1d47801608137981 */ /* 0x002ee8000c1e9100 */
[----:B------:R-:W3:Y:S04]  /*2000*/  LDG.E.U8.CONSTANT R18, desc[UR22][R8.64+0x1d4600] ;  /* 0x1d46001608127981 */ /* 0x000ee8000c1e9100 */
[----:B------:R-:W4:Y:S04]  /*2010*/  LDG.E.U8.CONSTANT R12, desc[UR22][R8.64+0x1d5080] ;  /* 0x1d508016080c7981 */ /* 0x000f28000c1e9100 */
[----:B------:R-:W4:Y:S04]  /*2020*/  LDG.E.U8.CONSTANT R15, desc[UR22][R8.64+0x1d4f00] ;  /* 0x1d4f0016080f7981 */ /* 0x000f28000c1e9100 */
[----:B------:R-:W5:Y:S04]  /*2030*/  LDG.E.U8.CONSTANT R6, desc[UR22][R8.64+0x1d4d80] ;  /* 0x1d4d801608067981 */ /* 0x000f68000c1e9100 */
[----:B------:R-:W5:Y:S04]  /*2040*/  LDG.E.U8.CONSTANT R7, desc[UR22][R8.64+0x1d4c00] ;  /* 0x1d4c001608077981 */ /* 0x000f68000c1e9100 */
[----:B------:R-:W5:Y:S04]  /*2050*/  LDG.E.U8.CONSTANT R4, desc[UR22][R8.64+0x1d5680] ;  /* 0x1d56801608047981 */ /* 0x000f68000c1e9100 */
[----:B------:R-:W5:Y:S01]  /*2060*/  LDG.E.U8.CONSTANT R29, desc[UR22][R8.64+0x1d5800] ;  /* 0x1d580016081d7981 */ /* 0x000f62000c1e9100 */
[----:B--2---:R-:W-:-:S03]  /*2070*/  PRMT R14, R5, 0x3340, R14 ;  /* 0x00003340050e7816 */ /* 0x004fc6000000000e */
[----:B------:R-:W2:Y:S01]  /*2080*/  LDG.E.U8.CONSTANT R5, desc[UR22][R8.64+0x1d5500] ;  /* 0x1d55001608057981 */ /* 0x000ea2000c1e9100 */
[----:B---3--:R-:W-:Y:S02]  /*2090*/  PRMT R19, R18, 0x3340, R19 ;  /* 0x0000334012137816 */ /* 0x008fe40000000013 */
[----:B----4-:R-:W-:Y:S02]  /*20a0*/  PRMT R18, R15, 0x3340, R12 ;  /* 0x000033400f127816 */ /* 0x010fe4000000000c */
[----:B------:R-:W3:Y:S04]  /*20b0*/  LDG.E.U8.CONSTANT R12, desc[UR22][R8.64+0x1d5380] ;  /* 0x1d538016080c7981 */ /* 0x000ee8000c1e9100 */
[----:B------:R-:W3:Y:S01]  /*20c0*/  LDG.E.U8.CONSTANT R15, desc[UR22][R8.64+0x1d5200] ;  /* 0x1d520016080f7981 */ /* 0x000ee2000c1e9100 */
[----:B-----5:R-:W-:-:S02]  /*20d0*/  PRMT R7, R7, 0x3340, R6 ;  /* 0x0000334007077816 */ /* 0x020fc40000000006 */
[----:B------:R-:W-:Y:S02]  /*20e0*/  PRMT R19, R19, 0x5410, R14 ;  /* 0x0000541013137816 */ /* 0x000fe4000000000e */
[----:B------:R-:W-:Y:S02]  /*20f0*/  PRMT R14, R7, 0x5410, R18 ;  /* 0x00005410070e7816 */ /* 0x000fe40000000012 */
[----:B--2---:R-:W-:Y:S02]  /*2100*/  PRMT R18, R5, 0x3340, R4 ;  /* 0x0000334005127816 */ /* 0x004fe40000000004 */
[----:B------:R-:W1:Y:S01]  /*2110*/  LDS.128 R4, [R13+UR26+0x180] ;  /* 0x0001801a0d047984 */ /* 0x000e620008000c00 */
[----:B---3--:R-:W-:-:S03]  /*2120*/  PRMT R15, R15, 0x3340, R12 ;  /* 0x000033400f0f7816 */ /* 0x008fc6000000000c */
[----:B------:R-:W2:Y:S01]  /*2130*/  LDG.E.U8.CONSTANT R12, desc[UR22][R8.64+0x1d5c80] ;  /* 0x1d5c8016080c7981 */ /* 0x000ea2000c1e9100 */
[----:B------:R-:W-:-:S03]  /*2140*/  PRMT R15, R15, 0x5410, R18 ;  /* 0x000054100f0f7816 */ /* 0x000fc60000000012 */
[----:B------:R-:W3:Y:S01]  /*2150*/  LDG.E.U8.CONSTANT R18, desc[UR22][R8.64+0x1d5980] ;  /* 0x1d59801608127981 */ /* 0x000ee2000c1e9100 */
[----:B-1----:R-:W-:-:S03]  /*2160*/  IDP.4A.S8.S8 R4, R19, R4, RZ ;  /* 0x0000000413047226 */ /* 0x002fc600000006ff */
[----:B------:R-:W2:Y:S01]  /*2170*/  LDG.E.U8.CONSTANT R19, desc[UR22][R8.64+0x1d5b00] ;  /* 0x1d5b001608137981 */ /* 0x000ea2000c1e9100 */
[----:B------:R-:W-:Y:S02]  /*2180*/  VIADD R13, R13, 0x10 ;  /* 0x000000100d0d7836 */ /* 0x000fe40000000000 */
[----:B------:R-:W-:-:S03]  /*2190*/  IDP.4A.S8.S8 R4, R14, R5, R4 ;  /* 0x000000050e047226 */ /* 0x000fc60000000604 */
[----:B------:R-:W-:Y:S01]  /*21a0*/  ISETP.NE.AND P0, PT, R13, 0x180, PT ;  /* 0x000001800d00780c */ /* 0x000fe20003f05270 */
[----:B------:R-:W-:Y:S01]  /*21b0*/  IDP.4A.S8.S8 R4, R15, R6, R4 ;  /* 0x000000060f047226 */ /* 0x000fe20000000604 */
[----:B---3--:R-:W-:Y:S02]  /*21c0*/  PRMT R29, R29, 0x3340, R18 ;  /* 0x000033401d1d7816 */ /* 0x008fe40000000012 */
[----:B--2---:R-:W-:-:S04]  /*21d0*/  PRMT R12, R19, 0x3340, R12 ;  /* 0x00003340130c7816 */ /* 0x004fc8000000000c */
[----:B------:R-:W-:-:S05]  /*21e0*/  PRMT R12, R29, 0x5410, R12 ;  /* 0x000054101d0c7816 */ /* 0x000fca000000000c */
[----:B------:R-:W-:-:S05]  /*21f0*/  IDP.4A.S8.S8 R4, R12, R7, R4 ;  /* 0x000000070c047226 */ /* 0x000fca0000000604 */
[----:B------:R-:W-:-:S04]  /*2200*/  IADD3 R11, P1, PT, R4, R11, RZ ;  /* 0x0000000b040b7210 */ /* 0x000fc80007f3e0ff */
[----:B------:R-:W-:Y:S01]  /*2210*/  LEA.HI.X.SX32 R10, R4, R10, 0x1, P1 ;  /* 0x0000000a040a7211 */ /* 0x000fe200008f0eff */
[----:B------:R-:W-:Y:S08]  /*2220*/  @P0 BRA `(.L_x_254) ;  /* 0xfffffffc005c0947 */ /* 0x000ff0000383ffff */
[----:B------:R-:W1:Y:S01]  /*2230*/  LDS.S8 R4, [R0+UR7] ;  /* 0x0000000700047984 */ /* 0x000e620008000200 */
[----:B------:R-:W-:-:S03]  /*2240*/  SHF.R.S64 R11, R11, 0x8, R10 ;  /* 0x000000080b0b7819 */ /* 0x000fc6000000100a */
[----:B------:R2:W5:Y:S01]  /*2250*/  LDG.E.U8.CONSTANT R16, desc[UR22][R16.64+0x264600] ;  /* 0x2646001610107981 */ /* 0x000562000c1e9100 */
[----:B------:R-:W-:Y:S01]  /*2260*/  SHF.R.S32.HI R5, RZ, 0x8, R10 ;  /* 0x00000008ff057819 */ /* 0x000fe2000001140a */
[----:B------:R-:W-:Y:S01]  /*2270*/  BSSY.RECONVERGENT B0, `(.L_x_255) ;  /* 0x0000048000007945 */ /* 0x000fe20003800200 */
[----:B------:R-:W-:Y:S02]  /*2280*/  ISETP.NE.AND P2, PT, R23, RZ, PT ;  /* 0x000000ff1700720c */ /* 0x000fe40003f45270 */
[----:B-1----:R-:W-:-:S04]  /*2290*/  IADD3 R11, P0, PT, R4, R11, RZ ;  /* 0x0000000b040b7210 */ /* 0x002fc80007f1e0ff */
        /* <DEDUP_REMOVED lines=8> */
[----:B------:R-:W-:Y:S01]  /*2320*/  STS.U8 [R0+UR7], R11 ;  /* 0x0000000b00007988 */ /* 0x000fe20008000007 */
[----:B------:R-:W-:Y:S06]  /*2330*/  BAR.SYNC.DEFER_BLOCKING 0x0 ;  /* 0x0000000000007b1d */ /* 0x000fec0000010000 */
[----:B------:R-:W-:Y:S04]  /*2340*/  SHFL.DOWN P0, R5, RZ, 0x1, 0x1f ;  /* 0x08201f00ff057f89 */ /* 0x000fe80000000000 */
[----:B------:R-:W1:Y:S02]  /*2350*/  LDS.S8 R4, [R0+UR7] ;  /* 0x0000000700047984 */ /* 0x000e640008000200 */
[----:B-1----:R-:W-:-:S04]  /*2360*/  PRMT R4, R4, 0x9910, RZ ;  /* 0x0000991004047816 */ /* 0x002fc800000000ff */
[----:B------:R-:W-:-:S04]  /*2370*/  IABS R4, R4 ;  /* 0x0000000400047213 */ /* 0x000fc80000000000 */
[----:B------:R-:W-:-:S04]  /*2380*/  PRMT R7, R4, 0x7710, RZ ;  /* 0x0000771004077816 */ /* 0x000fc800000000ff */
[----:B------:R-:W-:-:S05]  /*2390*/  LOP3.LUT R7, R7, 0xffff, RZ, 0xc0, !PT ;  /* 0x0000ffff07077812 */ /* 0x000fca00078ec0ff */
[----:B------:R-:W1:Y:S02]  /*23a0*/  SHFL.DOWN PT, R4, R7, 0x1, 0x1f ;  /* 0x08201f0007047f89 */ /* 0x000e6400000e0000 */
[----:B-1----:R-:W-:-:S04]  /*23b0*/  IADD3 R9, P1, PT, R4, R7, RZ ;  /* 0x0000000704097210 */ /* 0x002fc80007f3e0ff */
[----:B------:R-:W-:Y:S01]  /*23c0*/  SEL R9, R9, R4, P0 ;  /* 0x0000000409097207 */ /* 0x000fe20000000000 */
[----:B------:R-:W-:-:S04]  /*23d0*/  IMAD.X R8, RZ, RZ, R5, P1 ;  /* 0x000000ffff087224 */ /* 0x000fc800008e0605 */
[----:B------:R-:W1:Y:S01]  /*23e0*/  SHFL.DOWN PT, R4, R9, 0x2, 0x1f ;  /* 0x08401f0009047f89 */ /* 0x000e6200000e0000 */
[----:B------:R-:W-:-:S05]  /*23f0*/  SEL R8, R8, R5, P0 ;  /* 0x0000000508087207 */ /* 0x000fca0000000000 */
[----:B------:R-:W3:Y:S01]  /*2400*/  SHFL.DOWN P0, R5, R8, 0x2, 0x1f ;  /* 0x08401f0008057f89 */ /* 0x000ee20000000000 */
[----:B-1----:R-:W-:-:S04]  /*2410*/  IADD3 R13, P1, PT, R4, R9, RZ ;  /* 0x00000009040d7210 */ /* 0x002fc80007f3e0ff */
[----:B---3--:R-:W-:Y:S01]  /*2420*/  SEL R13, R13, R4, P0 ;  /* 0x000000040d0d7207 */ /* 0x008fe20000000000 */
[----:B------:R-:W-:-:S04]  /*2430*/  IMAD.X R6, R5, 0x1, R8, P1 ;  /* 0x0000000105067824 */ /* 0x000fc800008e0608 */
        /* <DEDUP_REMOVED lines=15> */
[----:B-1----:R-:W-:-:S05]  /*2530*/  IADD3 R7, P1, PT, R4, R9, RZ ;  /* 0x0000000904077210 */ /* 0x002fca0007f3e0ff */
[----:B---3--:R-:W-:Y:S01]  /*2540*/  IMAD.X R6, R5, 0x1, R8, P1 ;  /* 0x0000000105067824 */ /* 0x008fe200008e0608 */
[----:B------:R-:W-:Y:S02]  /*2550*/  ISETP.NE.AND P1, PT, R0, RZ, PT ;  /* 0x000000ff0000720c */ /* 0x000fe40003f25270 */
[----:B------:R-:W-:Y:S02]  /*2560*/  SEL R4, R7, R4, P0 ;  /* 0x0000000407047207 */ /* 0x000fe40000000000 */
[----:B------:R-:W-:-:S05]  /*2570*/  SEL R5, R6, R5, P0 ;  /* 0x0000000506057207 */ /* 0x000fca0000000000 */
[----:B------:R2:W-:Y:S01]  /*2580*/  @!P2 STS.64 [R22+UR10+0x10], R4 ;  /* 0x000010041600a988 */ /* 0x0005e20008000a0a */
[----:B------:R-:W-:Y:S06]  /*2590*/  BAR.SYNC.DEFER_BLOCKING 0x0 ;  /* 0x0000000000007b1d */ /* 0x000fec0000010000 */
[----:B------:R-:W-:Y:S05]  /*25a0*/  @P1 BRA `(.L_x_256) ;  /* 0x0000000000501947 */ /* 0x000fea0003800000 */
[----:B------:R-:W-:-:S09]  /*25b0*/  ULEA UR6, UR15, UR14, 0x18 ;  /* 0x0000000e0f067291 */ /* 0x000fd2000f8ec0ff */
[----:B------:R-:W-:Y:S04]  /*25c0*/  LDS.64 R6, [UR6+0x18] ;  /* 0x00001806ff067984 */ /* 0x000fe80008000a00 */
[----:B------:R-:W2:Y:S04]  /*25d0*/  LDS.128 R12, [UR6+0x20] ;  /* 0x00002006ff0c7984 */ /* 0x000ea80008000c00 */
[----:B------:R-:W1:Y:S01]  /*25e0*/  LDS.128 R8, [UR6+0x30] ;  /* 0x00003006ff087984 */ /* 0x000e620008000c00 */
[----:B--2---:R-:W-:-:S04]  /*25f0*/  IADD3 R17, P0, P1, R12, R6, R4 ;  /* 0x000000060c117210 */ /* 0x004fc8000791e004 */
[----:B------:R-:W-:Y:S02]  /*2600*/  IADD3.X R19, PT, PT, R13, R7, R5, P0, P1 ;  /* 0x000000070d137210 */ /* 0x000fe400007e2405 */
[----:B------:R-:W2:Y:S01]  /*2610*/  LDS.128 R4, [UR6+0x40] ;  /* 0x00004006ff047984 */ /* 0x000ea20008000c00 */
[----:B-1----:R-:W-:-:S04]  /*2620*/  IADD3 R17, P0, P1, R8, R17, R14 ;  /* 0x0000001108117210 */ /* 0x002fc8000791e00e */
[----:B------:R-:W-:Y:S02]  /*2630*/  IADD3.X R19, PT, PT, R9, R19, R15, P0, P1 ;  /* 0x0000001309137210 */ /* 0x000fe400007e240f */
[----:B------:R-:W1:Y:S01]  /*2640*/  LDS.128 R12, [UR6+0x50] ;  /* 0x00005006ff0c7984 */ /* 0x000e620008000c00 */
[----:B--2---:R-:W-:-:S04]  /*2650*/  IADD3 R17, P0, P1, R4, R17, R10 ;  /* 0x0000001104117210 */ /* 0x004fc8000791e00a */
[----:B------:R-:W-:Y:S02]  /*2660*/  IADD3.X R19, PT, PT, R5, R19, R11, P0, P1 ;  /* 0x0000001305137210 */ /* 0x000fe400007e240b */
[----:B------:R-:W2:Y:S01]  /*2670*/  LDS.128 R8, [UR6+0x60] ;  /* 0x00006006ff087984 */ /* 0x000ea20008000c00 */
[----:B-1----:R-:W-:-:S04]  /*2680*/  IADD3 R5, P0, P1, R12, R17, R6 ;  /* 0x000000110c057210 */ /* 0x002fc8000791e006 */
[----:B------:R-:W-:Y:S02]  /*2690*/  IADD3.X R7, PT, PT, R13, R19, R7, P0, P1 ;  /* 0x000000130d077210 */ /* 0x000fe400007e2407 */
[----:B--2---:R-:W-:-:S04]  /*26a0*/  IADD3 R5, P0, P1, R8, R5, R14 ;  /* 0x0000000508057210 */ /* 0x004fc8000791e00e */
[----:B------:R-:W-:Y:S02]  /*26b0*/  IADD3.X R9, PT, PT, R9, R7, R15, P0, P1 ;  /* 0x0000000709097210 */ /* 0x000fe400007e240f */
[----:B------:R-:W-:-:S05]  /*26c0*/  IADD3 R4, P0, PT, R5, R10, RZ ;  /* 0x0000000a05047210 */ /* 0x000fca0007f1e0ff */
[----:B------:R-:W-:-:S05]  /*26d0*/  IMAD.X R5, R9, 0x1, R11, P0 ;  /* 0x0000000109057824 */ /* 0x000fca00000e060b */
[----:B------:R1:W-:Y:S03]  /*26e0*/  STS.64 [UR6+0x78], R4 ;  /* 0x00007804ff007988 */ /* 0x0003e60008000a06 */
.L_x_256:
[----:B------:R-:W-:Y:S05]  /*26f0*/  BSYNC.RECONVERGENT B0 ;  /* 0x0000000000007941 */ /* 0x000fea0003800200 */
.L_x_255:
[----:B------:R-:W-:Y:S01]  /*2700*/  BAR.SYNC.DEFER_BLOCKING 0x0 ;  /* 0x0000000000007b1d */ /* 0x000fe20000010000 */
[----:B------:R-:W-:-:S05]  /*2710*/  ULEA UR14, UR15, UR14, 0x18 ;  /* 0x0000000e0f0e7291 */ /* 0x000fca000f8ec0ff */
[----:B------:R-:W-:Y:S04]  /*2720*/  BSSY.RECONVERGENT B0, `(.L_x_257) ;  /* 0x0000039000007945 */ /* 0x000fe80003800200 */
[----:B-12---:R-:W1:Y:S02]  /*2730*/  LDS.64 R4, [UR14+0x78] ;  /* 0x0000780eff047984 */ /* 0x006e640008000a00 */
[----:B-1----:R-:W-:Y:S02]  /*2740*/  R2UR UR13, R5 ;  /* 0x00000000050d72ca */ /* 0x002fe400000e0000 */
[----:B------:R-:W-:Y:S01]  /*2750*/  R2UR UR12, R4 ;  /* 0x00000000040c72ca */ /* 0x000fe200000e0000 */
[----:B------:R-:W1:Y:S01]  /*2760*/  LDS.S8 R5, [R0+UR7] ;  /* 0x0000000700057984 */ /* 0x000e620008000200 */
[----:B-----5:R-:W-:-:S09]  /*2770*/  PRMT R4, R16, 0x8880, RZ ;  /* 0x0000888010047816 */ /* 0x020fd200000000ff */
[----:B------:R-:W-:Y:S02]  /*2780*/  UIMAD.WIDE.U32 UR14, UR13, -0x55555555, URZ ;  /* 0xaaaaaaab0d0e78a5 */ /* 0x000fe4000f8e00ff */
[----:B------:R-:W-:Y:S02]  /*2790*/  UIMAD.WIDE.U32 UR28, UR12, -0x55555555, URZ ;  /* 0xaaaaaaab0c1c78a5 */ /* 0x000fe4000f8e00ff */
[----:B------:R-:W-:-:S04]  /*27a0*/  UIMAD.WIDE.U32 UR14, UP0, UR12, 0x2aaaaaaa, UR14 ;  /* 0x2aaaaaaa0c0e78a5 */ /* 0x000fc8000f80000e */
[----:B------:R-:W-:Y:S02]  /*27b0*/  UIADD3.X UR17, UPT, UPT, URZ, URZ, URZ, UP0, !UPT ;  /* 0x000000ffff117290 */ /* 0x000fe400087fe4ff */
[----:B------:R-:W-:Y:S01]  /*27c0*/  UIADD3 URZ, UP0, UPT, UR29, UR14, URZ ;  /* 0x0000000e1dff7290 */ /* 0x000fe2000ff1e0ff */
[----:B------:R-:W-:-:S03]  /*27d0*/  UMOV UR16, UR15 ;  /* 0x0000000f00107c82 */ /* 0x000fc60008000000 */
[----:B------:R-:W-:Y:S02]  /*27e0*/  UIMAD.WIDE.U32.X UR14, UR13, 0x2aaaaaaa, UR16, UP0 ;  /* 0x2aaaaaaa0d0e78a5 */ /* 0x000fe400080e0410 */
[----:B------:R-:W-:Y:S02]  /*27f0*/  UISETP.LT.AND UP0, UPT, UR13, URZ, UPT ;  /* 0x000000ff0d00728c */ /* 0x000fe4000bf01270 */
[----:B------:R-:W-:-:S04]  /*2800*/  UIADD3 UR6, UP1, UPT, UR14, 0x55555555, URZ ;  /* 0x555555550e067890 */ /* 0x000fc8000ff3e0ff */
[----:B------:R-:W-:Y:S02]  /*2810*/  UIADD3.X UR16, UPT, UPT, UR15, -0x2aaaaaab, URZ, UP1, !UPT ;  /* 0xd55555550f107890 */ /* 0x000fe40008ffe4ff */
[----:B------:R-:W-:Y:S02]  /*2820*/  USEL UR6, UR6, UR14, UP0 ;  /* 0x0000000e06067287 */ /* 0x000fe40008000000 */
[----:B------:R-:W-:Y:S02]  /*2830*/  USEL UR14, UR16, UR15, UP0 ;  /* 0x0000000f100e7287 */ /* 0x000fe40008000000 */
[----:B------:R-:W-:Y:S02]  /*2840*/  UIADD3 UR17, UP1, UPT, UR12, 0x17f, URZ ;  /* 0x0000017f0c117890 */ /* 0x000fe4000ff3e0ff */
[----:B------:R-:W-:Y:S01]  /*2850*/  USHF.R.S64 UR6, UR6, 0x6, UR14 ;  /* 0x0000000606067899 */ /* 0x000fe2000800100e */
[----:B-1----:R-:W-:Y:S01]  /*2860*/  IMAD.WIDE R4, R5, R4, RZ ;  /* 0x0000000405047225 */ /* 0x002fe200078e02ff */
[----:B------:R-:W-:-:S02]  /*2870*/  UIADD3.X UR12, UPT, UPT, URZ, UR13, URZ, UP1, !UPT ;  /* 0x0000000dff0c7290 */ /* 0x000fc40008ffe4ff */
[----:B------:R-:W-:Y:S02]  /*2880*/  UISETP.GE.U32.AND UP0, UPT, UR17, 0x2ff, UPT ;  /* 0x000002ff1100788c */ /* 0x000fe4000bf06070 */
[----:B------:R-:W-:Y:S02]  /*2890*/  ULEA.HI UR6, UP1, UR14, UR6, URZ, 0x1 ;  /* 0x000000060e067291 */ /* 0x000fe4000f8308ff */
[----:B------:R-:W-:Y:S02]  /*28a0*/  UISETP.GE.U32.AND.EX UP0, UPT, UR12, URZ, UPT, UP0 ;  /* 0x000000ff0c00728c */ /* 0x000fe4000bf06100 */
[----:B------:R-:W-:Y:S02]  /*28b0*/  ULEA.HI.X.SX32 UR12, UR14, URZ, 0x1a, UP1 ;  /* 0x000000ff0e0c7291 */ /* 0x000fe400088fd6ff */
[----:B------:R-:W-:Y:S02]  /*28c0*/  USEL UR6, UR6, 0x1, UP0 ;  /* 0x0000000106067887 */ /* 0x000fe40008000000 */
[----:B------:R-:W-:-:S06]  /*28d0*/  USEL UR12, UR12, URZ, UP0 ;  /* 0x000000ff0c0c7287 */ /* 0x000fcc0008000000 */
[----:B------:R-:W-:-:S04]  /*28e0*/  LOP3.LUT R6, R5, UR12, RZ, 0xfc, !PT ;  /* 0x0000000c05067c12 */ /* 0x000fc8000f8efcff */
[----:B------:R-:W-:-:S13]  /*28f0*/  ISETP.NE.U32.AND P0, PT, R6, RZ, PT ;  /* 0x000000ff0600720c */ /* 0x000fda0003f05070 */
[----:B------:R-:W-:Y:S05]  /*2900*/  @P0 BRA `(.L_x_258) ;  /* 0x0000000000540947 */ /* 0x000fea0003800000 */
[----:B------:R-:W1:Y:S01]  /*2910*/  I2F.U32.RP R5, UR6 ;  /* 0x0000000600057d06 */ /* 0x000e620008209000 */
[----:B------:R-:W-:-:S07]  /*2920*/  ISETP.NE.U32.AND P2, PT, RZ, UR6, PT ;  /* 0x00000006ff007c0c */ /* 0x000fce000bf45070 */
[----:B-1----:R-:W1:Y:S02]  /*2930*/  MUFU.RCP R5, R5 ;  /* 0x0000000500057308 */ /* 0x002e640000001000 */
[----:B-1----:R-:W-:Y:S02]  /*2940*/  VIADD R6, R5, 0xffffffe ;  /* 0x0ffffffe05067836 */ /* 0x002fe40000000000 */
[----:B------:R-:W-:-:S04]  /*2950*/  IMAD.MOV.U32 R5, RZ, RZ, RZ ;  /* 0x000000ffff057224 */ /* 0x000fc800078e00ff */
[----:B------:R1:W2:Y:S02]  /*2960*/  F2I.FTZ.U32.TRUNC.NTZ R7, R6 ;  /* 0x0000000600077305 */ /* 0x0002a4000021f000 */
[----:B-1----:R-:W-:Y:S02]  /*2970*/  IMAD.MOV.U32 R6, RZ, RZ, RZ ;  /* 0x000000ffff067224 */ /* 0x002fe400078e00ff */
[----:B--2---:R-:W-:-:S04]  /*2980*/  IMAD.MOV R9, RZ, RZ, -R7 ;  /* 0x000000ffff097224 */ /* 0x004fc800078e0a07 */
[----:B------:R-:W-:-:S04]  /*2990*/  IMAD R9, R9, UR6, RZ ;  /* 0x0000000609097c24 */ /* 0x000fc8000f8e02ff */
[----:B------:R-:W-:-:S06]  /*29a0*/  IMAD.HI.U32 R7, R7, R9, R6 ;  /* 0x0000000907077227 */ /* 0x000fcc00078e0006 */
[----:B------:R-:W-:-:S04]  /*29b0*/  IMAD.HI.U32 R7, R7, R4, RZ ;  /* 0x0000000407077227 */ /* 0x000fc800078e00ff */
[----:B------:R-:W-:-:S04]  /*29c0*/  IMAD.MOV R9, RZ, RZ, -R7 ;  /* 0x000000ffff097224 */ /* 0x000fc800078e0a07 */
[----:B------:R-:W-:-:S05]  /*29d0*/  IMAD R4, R9, UR6, R4 ;  /* 0x0000000609047c24 */ /* 0x000fca000f8e0204 */
[----:B------:R-:W-:-:S13]  /*29e0*/  ISETP.GE.U32.AND P0, PT, R4, UR6, PT ;  /* 0x0000000604007c0c */ /* 0x000fda000bf06070 */
[----:B------:R-:W-:Y:S02]  /*29f0*/  @P0 VIADD R4, R4, -UR6 ;  /* 0x8000000604040c36 */ /* 0x000fe40008000000 */
[----:B------:R-:W-:-:S03]  /*2a00*/  @P0 VIADD R7, R7, 0x1 ;  /* 0x0000000107070836 */ /* 0x000fc60000000000 */
[----:B------:R-:W-:-:S13]  /*2a10*/  ISETP.GE.U32.AND P1, PT, R4, UR6, PT ;  /* 0x0000000604007c0c */ /* 0x000fda000bf26070 */
[----:B------:R-:W-:Y:S01]  /*2a20*/  @P1 VIADD R7, R7, 0x1 ;  /* 0x0000000107071836 */ /* 0x000fe20000000000 */
[----:B------:R-:W-:-:S05]  /*2a30*/  @!P2 LOP3.LUT R7, RZ, UR6, RZ, 0x33, !PT ;  /* 0x00000006ff07ac12 */ /* 0x000fca000f8e33ff */
[----:B------:R-:W-:Y:S01]  /*2a40*/  IMAD.MOV.U32 R4, RZ, RZ, R7 ;  /* 0x000000ffff047224 */ /* 0x000fe200078e0007 */
[----:B------:R-:W-:Y:S06]  /*2a50*/  BRA `(.L_x_259) ;  /* 0x0000000000147947 */ /* 0x000fec0003800000 */
.L_x_258:
[----:B------:R-:W-:Y:S01]  /*2a60*/  IMAD.MOV.U32 R15, RZ, RZ, R5 ;  /* 0x000000ffff0f7224 */ /* 0x000fe200078e0005 */
[----:B------:R-:W-:Y:S01]  /*2a70*/  MOV R12, 0x2ab0 ;  /* 0x00002ab0000c7802 */ /* 0x000fe20000000f00 */
[----:B------:R-:W-:Y:S02]  /*2a80*/  IMAD.U32 R13, RZ, RZ, UR6 ;  /* 0x00000006ff0d7e24 */ /* 0x000fe4000f8e00ff */
[----:B------:R-:W-:-:S07]  /*2a90*/  IMAD.U32 R5, RZ, RZ, UR12 ;  /* 0x0000000cff057e24 */ /* 0x000fce000f8e00ff */
[----:B0-----:R-:W-:Y:S05]  /*2aa0*/  CALL.REL.NOINC `($__internal_0_$__cuda_sm20_div_s64) ;  /* 0x0000002400207944 */ /* 0x001fea0003c00000 */
.L_x_259:
[----:B------:R-:W-:Y:S05]  /*2ab0*/  BSYNC.RECONVERGENT B0 ;  /* 0x0000000000007941 */ /* 0x000fea0003800200 */
.L_x_257:
[C---:B------:R-:W-:Y:S01]  /*2ac0*/  ISETP.GT.U32.AND P0, PT, R4.reuse, -0x7f, PT ;  /* 0xffffff810400780c */ /* 0x040fe20003f04070 */
[----:B------:R-:W-:Y:S01]  /*2ad0*/  UMOV UR12, UR18 ;  /* 0x00000012000c7c82 */ /* 0x000fe20008000000 */
[----:B------:R-:W-:Y:S01]  /*2ae0*/  UMOV UR13, UR24 ;  /* 0x00000018000d7c82 */ /* 0x000fe20008000000 */
[----:B------:R-:W-:Y:S01]  /*2af0*/  IMAD.MOV.U32 R11, RZ, RZ, RZ ;  /* 0x000000ffff0b7224 */ /* 0x000fe200078e00ff */
[C---:B------:R-:W-:Y:S01]  /*2b00*/  ISETP.GT.AND.EX P0, PT, R5.reuse, -0x1, PT, P0 ;  /* 0xffffffff0500780c */ /* 0x040fe20003f04300 */
[----:B------:R-:W-:Y:S01]  /*2b10*/  UIMAD.WIDE.U32 UR12, UR5, 0x6c000, UR12 ;  /* 0x0006c000050c78a5 */ /* 0x000fe2000f8e000c */
[----:B------:R-:W-:Y:S02]  /*2b20*/  UMOV UR6, URZ ;  /* 0x000000ff00067c82 */ /* 0x000fe40008000000 */
[----:B------:R-:W-:Y:S01]  /*2b30*/  SEL R4, R4, 0xffffff81, P0 ;  /* 0xffffff8104047807 */ /* 0x000fe20000000000 */
[----:B------:R-:W-:Y:S01]  /*2b40*/  UIADD3 UR6, UPT, UPT, UR6, UR13, URZ ;  /* 0x0000000d06067290 */ /* 0x000fe2000fffe0ff */
[----:B------:R-:W-:-:S02]  /*2b50*/  SEL R5, R5, 0xffffffff, P0 ;  /* 0xffffffff05057807 */ /* 0x000fc40000000000 */
[----:B------:R-:W-:-:S04]  /*2b60*/  ISETP.LT.U32.AND P0, PT, R4, 0x7f, PT ;  /* 0x0000007f0400780c */ /* 0x000fc80003f01070 */
[----:B------:R-:W-:-:S04]  /*2b70*/  ISETP.LT.AND.EX P0, PT, R5, RZ, PT, P0 ;  /* 0x000000ff0500720c */ /* 0x000fc80003f01300 */
[----:B------:R-:W-:-:S05]  /*2b80*/  SEL R5, R4, 0x7f, P0 ;  /* 0x0000007f04057807 */ /* 0x000fca0000000000 */
[----:B------:R1:W-:Y:S01]  /*2b90*/  STS.U8 [R0+UR7+0x180], R5 ;  /* 0x0001800500007988 */ /* 0x0003e20008000007 */
[----:B------:R-:W-:Y:S06]  /*2ba0*/  BAR.SYNC.DEFER_BLOCKING 0x0 ;  /* 0x0000000000007b1d */ /* 0x000fec0000010000 */
.L_x_261:
[----:B------:R-:W-:Y:S02]  /*2bb0*/  IMAD.MOV.U32 R15, RZ, RZ, RZ ;  /* 0x000000ffff0f7224 */ /* 0x000fe400078e00ff */
[----:B------:R-:W-:Y:S02]  /*2bc0*/  IMAD.MOV.U32 R10, RZ, RZ, RZ ;  /* 0x000000ffff0a7224 */ /* 0x000fe400078e00ff */
[----:B------:R-:W-:Y:S02]  /*2bd0*/  IMAD.MOV.U32 R13, RZ, RZ, RZ ;  /* 0x000000ffff0d7224 */ /* 0x000fe400078e00ff */
[----:B--2---:R-:W-:-:S07]  /*2be0*/  IMAD R12, R11, 0x180, R0 ;  /* 0x000001800b0c7824 */ /* 0x004fce00078e0200 */
.L_x_260:
[----:B------:R-:W-:-:S05]  /*2bf0*/  IMAD R8, R13, 0x600, R12 ;  /* 0x000006000d087824 */ /* 0x000fca00078e020c */
[----:B------:R-:W-:-:S05]  /*2c00*/  IADD3 R8, P0, PT, R8, UR12, RZ ;  /* 0x0000000c08087c10 */ /* 0x000fca000ff1e0ff */
[----:B------:R-:W-:-:S05]  /*2c10*/  IMAD.X R9, RZ, RZ, UR6, P0 ;  /* 0x00000006ff097e24 */ /* 0x000fca00080e06ff */
[----:B------:R-:W2:Y:S04]  /*2c20*/  LDG.E.U8.CONSTANT R16, desc[UR22][R8.64+0x265e00] ;  /* 0x265e001608107981 */ /* 0x000ea8000c1e9100 */
[----:B-1----:R-:W2:Y:S04]  /*2c30*/  LDG.E.U8.CONSTANT R5, desc[UR22][R8.64+0x265800] ;  /* 0x2658001608057981 */ /* 0x002ea8000c1e9100 */
[----:B------:R-:W3:Y:S04]  /*2c40*/  LDG.E.U8.CONSTANT R19, desc[UR22][R8.64+0x265200] ;  /* 0x2652001608137981 */ /* 0x000ee8000c1e9100 */
        /* <DEDUP_REMOVED lines=35> */
[--C-:B------:R-:W-:Y:S01]  /*2e80*/  SHF.R.S64 R4, R15, 0x8, R10.reuse ;  /* 0x000000080f047819 */ /* 0x100fe2000000100a */
[----:B------:R-:W-:Y:S01]  /*2e90*/  VIADD R11, R11, 0x1 ;  /* 0x000000010b0b7836 */ /* 0x000fe20000000000 */
[----:B------:R-:W-:Y:S02]  /*2ea0*/  SHF.R.S32.HI R5, RZ, 0x8, R10 ;  /* 0x00000008ff057819 */ /* 0x000fe4000001140a */
[----:B------:R-:W-:-:S04]  /*2eb0*/  ISETP.GT.U32.AND P0, PT, R4, -0x7f, PT ;  /* 0xffffff810400780c */ /* 0x000fc80003f04070 */
[----:B------:R-:W-:-:S04]  /*2ec0*/  ISETP.GT.AND.EX P0, PT, R5, -0x1, PT, P0 ;  /* 0xffffffff0500780c */ /* 0x000fc80003f04300 */
[----:B------:R-:W-:Y:S02]  /*2ed0*/  SEL R4, R4, 0xffffff81, P0 ;  /* 0xffffff8104047807 */ /* 0x000fe40000000000 */
[----:B------:R-:W-:Y:S02]  /*2ee0*/  SEL R5, R5, 0xffffffff, P0 ;  /* 0xffffffff05057807 */ /* 0x000fe40000000000 */
[----:B------:R-:W-:-:S04]  /*2ef0*/  ISETP.LT.U32.AND P0, PT, R4, 0x7f, PT ;  /* 0x0000007f0400780c */ /* 0x000fc80003f01070 */
[----:B------:R-:W-:-:S04]  /*2f00*/  ISETP.LT.AND.EX P0, PT, R5, RZ, PT, P0 ;  /* 0x000000ff0500720c */ /* 0x000fc80003f01300 */
[----:B------:R-:W-:Y:S02]  /*2f10*/  SEL R4, R4, 0x7f, P0 ;  /* 0x0000007f04047807 */ /* 0x000fe40000000000 */
[----:B------:R-:W-:Y:S02]  /*2f20*/  ISETP.NE.AND P0, PT, R11, 0x4, PT ;  /* 0x000000040b00780c */ /* 0x000fe40003f05270 */
[----:B------:R-:W-:-:S05]  /*2f30*/  VIMNMX.S16x2 R4, PT, PT, R4, RZ, !PT ;  /* 0x000000ff04047248 */ /* 0x000fca0007fe0300 */
[----:B------:R2:W-:Y:S06]  /*2f40*/  STS.U8 [R12+UR26+0x400], R4 ;  /* 0x000400040c007988 */ /* 0x0005ec000800001a */
[----:B------:R-:W-:Y:S05]  /*2f50*/  @P0 BRA `(.L_x_261) ;  /* 0xfffffffc00140947 */ /* 0x000fea000383ffff */
[----:B------:R-:W-:Y:S01]  /*2f60*/  BAR.SYNC.DEFER_BLOCKING 0x0 ;  /* 0x0000000000007b1d */ /* 0x000fe20000010000 */
[----:B------:R-:W-:Y:S01]  /*2f70*/  IMAD.MOV.U32 R13, RZ, RZ, RZ ;  /* 0x000000ffff0d7224 */ /* 0x000fe200078e00ff */
[----:B------:R-:W-:-:S07]  /*2f80*/  CS2R R10, SRZ ;  /* 0x00000000000a7805 */ /* 0x000fce000001ff00 */
.L_x_262:
[----:B------:R-:W-:-:S05]  /*2f90*/  IMAD R8, R11, 0x180, R0 ;  /* 0x000001800b087824 */ /* 0x000fca00078e0200 */
[----:B------:R-:W-:-:S05]  /*2fa0*/  IADD3 R8, P0, PT, R8, UR12, RZ ;  /* 0x0000000c08087c10 */ /* 0x000fca000ff1e0ff */
[----:B------:R-:W-:-:S05]  /*2fb0*/  IMAD.X R9, RZ, RZ, UR6, P0 ;  /* 0x00000006ff097e24 */ /* 0x000fca00080e06ff */
[----:B--2---:R-:W2:Y:S04]  /*2fc0*/  LDG.E.U8.CONSTANT R4, desc[UR22][R8.64+0x4a5080] ;  /* 0x4a50801608047981 */ /* 0x004ea8000c1e9100 */
[----:B------:R-:W2:Y:S04]  /*2fd0*/  LDG.E.U8.CONSTANT R5, desc[UR22][R8.64+0x4a4f00] ;  /* 0x4a4f001608057981 */ /* 0x000ea8000c1e9100 */
[----:B------:R-:W3:Y:S04]  /*2fe0*/  LDG.E.U8.CONSTANT R17, desc[UR22][R8.64+0x4a4d80] ;  /* 0x4a4d801608117981 */ /* 0x000ee8000c1e9100 */
[----:B------:R-:W3:Y:S04]  /*2ff0*/  LDG.E.U8.CONSTANT R14, desc[UR22][R8.64+0x4a4c00] ;  /* 0x4a4c0016080e7981 */ /* 0x000ee8000c1e9100 */
[----:B------:R-:W4:Y:S04]  /*3000*/  LDG.E.U8.CONSTANT R18, desc[UR22][R8.64+0x4a5680] ;  /* 0x4a56801608127981 */ /* 0x000f28000c1e9100 */
[----:B------:R-:W4:Y:S04]  /*3010*/  LDG.E.U8.CONSTANT R19, desc[UR22][R8.64+0x4a5500] ;  /* 0x4a55001608137981 */ /* 0x000f28000c1e9100 */
[----:B------:R-:W5:Y:S04]  /*3020*/  LDG.E.U8.CONSTANT R12, desc[UR22][R8.64+0x4a5380] ;  /* 0x4a538016080c7981 */ /* 0x000f68000c1e9100 */
[----:B------:R-:W5:Y:S04]  /*3030*/  LDG.E.U8.CONSTANT R15, desc[UR22][R8.64+0x4a5200] ;  /* 0x4a520016080f7981 */ /* 0x000f68000c1e9100 */
[----:B------:R-:W5:Y:S04]  /*3040*/  LDG.E.U8.CONSTANT R6, desc[UR22][R8.64+0x4a5b00] ;  /* 0x4a5b001608067981 */ /* 0x000f68000c1e9100 */
[----:B------:R-:W5:Y:S04]  /*3050*/  LDG.E.U8.CONSTANT R7, desc[UR22][R8.64+0x4a5980] ;  /* 0x4a59801608077981 */ /* 0x000f68000c1e9100 */
[----:B------:R-:W5:Y:S01]  /*3060*/  LDG.E.U8.CONSTANT R16, desc[UR22][R8.64+0x4a5800] ;  /* 0x4a58001608107981 */ /* 0x000f62000c1e9100 */
[----:B--2---:R-:W-:-:S03]  /*3070*/  PRMT R4, R5, 0x3340, R4 ;  /* 0x0000334005047816 */ /* 0x004fc60000000004 */
[----:B------:R-:W2:Y:S01]  /*3080*/  LDG.E.U8.CONSTANT R5, desc[UR22][R8.64+0x4a5c80] ;  /* 0x4a5c801608057981 */ /* 0x000ea2000c1e9100 */
[----:B---3--:R-:W-:-:S03]  /*3090*/  PRMT R17, R14, 0x3340, R17 ;  /* 0x000033400e117816 */ /* 0x008fc60000000011 */
[----:B------:R-:W3:Y:S01]  /*30a0*/  LDG.E.U8.CONSTANT R14, desc[UR22][R8.64+0x4a6100] ;  /* 0x4a610016080e7981 */ /* 0x000ee2000c1e9100 */
[----:B----4-:R-:W-:-:S03]  /*30b0*/  PRMT R18, R19, 0x3340, R18 ;  /* 0x0000334013127816 */ /* 0x010fc60000000012 */
[----:B------:R-:W4:Y:S01]  /*30c0*/  LDG.E.U8.CONSTANT R19, desc[UR22][R8.64+0x4a5e00] ;  /* 0x4a5e001608137981 */ /* 0x000f22000c1e9100 */
[----:B-----5:R-:W-:-:S03]  /*30d0*/  PRMT R29, R15, 0x3340, R12 ;  /* 0x000033400f1d7816 */ /* 0x020fc6000000000c */
[----:B------:R-:W3:Y:S04]  /*30e0*/  LDG.E.U8.CONSTANT R15, desc[UR22][R8.64+0x4a6280] ;  /* 0x4a628016080f7981 */ /* 0x000ee8000c1e9100 */
[----:B------:R-:W4:Y:S01]  /*30f0*/  LDG.E.U8.CONSTANT R12, desc[UR22][R8.64+0x4a5f80] ;  /* 0x4a5f8016080c7981 */ /* 0x000f22000c1e9100 */
[----:B------:R-:W-:Y:S02]  /*3100*/  PRMT R18, R29, 0x5410, R18 ;  /* 0x000054101d127816 */ /* 0x000fe40000000012 */
[----:B------:R-:W-:Y:S02]  /*3110*/  PRMT R17, R17, 0x5410, R4 ;  /* 0x0000541011117816 */ /* 0x000fe40000000004 */
[----:B------:R-:W-:Y:S02]  /*3120*/  PRMT R29, R16, 0x3340, R7 ;  /* 0x00003340101d7816 */ /* 0x000fe40000000007 */
[----:B--2---:R-:W-:-:S02]  /*3130*/  PRMT R28, R6, 0x3340, R5 ;  /* 0x00003340061c7816 */ /* 0x004fc40000000005 */
[----:B------:R1:W2:Y:S02]  /*3140*/  LDS.128 R4, [R11+UR26+0x400] ;  /* 0x0004001a0b047984 */ /* 0x0002a40008000c00 */
[----:B------:R-:W-:Y:S01]  /*3150*/  PRMT R28, R29, 0x5410, R28 ;  /* 0x000054101d1c7816 */ /* 0x000fe2000000001c */
[----:B-1----:R-:W-:-:S05]  /*3160*/  VIADD R11, R11, 0x10 ;  /* 0x000000100b0b7836 */ /* 0x002fca0000000000 */
[----:B------:R-:W-:Y:S02]  /*3170*/  ISETP.NE.AND P0, PT, R11, 0x600, PT ;  /* 0x000006000b00780c */ /* 0x000fe40003f05270 */
[----:B---3--:R-:W-:Y:S02]  /*3180*/  PRMT R14, R14, 0x3340, R15 ;  /* 0x000033400e0e7816 */ /* 0x008fe4000000000f */
[----:B----4-:R-:W-:-:S04]  /*3190*/  PRMT R19, R19, 0x3340, R12 ;  /* 0x0000334013137816 */ /* 0x010fc8000000000c */
[----:B------:R-:W-:Y:S01]  /*31a0*/  PRMT R14, R19, 0x5410, R14 ;  /* 0x00005410130e7816 */ /* 0x000fe2000000000e */
[----:B--2---:R-:W-:-:S04]  /*31b0*/  IDP.4A.S8.S8 R4, R17, R4, RZ ;  /* 0x0000000411047226 */ /* 0x004fc800000006ff */
[----:B------:R-:W-:-:S04]  /*31c0*/  IDP.4A.S8.S8 R5, R18, R5, R4 ;  /* 0x0000000512057226 */ /* 0x000fc80000000604 */
[----:B------:R-:W-:-:S04]  /*31d0*/  IDP.4A.S8.S8 R6, R28, R6, R5 ;  /* 0x000000061c067226 */ /* 0x000fc80000000605 */
[----:B------:R-:W-:-:S05]  /*31e0*/  IDP.4A.S8.S8 R6, R14, R7, R6 ;  /* 0x000000070e067226 */ /* 0x000fca0000000606 */
[----:B------:R-:W-:-:S04]  /*31f0*/  IADD3 R13, P1, PT, R6, R13, RZ ;  /* 0x0000000d060d7210 */ /* 0x000fc80007f3e0ff */
[----:B------:R-:W-:Y:S01]  /*3200*/  LEA.HI.X.SX32 R10, R6, R10, 0x1, P1 ;  /* 0x0000000a060a7211 */ /* 0x000fe200008f0eff */
[----:B------:R-:W-:Y:S08]  /*3210*/  @P0 BRA `(.L_x_262) ;  /* 0xfffffffc005c0947 */ /* 0x000ff0000383ffff */
[----:B------:R-:W1:Y:S01]  /*3220*/  LDS.S8 R4, [R0+UR7] ;  /* 0x0000000700047984 */ /* 0x000e620008000200 */
[--C-:B------:R-:W-:Y:S01]  /*3230*/  SHF.R.S64 R5, R13, 0x9, R10.reuse ;  /* 0x000000090d057819 */ /* 0x100fe2000000100a */
[----:B------:R-:W-:Y:S01]  /*3240*/  UIADD3 UR5, UPT, UPT, UR5, 0x1, URZ ;  /* 0x0000000105057890 */ /* 0x000fe2000fffe0ff */
[----:B------:R-:W-:-:S03]  /*3250*/  SHF.R.S32.HI R7, RZ, 0x9, R10 ;  /* 0x00000009ff077819 */ /* 0x000fc6000001140a */
[----:B------:R-:W-:Y:S01]  /*3260*/  UISETP.NE.AND UP0, UPT, UR5, 0x4, UPT ;  /* 0x000000040500788c */ /* 0x000fe2000bf05270 */
        /* <DEDUP_REMOVED lines=10> */
[----:B------:R-:W-:Y:S06]  /*3310*/  BAR.SYNC.DEFER_BLOCKING 0x0 ;  /* 0x0000000000007b1d */ /* 0x000fec0000010000 */
[----:B------:R-:W-:Y:S05]  /*3320*/  BRA.U UP0, `(.L_x_263) ;  /* 0xffffffd100547547 */ /* 0x000fea000b83ffff */
[----:B------:R-:W1:Y:S01]  /*3330*/  LDS.S8 R4, [R0+UR7] ;  /* 0x0000000700047984 */ /* 0x000e620008000200 */
[----:B------:R-:W-:Y:S01]  /*3340*/  ISETP.NE.AND P2, PT, R23, RZ, PT ;  /* 0x000000ff1700720c */ /* 0x000fe20003f45270 */
[----:B------:R-:W-:Y:S02]  /*3350*/  BSSY.RECONVERGENT B0, `(.L_x_264) ;  /* 0x000003d000007945 */ /* 0x000fe40003800200 */
[----:B--2---:R-:W-:Y:S01]  /*3360*/  SHFL.DOWN P0, R5, RZ, 0x1, 0x1f ;  /* 0x08201f00ff057f89 */ /* 0x004fe20000000000 */
        /* <DEDUP_REMOVED lines=10> */
[----:B------:R-:W2:Y:S01]  /*3410*/  SHFL.DOWN P0, R5, R10, 0x2, 0x1f ;  /* 0x08401f000a057f89 */ /* 0x000ea20000000000 */
[----:B-1----:R-:W-:-:S04]  /*3420*/  IADD3 R9, P1, PT, R4, R11, RZ ;  /* 0x0000000b04097210 */ /* 0x002fc80007f3e0ff */
[----:B--2---:R-:W-:Y:S01]  /*3430*/  SEL R9, R9, R4, P0 ;  /* 0x0000000409097207 */ /* 0x004fe20000000000 */
[----:B------:R-:W-:-:S04]  /*3440*/  IMAD.X R8, R5, 0x1, R10, P1 ;  /* 0x0000000105087824 */ /* 0x000fc800008e060a */
[----:B------:R-:W1:Y:S01]  /*3450*/  SHFL.DOWN PT, R4, R9, 0x4, 0x1f ;  /* 0x08801f0009047f89 */ /* 0x000e6200000e0000 */
[----:B------:R-:W-:-:S05]  /*3460*/  SEL R8, R8, R5, P0 ;  /* 0x0000000508087207 */ /* 0x000fca0000000000 */
[----:B------:R-:W2:Y:S01]  /*3470*/  SHFL.DOWN P0, R5, R8, 0x4, 0x1f ;  /* 0x08801f0008057f89 */ /* 0x000ea20000000000 */
[----:B-1----:R-:W-:-:S05]  /*3480*/  IADD3 R13, P1, PT, R4, R9, RZ ;  /* 0x00000009040d7210 */ /* 0x002fca0007f3e0ff */
[----:B--2---:R-:W-:Y:S01]  /*3490*/  IMAD.X R6, R5, 0x1, R8, P1 ;  /* 0x0000000105067824 */ /* 0x004fe200008e0608 */
[----:B------:R-:W-:-:S04]  /*34a0*/  SEL R13, R13, R4, P0 ;  /* 0x000000040d0d7207 */ /* 0x000fc80000000000 */
[----:B------:R-:W-:Y:S01]  /*34b0*/  SEL R6, R6, R5, P0 ;  /* 0x0000000506067207 */ /* 0x000fe20000000000 */
[----:B------:R-:W1:Y:S04]  /*34c0*/  SHFL.DOWN PT, R4, R13, 0x8, 0x1f ;  /* 0x09001f000d047f89 */ /* 0x000e6800000e0000 */
        /* <DEDUP_REMOVED lines=9> */
[----:B------:R-:W-:Y:S02]  /*3560*/  ISETP.NE.AND P1, PT, R0, RZ, PT ;  /* 0x000000ff0000720c */ /* 0x000fe40003f25270 */
[----:B------:R-:W-:Y:S02]  /*3570*/  SEL R8, R9, R8, P0 ;  /* 0x0000000809087207 */ /* 0x000fe40000000000 */
[----:B------:R-:W-:-:S05]  /*3580*/  SEL R9, R5, R4, P0 ;  /* 0x0000000405097207 */ /* 0x000fca0000000000 */
[----:B------:R1:W-:Y:S01]  /*3590*/  @!P2 STS.64 [R22+UR10+0x10], R8 ;  /* 0x000010081600a988 */ /* 0x0003e20008000a0a */
[----:B------:R-:W-:Y:S06]  /*35a0*/  BAR.SYNC.DEFER_BLOCKING 0x0 ;  /* 0x0000000000007b1d */ /* 0x000fec0000010000 */
[----:B------:R-:W-:Y:S05]  /*35b0*/  @P1 BRA `(.L_x_265) ;  /* 0x0000000000581947 */ /* 0x000fea0003800000 */
[----:B------:R-:W2:Y:S01]  /*35c0*/  S2UR UR6, SR_CgaCtaId ;  /* 0x00000000000679c3 */ /* 0x000ea20000008800 */
[----:B------:R-:W-:Y:S02]  /*35d0*/  UMOV UR5, 0x400 ;  /* 0x0000040000057882 */ /* 0x000fe40000000000 */
[----:B--2---:R-:W-:-:S09]  /*35e0*/  ULEA UR5, UR6, UR5, 0x18 ;  /* 0x0000000506057291 */ /* 0x004fd2000f8ec0ff */
[----:B------:R-:W-:Y:S04]  /*35f0*/  LDS.64 R10, [UR5+0x18] ;  /* 0x00001805ff0a7984 */ /* 0x000fe80008000a00 */
[----:B------:R-:W2:Y:S04]  /*3600*/  LDS.128 R16, [UR5+0x20] ;  /* 0x00002005ff107984 */ /* 0x000ea80008000c00 */
[----:B------:R-:W3:Y:S04]  /*3610*/  LDS.128 R4, [UR5+0x30] ;  /* 0x00003005ff047984 */ /* 0x000ee80008000c00 */
[----:B------:R-:W4:Y:S01]  /*3620*/  LDS.128 R12, [UR5+0x40] ;  /* 0x00004005ff0c7984 */ /* 0x000f220008000c00 */
[----:B--2---:R-:W-:-:S04]  /*3630*/  IADD3 R23, P0, P1, R16, R10, R8 ;  /* 0x0000000a10177210 */ /* 0x004fc8000791e008 */
[----:B------:R-:W-:Y:S02]  /*3640*/  IADD3.X R29, PT, PT, R17, R11, R9, P0, P1 ;  /* 0x0000000b111d7210 */ /* 0x000fe400007e2409 */
[----:B---3--:R-:W-:Y:S01]  /*3650*/  IADD3 R23, P0, P1, R4, R23, R18 ;  /* 0x0000001704177210 */ /* 0x008fe2000791e012 */
[----:B-1----:R-:W1:Y:S03]  /*3660*/  LDS.128 R8, [UR5+0x50] ;  /* 0x00005005ff087984 */ /* 0x002e660008000c00 */
[----:B------:R-:W-:Y:S02]  /*3670*/  IADD3.X R29, PT, PT, R5, R29, R19, P0, P1 ;  /* 0x0000001d051d7210 */ /* 0x000fe400007e2413 */
[----:B------:R-:W2:Y:S01]  /*3680*/  LDS.128 R16, [UR5+0x60] ;  /* 0x00006005ff107984 */ /* 0x000ea20008000c00 */
[----:B----4-:R-:W-:-:S04]  /*3690*/  IADD3 R5, P0, P1, R12, R23, R6 ;  /* 0x000000170c057210 */ /* 0x010fc8000791e006 */
[----:B------:R-:W-:Y:S02]  /*36a0*/  IADD3.X R7, PT, PT, R13, R29, R7, P0, P1 ;  /* 0x0000001d0d077210 */ /* 0x000fe400007e2407 */
[----:B-1----:R-:W-:-:S04]  /*36b0*/  IADD3 R5, P0, P1, R8, R5, R14 ;  /* 0x0000000508057210 */ /* 0x002fc8000791e00e */
[----:B------:R-:W-:Y:S02]  /*36c0*/  IADD3.X R9, PT, PT, R9, R7, R15, P0, P1 ;  /* 0x0000000709097210 */ /* 0x000fe400007e240f */
[----:B--2---:R-:W-:-:S04]  /*36d0*/  IADD3 R5, P0, P1, R16, R5, R10 ;  /* 0x0000000510057210 */ /* 0x004fc8000791e00a */
[----:B------:R-:W-:Y:S02]  /*36e0*/  IADD3.X R11, PT, PT, R17, R9, R11, P0, P1 ;  /* 0x00000009110b7210 */ /* 0x000fe400007e240b */
[----:B------:R-:W-:-:S05]  /*36f0*/  IADD3 R4, P0, PT, R5, R18, RZ ;  /* 0x0000001205047210 */ /* 0x000fca0007f1e0ff */
[----:B------:R-:W-:-:S05]  /*3700*/  IMAD.X R5, R11, 0x1, R19, P0 ;  /* 0x000000010b057824 */ /* 0x000fca00000e0613 */
[----:B------:R2:W-:Y:S03]  /*3710*/  STS.64 [UR5+0x78], R4 ;  /* 0x00007804ff007988 */ /* 0x0005e60008000a05 */
.L_x_265:
[----:B------:R-:W-:Y:S05]  /*3720*/  BSYNC.RECONVERGENT B0 ;  /* 0x0000000000007941 */ /* 0x000fea0003800200 */
.L_x_264:
[----:B------:R-:W-:Y:S02]  /*3730*/  IMAD.MOV.U32 R14, RZ, RZ, R26 ;  /* 0x000000ffff0e7224 */ /* 0x000fe400078e001a */
[----:B------:R-:W-:Y:S01]  /*3740*/  IMAD.MOV.U32 R15, RZ, RZ, R27 ;  /* 0x000000ffff0f7224 */ /* 0x000fe200078e001b */
[----:B------:R-:W3:Y:S08]  /*3750*/  S2UR UR6, SR_CgaCtaId ;  /* 0x00000000000679c3 */ /* 0x000ef00000008800 */
[----:B------:R-:W-:Y:S06]  /*3760*/  BAR.SYNC.DEFER_BLOCKING 0x0 ;  /* 0x0000000000007b1d */ /* 0x000fec0000010000 */
[----:B------:R-:W4:Y:S01]  /*3770*/  LDG.E.U8.CONSTANT R7, desc[UR22][R14.64+0x6e4c00] ;  /* 0x6e4c00160e077981 */ /* 0x000f22000c1e9100 */
[----:B------:R-:W-:Y:S01]  /*3780*/  UMOV UR5, 0x400 ;  /* 0x0000040000057882 */ /* 0x000fe20000000000 */
[----:B------:R-:W-:Y:S01]  /*3790*/  BSSY.RECONVERGENT B0, `(.L_x_266) ;  /* 0x0000037000007945 */ /* 0x000fe20003800200 */
[----:B---3--:R-:W-:Y:S01]  /*37a0*/  ULEA UR5, UR6, UR5, 0x18 ;  /* 0x0000000506057291 */ /* 0x008fe2000f8ec0ff */
[----:B------:R-:W-:Y:S08]  /*37b0*/  LDS.S8 R6, [R0+UR7] ;  /* 0x0000000700067984 */ /* 0x000ff00008000200 */
[----:B--2---:R-:W1:Y:S02]  /*37c0*/  LDS.64 R4, [UR5+0x78] ;  /* 0x00007805ff047984 */ /* 0x004e640008000a00 */
[C---:B-1----:R-:W-:Y:S01]  /*37d0*/  IMAD.WIDE.U32 R8, R5.reuse, -0x55555555, RZ ;  /* 0xaaaaaaab05087825 */ /* 0x042fe200078e00ff */
[----:B------:R-:W-:-:S03]  /*37e0*/  ISETP.LT.AND P1, PT, R5, RZ, PT ;  /* 0x000000ff0500720c */ /* 0x000fc60003f21270 */
[----:B------:R-:W-:-:S04]  /*37f0*/  IMAD.WIDE.U32 R10, P0, R4, 0x2aaaaaaa, R8 ;  /* 0x2aaaaaaa040a7825 */ /* 0x000fc80007800008 */
[----:B------:R-:W-:-:S04]  /*3800*/  IMAD.WIDE.U32 R8, R4, -0x55555555, RZ ;  /* 0xaaaaaaab04087825 */ /* 0x000fc800078e00ff */
        /* <DEDUP_REMOVED lines=11> */
[----:B------:R-:W-:Y:S02]  /*38c0*/  ISETP.GE.U32.AND P0, PT, R9, 0x2ff, PT ;  /* 0x000002ff0900780c */ /* 0x000fe40003f06070 */
[----:B------:R-:W-:Y:S02]  /*38d0*/  LEA.HI R13, P1, R8, R13, RZ, 0x1 ;  /* 0x0000000d080d7211 */ /* 0x000fe400078308ff */
[----:B------:R-:W-:-:S04]  /*38e0*/  ISETP.GE.U32.AND.EX P0, PT, R4, RZ, PT, P0 ;  /* 0x000000ff0400720c */ /* 0x000fc80003f06100 */
[----:B------:R-:W-:Y:S02]  /*38f0*/  SEL R13, R13, 0x1, P0 ;  /* 0x000000010d0d7807 */ /* 0x000fe40000000000 */
[----:B----4-:R-:W-:Y:S02]  /*3900*/  PRMT R5, R7, 0x8880, RZ ;  /* 0x0000888007057816 */ /* 0x010fe400000000ff */
[----:B------:R-:W-:-:S03]  /*3910*/  LEA.HI.X.SX32 R7, R8, RZ, 0x1a, P1 ;  /* 0x000000ff08077211 */ /* 0x000fc600008fd6ff */
[----:B------:R-:W-:Y:S01]  /*3920*/  IMAD.WIDE R4, R6, R5, RZ ;  /* 0x0000000506047225 */ /* 0x000fe200078e02ff */
[----:B------:R-:W-:-:S04]  /*3930*/  SEL R7, R7, RZ, P0 ;  /* 0x000000ff07077207 */ /* 0x000fc80000000000 */
[----:B------:R-:W-:-:S04]  /*3940*/  LOP3.LUT R6, R5, R7, RZ, 0xfc, !PT ;  /* 0x0000000705067212 */ /* 0x000fc800078efcff */
[----:B------:R-:W-:-:S13]  /*3950*/  ISETP.NE.U32.AND P1, PT, R6, RZ, PT ;  /* 0x000000ff0600720c */ /* 0x000fda0003f25070 */
[----:B------:R-:W-:Y:S05]  /*3960*/  @P1 BRA `(.L_x_267) ;  /* 0x0000000000541947 */ /* 0x000fea0003800000 */
[----:B------:R-:W1:Y:S01]  /*3970*/  I2F.U32.RP R5, R13 ;  /* 0x0000000d00057306 */ /* 0x000e620000209000 */
[----:B------:R-:W-:-:S07]  /*3980*/  ISETP.NE.U32.AND P2, PT, R13, RZ, PT ;  /* 0x000000ff0d00720c */ /* 0x000fce0003f45070 */
[----:B-1----:R-:W1:Y:S02]  /*3990*/  MUFU.RCP R5, R5 ;  /* 0x0000000500057308 */ /* 0x002e640000001000 */
[----:B-1----:R-:W-:Y:S02]  /*39a0*/  VIADD R6, R5, 0xffffffe ;  /* 0x0ffffffe05067836 */ /* 0x002fe40000000000 */
[----:B------:R-:W-:-:S04]  /*39b0*/  IMAD.MOV.U32 R5, RZ, RZ, RZ ;  /* 0x000000ffff057224 */ /* 0x000fc800078e00ff */
[----:B------:R1:W2:Y:S02]  /*39c0*/  F2I.FTZ.U32.TRUNC.NTZ R7, R6 ;  /* 0x0000000600077305 */ /* 0x0002a4000021f000 */
[----:B-1----:R-:W-:Y:S02]  /*39d0*/  IMAD.MOV.U32 R6, RZ, RZ, RZ ;  /* 0x000000ffff067224 */ /* 0x002fe400078e00ff */
[----:B--2---:R-:W-:-:S04]  /*39e0*/  IMAD.MOV R8, RZ, RZ, -R7 ;  /* 0x000000ffff087224 */ /* 0x004fc800078e0a07 */
        /* <DEDUP_REMOVED lines=13> */
.L_x_267:
[----:B------:R-:W-:Y:S01]  /*3ac0*/  IMAD.MOV.U32 R15, RZ, RZ, R5 ;  /* 0x000000ffff0f7224 */ /* 0x000fe200078e0005 */
[----:B------:R-:W-:Y:S01]  /*3ad0*/  MOV R12, 0x3b00 ;  /* 0x00003b00000c7802 */ /* 0x000fe20000000f00 */
[----:B------:R-:W-:-:S07]  /*3ae0*/  IMAD.MOV.U32 R5, RZ, RZ, R7 ;  /* 0x000000ffff057224 */ /* 0x000fce00078e0007 */
[----:B0-----:R-:W-:Y:S05]  /*3af0*/  CALL.REL.NOINC `($__internal_0_$__cuda_sm20_div_s64) ;  /* 0x00000014000c7944 */ /* 0x001fea0003c00000 */
.L_x_268:
[----:B------:R-:W-:Y:S05]  /*3b00*/  BSYNC.RECONVERGENT B0 ;  /* 0x0000000000007941 */ /* 0x000fea0003800200 */
.L_x_266:
[----:B------:R-:W-:Y:S01]  /*3b10*/  ISETP.GT.U32.AND P0, PT, R4, -0x7f, PT ;  /* 0xffffff810400780c */ /* 0x000fe20003f04070 */
[----:B------:R-:W-:Y:S03]  /*3b20*/  BSSY.RECONVERGENT B0, `(.L_x_269) ;  /* 0x0000046000007945 */ /* 0x000fe60003800200 */
[----:B------:R-:W-:-:S04]  /*3b30*/  ISETP.GT.AND.EX P0, PT, R5, -0x1, PT, P0 ;  /* 0xffffffff0500780c */ /* 0x000fc80003f04300 */
[----:B------:R-:W-:Y:S02]  /*3b40*/  SEL R4, R4, 0xffffff81, P0 ;  /* 0xffffff8104047807 */ /* 0x000fe40000000000 */
[----:B------:R-:W-:Y:S02]  /*3b50*/  SEL R5, R5, 0xffffffff, P0 ;  /* 0xffffffff05057807 */ /* 0x000fe40000000000 */
[----:B------:R-:W-:-:S04]  /*3b60*/  ISETP.LT.U32.AND P0, PT, R4, 0x7f, PT ;  /* 0x0000007f0400780c */ /* 0x000fc80003f01070 */
[----:B------:R-:W-:-:S04]  /*3b70*/  ISETP.LT.AND.EX P0, PT, R5, RZ, PT, P0 ;  /* 0x000000ff0500720c */ /* 0x000fc80003f01300 */
[----:B------:R-:W-:Y:S02]  /*3b80*/  SEL R5, R4, 0x7f, P0 ;  /* 0x0000007f04057807 */ /* 0x000fe40000000000 */
[----:B------:R-:W-:-:S03]  /*3b90*/  ISETP.GT.U32.AND P0, PT, R0, 0xff, PT ;  /* 0x000000ff0000780c */ /* 0x000fc60003f04070 */
[----:B------:R1:W-:Y:S01]  /*3ba0*/  STS.U8 [R0+UR7+0x180], R5 ;  /* 0x0001800500007988 */ /* 0x0003e20008000007 */
[----:B------:R-:W-:Y:S09]  /*3bb0*/  BAR.SYNC.DEFER_BLOCKING 0x0 ;  /* 0x0000000000007b1d */ /* 0x000ff20000010000 */
[----:B-1----:R-:W-:Y:S05]  /*3bc0*/  @P0 BRA `(.L_x_270) ;  /* 0x0000000000ec0947 */ /* 0x002fea0003800000 */
[----:B------:R-:W-:Y:S01]  /*3bd0*/  IMAD.MOV.U32 R13, RZ, RZ, RZ ;  /* 0x000000ffff0d7224 */ /* 0x000fe200078e00ff */
[----:B------:R-:W-:-:S07]  /*3be0*/  CS2R R10, SRZ ;  /* 0x00000000000a7805 */ /* 0x000fce000001ff00 */
.L_x_271:
[----:B------:R-:W-:-:S05]  /*3bf0*/  LEA R8, P0, R11, R26, 0x8 ;  /* 0x0000001a0b087211 */ /* 0x000fca00078040ff */
[----:B------:R-:W-:-:S05]  /*3c00*/  IMAD.X R9, RZ, RZ, R27, P0 ;  /* 0x000000ffff097224 */ /* 0x000fca00000e061b */
[----:B------:R-:W2:Y:S04]  /*3c10*/  LDG.E.U8.CONSTANT R14, desc[UR22][R8.64+0x6e4e80] ;  /* 0x6e4e8016080e7981 */ /* 0x000ea8000c1e9100 */
        /* <DEDUP_REMOVED lines=15> */
[----:B------:R-:W2:Y:S01]  /*3d10*/  LDG.E.U8.CONSTANT R12, desc[UR22][R8.64+0x6e5c80] ;  /* 0x6e5c8016080c7981 */ /* 0x000ea2000c1e9100 */
[----:B------:R-:W-:-:S03]  /*3d20*/  PRMT R15, R14, 0x5410, R15 ;  /* 0x000054100e0f7816 */ /* 0x000fc6000000000f */
[----:B------:R-:W3:Y:S01]  /*3d30*/  LDG.E.U8.CONSTANT R14, desc[UR22][R8.64+0x6e5a80] ;  /* 0x6e5a8016080e7981 */ /* 0x000ee2000c1e9100 */
[----:B----4-:R-:W-:Y:S02]  /*3d40*/  PRMT R16, R29, 0x3340, R16 ;  /* 0x000033401d107816 */ /* 0x010fe40000000010 */
[----:B-----5:R-:W-:Y:S02]  /*3d50*/  PRMT R23, R23, 0x3340, R18 ;  /* 0x0000334017177816 */ /* 0x020fe40000000012 */
[----:B------:R-:W-:Y:S02]  /*3d60*/  PRMT R18, R6, 0x3340, R7 ;  /* 0x0000334006127816 */ /* 0x000fe40000000007 */
[----:B------:R-:W-:Y:S02]  /*3d70*/  PRMT R29, R4, 0x3340, R5 ;  /* 0x00003340041d7816 */ /* 0x000fe40000000005 */
[----:B------:R1:W4:Y:S01]  /*3d80*/  LDS.128 R4, [R11+UR26+0x180] ;  /* 0x0001801a0b047984 */ /* 0x0003220008000c00 */
[----:B------:R-:W-:-:S02]  /*3d90*/  PRMT R16, R23, 0x5410, R16 ;  /* 0x0000541017107816 */ /* 0x000fc40000000010 */
[----:B------:R-:W-:Y:S01]  /*3da0*/  PRMT R18, R29, 0x5410, R18 ;  /* 0x000054101d127816 */ /* 0x000fe20000000012 */
[----:B-1----:R-:W-:-:S05]  /*3db0*/  VIADD R11, R11, 0x10 ;  /* 0x000000100b0b7836 */ /* 0x002fca0000000000 */
[----:B------:R-:W-:Y:S01]  /*3dc0*/  ISETP.NE.AND P0, PT, R11, 0x180, PT ;  /* 0x000001800b00780c */ /* 0x000fe20003f05270 */
[----:B----4-:R-:W-:-:S04]  /*3dd0*/  IDP.4A.S8.S8 R4, R15, R4, RZ ;  /* 0x000000040f047226 */ /* 0x010fc800000006ff */
[----:B------:R-:W-:-:S04]  /*3de0*/  IDP.4A.S8.S8 R5, R16, R5, R4 ;  /* 0x0000000510057226 */ /* 0x000fc80000000604 */
[----:B------:R-:W-:Y:S01]  /*3df0*/  IDP.4A.S8.S8 R6, R18, R6, R5 ;  /* 0x0000000612067226 */ /* 0x000fe20000000605 */
[----:B--2---:R-:W-:Y:S02]  /*3e00*/  PRMT R12, R17, 0x3340, R12 ;  /* 0x00003340110c7816 */ /* 0x004fe4000000000c */
[----:B---3--:R-:W-:-:S04]  /*3e10*/  PRMT R19, R19, 0x3340, R14 ;  /* 0x0000334013137816 */ /* 0x008fc8000000000e */
[----:B------:R-:W-:-:S05]  /*3e20*/  PRMT R12, R19, 0x5410, R12 ;  /* 0x00005410130c7816 */ /* 0x000fca000000000c */
[----:B------:R-:W-:-:S05]  /*3e30*/  IDP.4A.S8.S8 R6, R12, R7, R6 ;  /* 0x000000070c067226 */ /* 0x000fca0000000606 */
[----:B------:R-:W-:-:S04]  /*3e40*/  IADD3 R13, P1, PT, R6, R13, RZ ;  /* 0x0000000d060d7210 */ /* 0x000fc80007f3e0ff */
[----:B------:R-:W-:Y:S01]  /*3e50*/  LEA.HI.X.SX32 R10, R6, R10, 0x1, P1 ;  /* 0x0000000a060a7211 */ /* 0x000fe200008f0eff */
[----:B------:R-:W-:Y:S08]  /*3e60*/  @P0 BRA `(.L_x_271) ;  /* 0xfffffffc00600947 */ /* 0x000ff0000383ffff */
[--C-:B------:R-:W-:Y:S01]  /*3e70*/  SHF.R.S64 R4, R13, 0x8, R10.reuse ;  /* 0x000000080d047819 */ /* 0x100fe2000000100a */
[----:B------:R-:W1:Y:S01]  /*3e80*/  S2UR UR6, SR_CgaCtaId ;  /* 0x00000000000679c3 */ /* 0x000e620000008800 */
[----:B------:R-:W-:Y:S01]  /*3e90*/  SHF.R.S32.HI R5, RZ, 0x8, R10 ;  /* 0x00000008ff057819 */ /* 0x000fe2000001140a */
[----:B------:R-:W-:Y:S01]  /*3ea0*/  UMOV UR5, 0x400 ;  /* 0x0000040000057882 */ /* 0x000fe20000000000 */
[----:B------:R-:W-:Y:S01]  /*3eb0*/  ISETP.GT.U32.AND P0, PT, R4, -0x7f, PT ;  /* 0xffffff810400780c */ /* 0x000fe20003f04070 */
[----:B------:R-:W-:-:S03]  /*3ec0*/  UIADD3 UR5, UPT, UPT, UR5, 0x80, URZ ;  /* 0x0000008005057890 */ /* 0x000fc6000fffe0ff */
[----:B------:R-:W-:-:S04]  /*3ed0*/  ISETP.GT.AND.EX P0, PT, R5, -0x1, PT, P0 ;  /* 0xffffffff0500780c */ /* 0x000fc80003f04300 */
[----:B------:R-:W-:Y:S02]  /*3ee0*/  SEL R4, R4, 0xffffff81, P0 ;  /* 0xffffff8104047807 */ /* 0x000fe40000000000 */
[----:B------:R-:W-:Y:S02]  /*3ef0*/  SEL R5, R5, 0xffffffff, P0 ;  /* 0xffffffff05057807 */ /* 0x000fe40000000000 */
[----:B------:R-:W-:-:S04]  /*3f00*/  ISETP.LT.U32.AND P0, PT, R4, 0x7f, PT ;  /* 0x0000007f0400780c */ /* 0x000fc80003f01070 */
[----:B------:R-:W-:-:S04]  /*3f10*/  ISETP.LT.AND.EX P0, PT, R5, RZ, PT, P0 ;  /* 0x000000ff0500720c */ /* 0x000fc80003f01300 */
[----:B------:R-:W-:Y:S01]  /*3f20*/  SEL R4, R4, 0x7f, P0 ;  /* 0x0000007f04047807 */ /* 0x000fe20000000000 */
[----:B-1----:R-:W-:-:S04]  /*3f30*/  ULEA UR5, UR6, UR5, 0x18 ;  /* 0x0000000506057291 */ /* 0x002fc8000f8ec0ff */
[----:B------:R-:W-:Y:S02]  /*3f40*/  IMAD.SHL.U32 R4, R4, 0x4, RZ ;  /* 0x0000000404047824 */ /* 0x000fe400078e00ff */
[----:B------:R-:W-:-:S04]  /*3f50*/  LEA R5, R0, UR5, 0x2 ;  /* 0x0000000500057c11 */ /* 0x000fc8000f8e10ff */
[----:B------:R-:W1:Y:S02]  /*3f60*/  LDC R4, c[0x3][R4+0x200] ;  /* 0x00c0800004047b82 */ /* 0x000e640000000800 */
[----:B-1----:R1:W-:Y:S02]  /*3f70*/  STS [R5], R4 ;  /* 0x0000000405007388 */ /* 0x0023e40000000800 */
.L_x_270:
[----:B------:R-:W-:Y:S05]  /*3f80*/  BSYNC.RECONVERGENT B0 ;  /* 0x0000000000007941 */ /* 0x000fea0003800200 */
.L_x_269:
[----:B------:R-:W2:Y:S01]  /*3f90*/  LDCU UR5, c[0x0][0x388] ;  /* 0x00007100ff0577ac */ /* 0x000ea20008000800 */
[----:B------:R-:W-:Y:S01]  /*3fa0*/  BSSY.RECONVERGENT B0, `(.L_x_272) ;  /* 0x00000f4000007945 */ /* 0x000fe20003800200 */
[----:B--2---:R-:W-:-:S04]  /*3fb0*/  UIADD3 UR5, UPT, UPT, UR5, -0x1, URZ ;  /* 0xffffffff05057890 */ /* 0x004fc8000fffe0ff */
[----:B------:R-:W-:Y:S01]  /*3fc0*/  UISETP.GE.AND UP0, UPT, UR11, UR5, UPT ;  /* 0x000000050b00728c */ /* 0x000fe2000bf06270 */
[----:B------:R-:W-:Y:S05]  /*3fd0*/  BAR.SYNC.DEFER_BLOCKING 0x0 ;  /* 0x0000000000007b1d */ /* 0x000fea0000010000 */
[----:B------:R-:W-:-:S04]  /*3fe0*/  PLOP3.LUT P0, PT, PT, PT, UP0, 0x80, 0x8 ;  /* 0x000000000008781c */ /* 0x000fc80003f0f008 */
[----:B------:R-:W-:-:S13]  /*3ff0*/  ISETP.NE.OR P0, PT, R0, RZ, !P0 ;  /* 0x000000ff0000720c */ /* 0x000fda0004705670 */
[----:B------:R-:W-:Y:S05]  /*4000*/  @P0 BRA `(.L_x_273) ;  /* 0x0000000c00b40947 */ /* 0x000fea0003800000 */
[----:B-1----:R-:W1:Y:S01]  /*4010*/  S2R R5, SR_CgaCtaId ;  /* 0x0000000000057919 */ /* 0x002e620000008800 */
[----:B------:R-:W-:Y:S02]  /*4020*/  MOV R4, 0x400 ;  /* 0x0000040000047802 */ /* 0x000fe40000000f00 */
[----:B------:R-:W-:Y:S01]  /*4030*/  CS2R R8, SRZ ;  /* 0x0000000000087805 */ /* 0x000fe2000001ff00 */
[----:B------:R-:W-:Y:S02]  /*4040*/  IMAD.MOV.U32 R17, RZ, RZ, RZ ;  /* 0x000000ffff117224 */ /* 0x000fe400078e00ff */
[----:B------:R-:W-:-:S05]  /*4050*/  VIADD R4, R4, 0x80 ;  /* 0x0000008004047836 */ /* 0x000fca0000000000 */
[----:B-1----:R-:W-:-:S07]  /*4060*/  LEA R16, R5, R4, 0x18 ;  /* 0x0000000405107211 */ /* 0x002fce00078ec0ff */
.L_x_274:
[C---:B------:R-:W-:Y:S02]  /*4070*/  IMAD R18, R17.reuse, 0x4, R16 ;  /* 0x0000000411127824 */ /* 0x040fe400078e0210 */
[----:B------:R-:W-:-:S03]  /*4080*/  VIADD R17, R17, 0x20 ;  /* 0x0000002011117836 */ /* 0x000fc60000000000 */
[----:B------:R-:W1:Y:S04]  /*4090*/  LDS.128 R4, [R18] ;  /* 0x0000000012047984 */ /* 0x000e680000000c00 */
[----:B------:R-:W2:Y:S01]  /*40a0*/  LDS.128 R12, [R18+0x10] ;  /* 0x00001000120c7984 */ /* 0x000ea20000000c00 */
[--C-:B-1----:R-:W-:Y:S02]  /*40b0*/  IADD3 R19, P0, P1, R5, R8, R4.reuse ;  /* 0x0000000805137210 */ /* 0x102fe4000791e004 */
[----:B------:R-:W-:Y:S02]  /*40c0*/  SHF.R.S32.HI R4, RZ, 0x1f, R4 ;  /* 0x0000001fff047819 */ /* 0x000fe40000011404 */
[----:B------:R-:W-:Y:S02]  /*40d0*/  SHF.R.S32.HI R5, RZ, 0x1f, R5 ;  /* 0x0000001fff057819 */ /* 0x000fe40000011405 */
[----:B------:R-:W-:-:S02]  /*40e0*/  SHF.R.S32.HI R23, RZ, 0x1f, R6 ;  /* 0x0000001fff177819 */ /* 0x000fc40000011406 */
[----:B------:R-:W-:Y:S02]  /*40f0*/  IADD3.X R5, PT, PT, R5, R9, R4, P0, P1 ;  /* 0x0000000905057210 */ /* 0x000fe400007e2404 */
[----:B------:R-:W1:Y:S01]  /*4100*/  LDS.128 R8, [R18+0x20] ;  /* 0x0000200012087984 */ /* 0x000e620000000c00 */
[----:B------:R-:W-:Y:S02]  /*4110*/  IADD3 R19, P0, P1, R7, R19, R6 ;  /* 0x0000001307137210 */ /* 0x000fe4000791e006 */
[----:B------:R-:W-:-:S04]  /*4120*/  SHF.R.S32.HI R4, RZ, 0x1f, R7 ;  /* 0x0000001fff047819 */ /* 0x000fc80000011407 */
[----:B------:R-:W-:Y:S02]  /*4130*/  IADD3.X R23, PT, PT, R4, R5, R23, P0, P1 ;  /* 0x0000000504177210 */ /* 0x000fe400007e2417 */
[--C-:B--2---:R-:W-:Y:S01]  /*4140*/  IADD3 R19, P0, P1, R13, R19, R12.reuse ;  /* 0x000000130d137210 */ /* 0x104fe2000791e00c */
[----:B------:R-:W2:Y:S01]  /*4150*/  LDS.128 R4, [R18+0x30] ;  /* 0x0000300012047984 */ /* 0x000ea20000000c00 */
[----:B------:R-:W-:Y:S02]  /*4160*/  SHF.R.S32.HI R12, RZ, 0x1f, R12 ;  /* 0x0000001fff0c7819 */ /* 0x000fe4000001140c */
[----:B------:R-:W-:-:S04]  /*4170*/  SHF.R.S32.HI R13, RZ, 0x1f, R13 ;  /* 0x0000001fff0d7819 */ /* 0x000fc8000001140d */
[----:B------:R-:W-:Y:S02]  /*4180*/  IADD3.X R13, PT, PT, R13, R23, R12, P0, P1 ;  /* 0x000000170d0d7210 */ /* 0x000fe400007e240c */
[----:B------:R-:W-:Y:S02]  /*4190*/  SHF.R.S32.HI R12, RZ, 0x1f, R15 ;  /* 0x0000001fff0c7819 */ /* 0x000fe4000001140f */
[--C-:B------:R-:W-:Y:S02]  /*41a0*/  IADD3 R19, P0, P1, R15, R19, R14.reuse ;  /* 0x000000130f137210 */ /* 0x100fe4000791e00e */
[----:B------:R-:W-:-:S04]  /*41b0*/  SHF.R.S32.HI R23, RZ, 0x1f, R14 ;  /* 0x0000001fff177819 */ /* 0x000fc8000001140e */
[----:B------:R-:W-:Y:S02]  /*41c0*/  IADD3.X R23, PT, PT, R12, R13, R23, P0, P1 ;  /* 0x0000000d0c177210 */ /* 0x000fe400007e2417 */
[----:B------:R-:W3:Y:S01]  /*41d0*/  LDS.128 R12, [R18+0x40] ;  /* 0x00004000120c7984 */ /* 0x000ee20000000c00 */
[--C-:B-1----:R-:W-:Y:S02]  /*41e0*/  IADD3 R19, P0, P1, R9, R19, R8.reuse ;  /* 0x0000001309137210 */ /* 0x102fe4000791e008 */
[----:B------:R-:W-:Y:S02]  /*41f0*/  SHF.R.S32.HI R8, RZ, 0x1f, R8 ;  /* 0x0000001fff087819 */ /* 0x000fe40000011408 */
[----:B------:R-:W-:Y:S02]  /*4200*/  SHF.R.S32.HI R9, RZ, 0x1f, R9 ;  /* 0x0000001fff097819 */ /* 0x000fe40000011409 */
[----:B------:R-:W-:Y:S02]  /*4210*/  IADD3 R19, P2, P3, R11, R19, R10 ;  /* 0x000000130b137210 */ /* 0x000fe40007b5e00a */
[----:B------:R-:W-:-:S02]  /*4220*/  IADD3.X R8, PT, PT, R9, R23, R8, P0, P1 ;  /* 0x0000001709087210 */ /* 0x000fc400007e2408 */
[----:B------:R-:W-:Y:S02]  /*4230*/  SHF.R.S32.HI R10, RZ, 0x1f, R10 ;  /* 0x0000001fff0a7819 */ /* 0x000fe4000001140a */
[----:B------:R-:W-:Y:S02]  /*4240*/  SHF.R.S32.HI R11, RZ, 0x1f, R11 ;  /* 0x0000001fff0b7819 */ /* 0x000fe4000001140b */
[----:B--2---:R-:W-:Y:S02]  /*4250*/  IADD3 R19, P1, P0, R5, R19, R4 ;  /* 0x0000001305137210 */ /* 0x004fe4000783e004 */
[----:B------:R-:W-:Y:S02]  /*4260*/  IADD3.X R10, PT, PT, R11, R8, R10, P2, P3 ;  /* 0x000000080b0a7210 */ /* 0x000fe400017e640a */
[----:B------:R-:W-:Y:S02]  /*4270*/  SHF.R.S32.HI R4, RZ, 0x1f, R4 ;  /* 0x0000001fff047819 */ /* 0x000fe40000011404 */
[----:B------:R-:W-:-:S02]  /*4280*/  SHF.R.S32.HI R5, RZ, 0x1f, R5 ;  /* 0x0000001fff057819 */ /* 0x000fc40000011405 */
[----:B------:R-:W-:Y:S02]  /*4290*/  IADD3 R19, P2, P3, R7, R19, R6 ;  /* 0x0000001307137210 */ /* 0x000fe40007b5e006 */
[----:B------:R-:W-:Y:S02]  /*42a0*/  IADD3.X R4, PT, PT, R5, R10, R4, P1, P0 ;  /* 0x0000000a05047210 */ /* 0x000fe40000fe0404 */
[----:B------:R-:W-:Y:S01]  /*42b0*/  SHF.R.S32.HI R6, RZ, 0x1f, R6 ;  /* 0x0000001fff067819 */ /* 0x000fe20000011406 */
[----:B------:R-:W1:Y:S01]  /*42c0*/  LDS.128 R8, [R18+0x50] ;  /* 0x0000500012087984 */ /* 0x000e620000000c00 */
[----:B------:R-:W-:Y:S02]  /*42d0*/  SHF.R.S32.HI R7, RZ, 0x1f, R7 ;  /* 0x0000001fff077819 */ /* 0x000fe40000011407 */
[----:B---3--:R-:W-:Y:S02]  /*42e0*/  IADD3 R19, P0, P1, R13, R19, R12 ;  /* 0x000000130d137210 */ /* 0x008fe4000791e00c */
[----:B------:R-:W-:-:S02]  /*42f0*/  IADD3.X R6, PT, PT, R7, R4, R6, P2, P3 ;  /* 0x0000000407067210 */ /* 0x000fc400017e6406 */
[----:B------:R-:W-:Y:S02]  /*4300*/  SHF.R.S32.HI R12, RZ, 0x1f, R12 ;  /* 0x0000001fff0c7819 */ /* 0x000fe4000001140c */
[----:B------:R-:W-:Y:S02]  /*4310*/  SHF.R.S32.HI R13, RZ, 0x1f, R13 ;  /* 0x0000001fff0d7819 */ /* 0x000fe4000001140d */
[----:B------:R-:W-:Y:S02]  /*4320*/  SHF.R.S32.HI R23, RZ, 0x1f, R14 ;  /* 0x0000001fff177819 */ /* 0x000fe4000001140e */
[----:B------:R-:W-:Y:S02]  /*4330*/  IADD3.X R13, PT, PT, R13, R6, R12, P0, P1 ;  /* 0x000000060d0d7210 */ /* 0x000fe400007e240c */
[----:B------:R-:W2:Y:S01]  /*4340*/  LDS.128 R4, [R18+0x60] ;  /* 0x0000600012047984 */ /* 0x000ea20000000c00 */
[----:B------:R-:W-:Y:S02]  /*4350*/  SHF.R.S32.HI R12, RZ, 0x1f, R15 ;  /* 0x0000001fff0c7819 */ /* 0x000fe4000001140f */
[----:B------:R-:W-:-:S04]  /*4360*/  IADD3 R19, P0, P1, R15, R19, R14 ;  /* 0x000000130f137210 */ /* 0x000fc8000791e00e */
[----:B------:R-:W-:Y:S02]  /*4370*/  IADD3.X R23, PT, PT, R12, R13, R23, P0, P1 ;  /* 0x0000000d0c177210 */ /* 0x000fe400007e2417 */
[----:B------:R-:W3:Y:S01]  /*4380*/  LDS.128 R12, [R18+0x70] ;  /* 0x00007000120c7984 */ /* 0x000ee20000000c00 */
[--C-:B-1----:R-:W-:Y:S02]  /*4390*/  IADD3 R19, P0, P1, R9, R19, R8.reuse ;  /* 0x0000001309137210 */ /* 0x102fe4000791e008 */
[----:B------:R-:W-:Y:S02]  /*43a0*/  SHF.R.S32.HI R8, RZ, 0x1f, R8 ;  /* 0x0000001fff087819 */ /* 0x000fe40000011408 */
[----:B------:R-:W-:-:S04]  /*43b0*/  SHF.R.S32.HI R9, RZ, 0x1f, R9 ;  /* 0x0000001fff097819 */ /* 0x000fc80000011409 */
[----:B------:R-:W-:Y:S02]  /*43c0*/  IADD3.X R9, PT, PT, R9, R23, R8, P0, P1 ;  /* 0x0000001709097210 */ /* 0x000fe400007e2408 */
[--C-:B------:R-:W-:Y:S02]  /*43d0*/  IADD3 R8, P0, P1, R11, R19, R10.reuse ;  /* 0x000000130b087210 */ /* 0x100fe4000791e00a */
[----:B------:R-:W-:Y:S02]  /*43e0*/  SHF.R.S32.HI R10, RZ, 0x1f, R10 ;  /* 0x0000001fff0a7819 */ /* 0x000fe4000001140a */
[----:B------:R-:W-:Y:S02]  /*43f0*/  SHF.R.S32.HI R11, RZ, 0x1f, R11 ;  /* 0x0000001fff0b7819 */ /* 0x000fe4000001140b */
[----:B--2---:R-:W-:Y:S02]  /*4400*/  IADD3 R8, P2, P3, R5, R8, R4 ;  /* 0x0000000805087210 */ /* 0x004fe40007b5e004 */
[----:B------:R-:W-:-:S02]  /*4410*/  IADD3.X R10, PT, PT, R11, R9, R10, P0, P1 ;  /* 0x000000090b0a7210 */ /* 0x000fc400007e240a */
[----:B------:R-:W-:Y:S02]  /*4420*/  SHF.R.S32.HI R4, RZ, 0x1f, R4 ;  /* 0x0000001fff047819 */ /* 0x000fe40000011404 */
[----:B------:R-:W-:Y:S02]  /*4430*/  SHF.R.S32.HI R5, RZ, 0x1f, R5 ;  /* 0x0000001fff057819 */ /* 0x000fe40000011405 */
[--C-:B------:R-:W-:Y:S02]  /*4440*/  IADD3 R8, P0, P1, R7, R8, R6.reuse ;  /* 0x0000000807087210 */ /* 0x100fe4000791e006 */
[----:B------:R-:W-:Y:S02]  /*4450*/  SHF.R.S32.HI R6, RZ, 0x1f, R6 ;  /* 0x0000001fff067819 */ /* 0x000fe40000011406 */
[----:B------:R-:W-:Y:S02]  /*4460*/  SHF.R.S32.HI R7, RZ, 0x1f, R7 ;  /* 0x0000001fff077819 */ /* 0x000fe40000011407 */
[----:B------:R-:W-:-:S02]  /*4470*/  IADD3.X R4, PT, PT, R5, R10, R4, P2, P3 ;  /* 0x0000000a05047210 */ /* 0x000fc400017e6404 */
[----:B---3--:R-:W-:Y:S02]  /*4480*/  IADD3 R8, P3, P2, R13, R8, R12 ;  /* 0x000000080d087210 */ /* 0x008fe40007a7e00c */
[----:B------:R-:W-:Y:S02]  /*4490*/  IADD3.X R6, PT, PT, R7, R4, R6, P0, P1 ;  /* 0x0000000407067210 */ /* 0x000fe400007e2406 */
[----:B------:R-:W-:Y:S02]  /*44a0*/  ISETP.NE.AND P0, PT, R17, 0x100, PT ;  /* 0x000001001100780c */ /* 0x000fe40003f05270 */
[----:B------:R-:W-:Y:S02]  /*44b0*/  SHF.R.S32.HI R12, RZ, 0x1f, R12 ;  /* 0x0000001fff0c7819 */ /* 0x000fe4000001140c */
[----:B------:R-:W-:Y:S02]  /*44c0*/  SHF.R.S32.HI R13, RZ, 0x1f, R13 ;  /* 0x0000001fff0d7819 */ /* 0x000fe4000001140d */
[----:B------:R-:W-:-:S02]  /*44d0*/  IADD3 R8, P1, P4, R15, R8, R14 ;  /* 0x000000080f087210 */ /* 0x000fc40007c3e00e */
[----:B------:R-:W-:Y:S02]  /*44e0*/  SHF.R.S32.HI R9, RZ, 0x1f, R14 ;  /* 0x0000001fff097819 */ /* 0x000fe4000001140e */
[----:B------:R-:W-:Y:S02]  /*44f0*/  SHF.R.S32.HI R4, RZ, 0x1f, R15 ;  /* 0x0000001fff047819 */ /* 0x000fe4000001140f */
[----:B------:R-:W-:-:S04]  /*4500*/  IADD3.X R12, PT, PT, R13, R6, R12, P3, P2 ;  /* 0x000000060d0c7210 */ /* 0x000fc80001fe440c */
[----:B------:R-:W-:Y:S01]  /*4510*/  IADD3.X R9, PT, PT, R4, R12, R9, P1, P4 ;  /* 0x0000000c04097210 */ /* 0x000fe20000fe8409 */
[----:B------:R-:W-:Y:S06]  /*4520*/  @P0 BRA `(.L_x_274) ;  /* 0xfffffff800d00947 */ /* 0x000fec000383ffff */
[----:B------:R-:W-:Y:S02]  /*4530*/  ISETP.GE.U32.AND P0, PT, R8, 0x1, PT ;  /* 0x000000010800780c */ /* 0x000fe40003f06070 */
[----:B------:R-:W-:Y:S02]  /*4540*/  CS2R R10, SRZ ;  /* 0x00000000000a7805 */ /* 0x000fe4000001ff00 */
[----:B------:R-:W-:-:S13]  /*4550*/  ISETP.GE.AND.EX P0, PT, R9, RZ, PT, P0 ;  /* 0x000000ff0900720c */ /* 0x000fda0003f06300 */
[----:B------:R-:W-:Y:S05]  /*4560*/  @!P0 BRA `(.L_x_275) ;  /* 0x0000000000908947 */ /* 0x000fea0003800000 */
[----:B------:R-:W1:Y:S01]  /*4570*/  LDCU UR5, c[0x0][0x3a0] ;  /* 0x00007400ff0577ac */ /* 0x000e620008000800 */
[----:B------:R-:W-:Y:S01]  /*4580*/  ISETP.NE.U32.AND P0, PT, R9, RZ, PT ;  /* 0x000000ff0900720c */ /* 0x000fe20003f05070 */
[----:B-1----:R-:W-:-:S04]  /*4590*/  UIMAD UR5, UR11, 0x22b, UR5 ;  /* 0x0000022b0b0578a4 */ /* 0x002fc8000f8e0205 */
[----:B------:R-:W-:-:S04]  /*45a0*/  USHF.R.U32.HI UR6, URZ, 0x10, UR5 ;  /* 0x00000010ff067899 */ /* 0x000fc80008011605 */
[----:B------:R-:W-:-:S04]  /*45b0*/  ULOP3.LUT UR6, UR6, UR5, URZ, 0x3c, !UPT ;  /* 0x0000000506067292 */ /* 0x000fc8000f8e3cff */
[----:B------:R-:W-:-:S04]  /*45c0*/  UIMAD UR6, UR6, -0x7a143595, URZ ;  /* 0x85ebca6b060678a4 */ /* 0x000fc8000f8e02ff */
[----:B------:R-:W-:-:S04]  /*45d0*/  USHF.R.U32.HI UR5, URZ, 0xd, UR6 ;  /* 0x0000000dff057899 */ /* 0x000fc80008011606 */
[----:B------:R-:W-:-:S04]  /*45e0*/  ULOP3.LUT UR5, UR5, UR6, URZ, 0x3c, !UPT ;  /* 0x0000000605057292 */ /* 0x000fc8000f8e3cff */
[----:B------:R-:W-:-:S04]  /*45f0*/  UIMAD UR5, UR5, -0x3d4d51cb, URZ ;  /* 0xc2b2ae35050578a4 */ /* 0x000fc8000f8e02ff */
[----:B------:R-:W-:Y:S02]  /*4600*/  USHF.R.U32.HI UR6, URZ, 0x10, UR5 ;  /* 0x00000010ff067899 */ /* 0x000fe40008011605 */
[----:B------:R-:W-:-:S05]  /*4610*/  IMAD.U32 R11, RZ, RZ, UR5 ;  /* 0x00000005ff0b7e24 */ /* 0x000fca000f8e00ff */
[----:B------:R-:W-:Y:S01]  /*4620*/  LOP3.LUT R11, R11, UR6, RZ, 0x3c, !PT ;  /* 0x000000060b0b7c12 */ /* 0x000fe2000f8e3cff */
[----:B------:R-:W-:Y:S06]  /*4630*/  @P0 BRA `(.L_x_276) ;  /* 0x00000000004c0947 */ /* 0x000fec0003800000 */
[----:B------:R-:W1:Y:S01]  /*4640*/  I2F.U32.RP R6, R8 ;  /* 0x0000000800067306 */ /* 0x000e620000209000 */
[----:B------:R-:W-:-:S07]  /*4650*/  ISETP.NE.U32.AND P1, PT, R8, RZ, PT ;  /* 0x000000ff0800720c */ /* 0x000fce0003f25070 */
[----:B-1----:R-:W1:Y:S02]  /*4660*/  MUFU.RCP R6, R6 ;  /* 0x0000000600067308 */ /* 0x002e640000001000 */
[----:B-1----:R-:W-:-:S06]  /*4670*/  VIADD R4, R6, 0xffffffe ;  /* 0x0ffffffe06047836 */ /* 0x002fcc0000000000 */
[----:B------:R1:W2:Y:S02]  /*4680*/  F2I.FTZ.U32.TRUNC.NTZ R5, R4 ;  /* 0x0000000400057305 */ /* 0x0002a4000021f000 */
[----:B-1----:R-:W-:Y:S02]  /*4690*/  IMAD.MOV.U32 R4, RZ, RZ, RZ ;  /* 0x000000ffff047224 */ /* 0x002fe400078e00ff */
[----:B--2---:R-:W-:-:S04]  /*46a0*/  IMAD.MOV R7, RZ, RZ, -R5 ;  /* 0x000000ffff077224 */ /* 0x004fc800078e0a05 */
[----:B------:R-:W-:-:S04]  /*46b0*/  IMAD R7, R7, R8, RZ ;  /* 0x0000000807077224 */ /* 0x000fc800078e02ff */
[----:B------:R-:W-:-:S06]  /*46c0*/  IMAD.HI.U32 R10, R5, R7, R4 ;  /* 0x00000007050a7227 */ /* 0x000fcc00078e0004 */
[----:B------:R-:W-:-:S04]  /*46d0*/  IMAD.HI.U32 R10, R10, R11, RZ ;  /* 0x0000000b0a0a7227 */ /* 0x000fc800078e00ff */
[----:B------:R-:W-:-:S04]  /*46e0*/  IMAD.MOV R10, RZ, RZ, -R10 ;  /* 0x000000ffff0a7224 */ /* 0x000fc800078e0a0a */
[----:B------:R-:W-:Y:S02]  /*46f0*/  IMAD R10, R8, R10, R11 ;  /* 0x0000000a080a7224 */ /* 0x000fe400078e020b */
[----:B------:R-:W-:-:S03]  /*4700*/  IMAD.MOV.U32 R11, RZ, RZ, RZ ;  /* 0x000000ffff0b7224 */ /* 0x000fc600078e00ff */
[----:B------:R-:W-:-:S13]  /*4710*/  ISETP.GE.U32.AND P0, PT, R10, R8, PT ;  /* 0x000000080a00720c */ /* 0x000fda0003f06070 */
[----:B------:R-:W-:-:S05]  /*4720*/  @P0 IMAD.IADD R10, R10, 0x1, -R8 ;  /* 0x000000010a0a0824 */ /* 0x000fca00078e0a08 */
[----:B------:R-:W-:-:S13]  /*4730*/  ISETP.GE.U32.AND P0, PT, R10, R8, PT ;  /* 0x000000080a00720c */ /* 0x000fda0003f06070 */
[----:B------:R-:W-:Y:S01]  /*4740*/  @P0 IMAD.IADD R10, R10, 0x1, -R8 ;  /* 0x000000010a0a0824 */ /* 0x000fe200078e0a08 */
[----:B------:R-:W-:Y:S01]  /*4750*/  @!P1 LOP3.LUT R10, RZ, R8, RZ, 0x33, !PT ;  /* 0x00000008ff0a9212 */ /* 0x000fe200078e33ff */
[----:B------:R-:W-:Y:S06]  /*4760*/  BRA `(.L_x_275) ;  /* 0x0000000000107947 */ /* 0x000fec0003800000 */
.L_x_276:
[----:B------:R-:W-:-:S07]  /*4770*/  MOV R10, 0x4790 ;  /* 0x00004790000a7802 */ /* 0x000fce0000000f00 */
[----:B0-----:R-:W-:Y:S05]  /*4780*/  CALL.REL.NOINC `($__internal_1_$__cuda_sm20_rem_u64) ;  /* 0x0000000c00347944 */ /* 0x001fea0003c00000 */
[----:B------:R-:W-:Y:S02]  /*4790*/  IMAD.MOV.U32 R10, RZ, RZ, R4 ;  /* 0x000000ffff0a7224 */ /* 0x000fe400078e0004 */
[----:B------:R-:W-:-:S07]  /*47a0*/  IMAD.MOV.U32 R11, RZ, RZ, R5 ;  /* 0x000000ffff0b7224 */ /* 0x000fce00078e0005 */
.L_x_275:
[----:B------:R-:W-:Y:S01]  /*47b0*/  BSSY.RECONVERGENT B1, `(.L_x_277) ;  /* 0x000006f000017945 */ /* 0x000fe20003800200 */
[----:B------:R-:W-:Y:S02]  /*47c0*/  IMAD.MOV.U32 R13, RZ, RZ, RZ ;  /* 0x000000ffff0d7224 */ /* 0x000fe400078e00ff */
[----:B------:R-:W-:Y:S02]  /*47d0*/  IMAD.MOV.U32 R15, RZ, RZ, RZ ;  /* 0x000000ffff0f7224 */ /* 0x000fe400078e00ff */
[----:B------:R-:W-:-:S07]  /*47e0*/  IMAD.MOV.U32 R9, RZ, RZ, RZ ;  /* 0x000000ffff097224 */ /* 0x000fce00078e00ff */
.L_x_279:
[----:B------:R-:W-:-:S05]  /*47f0*/  IMAD R8, R9, 0x4, R16 ;  /* 0x0000000409087824 */ /* 0x000fca00078e0210 */
[----:B------:R-:W1:Y:S02]  /*4800*/  LDS.128 R4, [R8] ;  /* 0x0000000008047984 */ /* 0x000e640000000c00 */
[----:B-1----:R-:W-:-:S04]  /*4810*/  IADD3 R13, P0, PT, R4, R13, RZ ;  /* 0x0000000d040d7210 */ /* 0x002fc80007f1e0ff */
[----:B------:R-:W-:Y:S01]  /*4820*/  LEA.HI.X.SX32 R15, R4, R15, 0x1, P0 ;  /* 0x0000000f040f7211 */ /* 0x000fe200000f0eff */
[----:B------:R-:W-:Y:S01]  /*4830*/  IMAD.MOV.U32 R4, RZ, RZ, R9 ;  /* 0x000000ffff047224 */ /* 0x000fe200078e0009 */
[----:B------:R-:W-:-:S04]  /*4840*/  ISETP.GT.U32.AND P0, PT, R13, R10, PT ;  /* 0x0000000a0d00720c */ /* 0x000fc80003f04070 */
[----:B------:R-:W-:-:S13]  /*4850*/  ISETP.GT.AND.EX P0, PT, R15, R11, PT, P0 ;  /* 0x0000000b0f00720c */ /* 0x000fda0003f04300 */
[----:B------:R-:W-:Y:S05]  /*4860*/  @P0 BRA `(.L_x_278) ;  /* 0x00000004008c0947 */ /* 0x000fea0003800000 */
[----:B------:R-:W-:Y:S01]  /*4870*/  IADD3 R13, P0, PT, R13, R5, RZ ;  /* 0x000000050d0d7210 */ /* 0x000fe20007f1e0ff */
[----:B------:R-:W-:-:S03]  /*4880*/  VIADD R4, R9, 0x1 ;  /* 0x0000000109047836 */ /* 0x000fc60000000000 */
[----:B------:R-:W-:Y:S02]  /*4890*/  LEA.HI.X.SX32 R5, R5, R15, 0x1, P0 ;  /* 0x0000000f05057211 */ /* 0x000fe400000f0eff */
        /* <DEDUP_REMOVED lines=15> */
[----:B------:R-:W1:Y:S02]  /*4990*/  LDS.128 R4, [R8+0x10] ;  /* 0x0000100008047984 */ /* 0x000e640000000c00 */
[----:B-1----:R-:W-:-:S04]  /*49a0*/  IADD3 R13, P0, PT, R4, R13, RZ ;  /* 0x0000000d040d7210 */ /* 0x002fc80007f1e0ff */
[----:B------:R-:W-:Y:S01]  /*49b0*/  LEA.HI.X.SX32 R15, R4, R15, 0x1, P0 ;  /* 0x0000000f040f7211 */ /* 0x000fe200000f0eff */
[----:B------:R-:W-:Y:S01]  /*49c0*/  VIADD R4, R9, 0x4 ;  /* 0x0000000409047836 */ /* 0x000fe20000000000 */
        /* <DEDUP_REMOVED lines=71> */
[----:B------:R-:W-:Y:S02]  /*4e40*/  VIADD R9, R9, 0x10 ;  /* 0x0000001009097836 */ /* 0x000fe40000000000 */
[----:B------:R-:W-:Y:S02]  /*4e50*/  IMAD.MOV.U32 R13, RZ, RZ, R5 ;  /* 0x000000ffff0d7224 */ /* 0x000fe400078e0005 */
[----:B------:R-:W-:Y:S01]  /*4e60*/  IMAD.MOV.U32 R15, RZ, RZ, R7 ;  /* 0x000000ffff0f7224 */ /* 0x000fe200078e0007 */
[----:B------:R-:W-:-:S13]  /*4e70*/  ISETP.NE.AND P0, PT, R9, 0x100, PT ;  /* 0x000001000900780c */ /* 0x000fda0003f05270 */
[----:B------:R-:W-:Y:S05]  /*4e80*/  @P0 BRA `(.L_x_279) ;  /* 0xfffffff800580947 */ /* 0x000fea000383ffff */
[----:B------:R-:W-:-:S07]  /*4e90*/  IMAD.MOV.U32 R4, RZ, RZ, RZ ;  /* 0x000000ffff047224 */ /* 0x000fce00078e00ff */
.L_x_278:
[----:B------:R-:W-:Y:S05]  /*4ea0*/  BSYNC.RECONVERGENT B1 ;  /* 0x0000000000017941 */ /* 0x000fea0003800200 */
.L_x_277:
[----:B------:R-:W-:Y:S02]  /*4eb0*/  IMAD.U32 R6, RZ, RZ, UR8 ;  /* 0x00000008ff067e24 */ /* 0x000fe4000f8e00ff */
[----:B------:R-:W-:-:S05]  /*4ec0*/  IMAD.U32 R7, RZ, RZ, UR9 ;  /* 0x00000009ff077e24 */ /* 0x000fca000f8e00ff */
[----:B------:R2:W-:Y:S02]  /*4ed0*/  STG.E.U8 desc[UR22][R6.64+0x1], R4 ;  /* 0x0000010406007986 */ /* 0x0005e4000c101116 */
.L_x_273:
[----:B------:R-:W-:Y:S05]  /*4ee0*/  BSYNC.RECONVERGENT B0 ;  /* 0x0000000000007941 */ /* 0x000fea0003800200 */
.L_x_272:
[----:B------:R-:W-:Y:S01]  /*4ef0*/  BAR.SYNC.DEFER_BLOCKING 0x0 ;  /* 0x0000000000007b1d */ /* 0x000fe20000010000 */
[----:B------:R-:W-:-:S09]  /*4f00*/  UISETP.NE.AND UP0, UPT, UR11, UR25, UPT ;  /* 0x000000190b00728c */ /* 0x000fd2000bf05270 */
[----:B------:R-:W-:Y:S05]  /*4f10*/  BRA.U UP0, `(.L_x_280) ;  /* 0xffffffb100c47547 */ /* 0x000fea000b83ffff */
[----:B------:R-:W-:Y:S05]  /*4f20*/  EXIT ;  /* 0x000000000000794d */ /* 0x000fea0003800000 */
        .weak           $__internal_0_$__cuda_sm20_div_s64
        .type           $__internal_0_$__cuda_sm20_div_s64,@function
        .size           $__internal_0_$__cuda_sm20_div_s64,($__internal_1_$__cuda_sm20_rem_u64 - $__internal_0_$__cuda_sm20_div_s64)
$__internal_0_$__cuda_sm20_div_s64:
[-C--:B------:R-:W-:Y:S02]  /*4f30*/  IADD3 R8, P1, PT, RZ, -R13.reuse, RZ ;  /* 0x8000000dff087210 */ /* 0x080fe40007f3e0ff */
[----:B------:R-:W-:Y:S02]  /*4f40*/  ISETP.GE.AND P0, PT, R5, RZ, PT ;  /* 0x000000ff0500720c */ /* 0x000fe40003f06270 */
[----:B------:R-:W-:Y:S01]  /*4f50*/  ISETP.GE.AND P3, PT, R15, RZ, PT ;  /* 0x000000ff0f00720c */ /* 0x000fe20003f66270 */
[----:B------:R-:W-:Y:S01]  /*4f60*/  IMAD.X R6, RZ, RZ, ~R5, P1 ;  /* 0x000000ffff067224 */ /* 0x000fe200008e0e05 */
[----:B------:R-:W-:-:S04]  /*4f70*/  SEL R8, R8, R13, !P0 ;  /* 0x0000000d08087207 */ /* 0x000fc80004000000 */
[----:B------:R-:W-:-:S04]  /*4f80*/  SEL R9, R6, R5, !P0 ;  /* 0x0000000506097207 */ /* 0x000fc80004000000 */
[----:B------:R-:W0:Y:S08]  /*4f90*/  I2F.U64.RP R14, R8 ;  /* 0x00000008000e7312 */ /* 0x000e300000309000 */
[----:B0-----:R-:W0:Y:S02]  /*4fa0*/  MUFU.RCP R14, R14 ;  /* 0x0000000e000e7308 */ /* 0x001e240000001000 */
[----:B0-----:R-:W-:-:S06]  /*4fb0*/  VIADD R6, R14, 0x1ffffffe ;  /* 0x1ffffffe0e067836 */ /* 0x001fcc0000000000 */
[----:B------:R-:W0:Y:S02]  /*4fc0*/  F2I.U64.TRUNC R6, R6 ;  /* 0x0000000600067311 */ /* 0x000e24000020d800 */
[----:B0-----:R-:W-:-:S04]  /*4fd0*/  IMAD.WIDE.U32 R10, R6, R8, RZ ;  /* 0x00000008060a7225 */ /* 0x001fc800078e00ff */
[----:B------:R-:W-:Y:S01]  /*4fe0*/  IMAD R11, R6, R9, R11 ;  /* 0x00000009060b7224 */ /* 0x000fe200078e020b */
[----:B------:R-:W-:-:S03]  /*4ff0*/  IADD3 R19, P0, PT, RZ, -R10, RZ ;  /* 0x8000000aff137210 */ /* 0x000fc60007f1e0ff */
[----:B------:R-:W-:Y:S02]  /*5000*/  IMAD R11, R7, R8, R11 ;  /* 0x00000008070b7224 */ /* 0x000fe400078e020b */
[----:B------:R-:W-:-:S04]  /*5010*/  IMAD.HI.U32 R10, R6, R19, RZ ;  /* 0x00000013060a7227 */ /* 0x000fc800078e00ff */
[----:B------:R-:W-:Y:S02]  /*5020*/  IMAD.X R29, RZ, RZ, ~R11, P0 ;  /* 0x000000ffff1d7224 */ /* 0x000fe400000e0e0b */
[----:B------:R-:W-:Y:S02]  /*5030*/  IMAD.MOV.U32 R11, RZ, RZ, R6 ;  /* 0x000000ffff0b7224 */ /* 0x000fe400078e0006 */
[----:B------:R-:W-:-:S04]  /*5040*/  IMAD.WIDE.U32 R10, P0, R6, R29, R10 ;  /* 0x0000001d060a7225 */ /* 0x000fc8000780000a */
[----:B------:R-:W-:-:S04]  /*5050*/  IMAD.HI.U32 R10, P1, R7, R19, R10 ;  /* 0x00000013070a7227 */ /* 0x000fc8000782000a */
[CC--:B------:R-:W-:Y:S02]  /*5060*/  IMAD R11, R7.reuse, R29.reuse, RZ ;  /* 0x0000001d070b7224 */ /* 0x0c0fe400078e02ff */
[----:B------:R-:W-:Y:S01]  /*5070*/  IMAD.HI.U32 R19, R7, R29, RZ ;  /* 0x0000001d07137227 */ /* 0x000fe200078e00ff */
[----:B------:R-:W-:Y:S02]  /*5080*/  IADD3 R29, P4, PT, RZ, -R4, RZ ;  /* 0x80000004ff1d7210 */ /* 0x000fe40007f9e0ff */
[----:B------:R-:W-:Y:S01]  /*5090*/  IADD3 R11, P2, PT, R11, R10, RZ ;  /* 0x0000000a0b0b7210 */ /* 0x000fe20007f5e0ff */
[----:B------:R-:W-:Y:S02]  /*50a0*/  IMAD.X R19, R19, 0x1, R7, P0 ;  /* 0x0000000113137824 */ /* 0x000fe400000e0607 */
[----:B------:R-:W-:Y:S02]  /*50b0*/  IMAD.X R14, RZ, RZ, ~R15, P4 ;  /* 0x000000ffff0e7224 */ /* 0x000fe400020e0e0f */
[----:B------:R-:W-:Y:S01]  /*50c0*/  IMAD.WIDE.U32 R6, R11, R8, RZ ;  /* 0x000000080b067225 */ /* 0x000fe200078e00ff */
[----:B------:R-:W-:-:S03]  /*50d0*/  IADD3.X R19, PT, PT, RZ, RZ, R19, P2, P1 ;  /* 0x000000ffff137210 */ /* 0x000fc600017e2413 */
[----:B------:R-:W-:Y:S01]  /*50e0*/  IMAD R10, R11, R9, R7 ;  /* 0x000000090b0a7224 */ /* 0x000fe200078e0207 */
[----:B------:R-:W-:-:S03]  /*50f0*/  IADD3 R7, P0, PT, RZ, -R6, RZ ;  /* 0x80000006ff077210 */ /* 0x000fc60007f1e0ff */
[----:B------:R-:W-:Y:S02]  /*5100*/  IMAD R6, R19, R8, R10 ;  /* 0x0000000813067224 */ /* 0x000fe400078e020a */
[----:B------:R-:W-:-:S04]  /*5110*/  IMAD.HI.U32 R10, R11, R7, RZ ;  /* 0x000000070b0a7227 */ /* 0x000fc800078e00ff */
[----:B------:R-:W-:-:S04]  /*5120*/  IMAD.X R6, RZ, RZ, ~R6, P0 ;  /* 0x000000ffff067224 */ /* 0x000fc800000e0e06 */
[----:B------:R-:W-:-:S04]  /*5130*/  IMAD.WIDE.U32 R10, P0, R11, R6, R10 ;  /* 0x000000060b0a7225 */ /* 0x000fc8000780000a */
[----:B------:R-:W-:Y:S01]  /*5140*/  IMAD.HI.U32 R10, P1, R19, R7, R10 ;  /* 0x00000007130a7227 */ /* 0x000fe2000782000a */
[----:B------:R-:W-:-:S03]  /*5150*/  SEL R11, R29, R4, !P3 ;  /* 0x000000041d0b7207 */ /* 0x000fc60005800000 */
[CC--:B------:R-:W-:Y:S02]  /*5160*/  IMAD R7, R19.reuse, R6.reuse, RZ ;  /* 0x0000000613077224 */ /* 0x0c0fe400078e02ff */
[----:B------:R-:W-:-:S03]  /*5170*/  IMAD.HI.U32 R4, R19, R6, RZ ;  /* 0x0000000613047227 */ /* 0x000fc600078e00ff */
[----:B------:R-:W-:Y:S01]  /*5180*/  IADD3 R10, P2, PT, R7, R10, RZ ;  /* 0x0000000a070a7210 */ /* 0x000fe20007f5e0ff */
[----:B------:R-:W-:Y:S01]  /*5190*/  IMAD.X R4, R4, 0x1, R19, P0 ;  /* 0x0000000104047824 */ /* 0x000fe200000e0613 */
[-C--:B------:R-:W-:Y:S01]  /*51a0*/  SEL R19, R14, R15.reuse, !P3 ;  /* 0x0000000f0e137207 */ /* 0x080fe20005800000 */
[----:B------:R-:W-:Y:S01]  /*51b0*/  IMAD.MOV.U32 R7, RZ, RZ, RZ ;  /* 0x000000ffff077224 */ /* 0x000fe200078e00ff */
[----:B------:R-:W-:Y:S01]  /*51c0*/  LOP3.LUT R15, R5, R15, RZ, 0x3c, !PT ;  /* 0x0000000f050f7212 */ /* 0x000fe200078e3cff */
[----:B------:R-:W-:Y:S01]  /*51d0*/  IMAD.HI.U32 R6, R10, R11, RZ ;  /* 0x0000000b0a067227 */ /* 0x000fe200078e00ff */
[----:B------:R-:W-:-:S03]  /*51e0*/  IADD3.X R4, PT, PT, RZ, RZ, R4, P2, P1 ;  /* 0x000000ffff047210 */ /* 0x000fc600017e2404 */
[----:B------:R-:W-:-:S04]  /*51f0*/  IMAD.WIDE.U32 R6, R10, R19, R6 ;  /* 0x000000130a067225 */ /* 0x000fc800078e0006 */
[C---:B------:R-:W-:Y:S02]  /*5200*/  IMAD R29, R4.reuse, R19, RZ ;  /* 0x00000013041d7224 */ /* 0x040fe400078e02ff */
[----:B------:R-:W-:-:S04]  /*5210*/  IMAD.HI.U32 R6, P0, R4, R11, R6 ;  /* 0x0000000b04067227 */ /* 0x000fc80007800006 */
[----:B------:R-:W-:Y:S01]  /*5220*/  IMAD.HI.U32 R4, R4, R19, RZ ;  /* 0x0000001304047227 */ /* 0x000fe200078e00ff */
[----:B------:R-:W-:-:S03]  /*5230*/  IADD3 R29, P1, PT, R29, R6, RZ ;  /* 0x000000061d1d7210 */ /* 0x000fc60007f3e0ff */
[----:B------:R-:W-:Y:S02]  /*5240*/  IMAD.X R4, RZ, RZ, R4, P0 ;  /* 0x000000ffff047224 */ /* 0x000fe400000e0604 */
[----:B------:R-:W-:-:S04]  /*5250*/  IMAD.WIDE.U32 R6, R29, R8, RZ ;  /* 0x000000081d067225 */ /* 0x000fc800078e00ff */
[----:B------:R-:W-:Y:S01]  /*5260*/  IMAD.X R4, RZ, RZ, R4, P1 ;  /* 0x000000ffff047224 */ /* 0x000fe200008e0604 */
[----:B------:R-:W-:Y:S01]  /*5270*/  IADD3 R10, P1, PT, -R6, R11, RZ ;  /* 0x0000000b060a7210 */ /* 0x000fe20007f3e1ff */
[----:B------:R-:W-:-:S03]  /*5280*/  IMAD R7, R29, R9, R7 ;  /* 0x000000091d077224 */ /* 0x000fc600078e0207 */
[-C--:B------:R-:W-:Y:S01]  /*5290*/  ISETP.GE.U32.AND P0, PT, R10, R8.reuse, PT ;  /* 0x000000080a00720c */ /* 0x080fe20003f06070 */
[----:B------:R-:W-:-:S04]  /*52a0*/  IMAD R6, R4, R8, R7 ;  /* 0x0000000804067224 */ /* 0x000fc800078e0207 */
[----:B------:R-:W-:Y:S01]  /*52b0*/  IMAD.X R14, R19, 0x1, ~R6, P1 ;  /* 0x00000001130e7824 */ /* 0x000fe200008e0e06 */
[----:B------:R-:W-:Y:S02]  /*52c0*/  IADD3 R11, P1, PT, R10, -R8, RZ ;  /* 0x800000080a0b7210 */ /* 0x000fe40007f3e0ff */
[----:B------:R-:W-:Y:S02]  /*52d0*/  IADD3 R6, P2, PT, R29, 0x1, RZ ;  /* 0x000000011d067810 */ /* 0x000fe40007f5e0ff */
[C---:B------:R-:W-:Y:S01]  /*52e0*/  ISETP.GE.U32.AND.EX P0, PT, R14.reuse, R9, PT, P0 ;  /* 0x000000090e00720c */ /* 0x040fe20003f06100 */
[----:B------:R-:W-:Y:S02]  /*52f0*/  IMAD.X R19, R14, 0x1, ~R9, P1 ;  /* 0x000000010e137824 */ /* 0x000fe400008e0e09 */
[----:B------:R-:W-:Y:S01]  /*5300*/  IMAD.X R7, RZ, RZ, R4, P2 ;  /* 0x000000ffff077224 */ /* 0x000fe200010e0604 */
[----:B------:R-:W-:Y:S02]  /*5310*/  SEL R11, R11, R10, P0 ;  /* 0x0000000a0b0b7207 */ /* 0x000fe40000000000 */
[----:B------:R-:W-:-:S02]  /*5320*/  SEL R29, R6, R29, P0 ;  /* 0x0000001d061d7207 */ /* 0x000fc40000000000 */
[----:B------:R-:W-:Y:S02]  /*5330*/  SEL R19, R19, R14, P0 ;  /* 0x0000000e13137207 */ /* 0x000fe40000000000 */
[----:B------:R-:W-:Y:S02]  /*5340*/  ISETP.GE.U32.AND P1, PT, R11, R8, PT ;  /* 0x000000080b00720c */ /* 0x000fe40003f26070 */
[----:B------:R-:W-:Y:S02]  /*5350*/  SEL R7, R7, R4, P0 ;  /* 0x0000000407077207 */ /* 0x000fe40000000000 */
[----:B------:R-:W-:Y:S02]  /*5360*/  IADD3 R4, P2, PT, R29, 0x1, RZ ;  /* 0x000000011d047810 */ /* 0x000fe40007f5e0ff */
[----:B------:R-:W-:Y:S02]  /*5370*/  ISETP.GE.U32.AND.EX P0, PT, R19, R9, PT, P1 ;  /* 0x000000091300720c */ /* 0x000fe40003f06110 */
[----:B------:R-:W-:Y:S01]  /*5380*/  ISETP.GE.AND P1, PT, R15, RZ, PT ;  /* 0x000000ff0f00720c */ /* 0x000fe20003f26270 */
[----:B------:R-:W-:Y:S01]  /*5390*/  IMAD.X R6, RZ, RZ, R7, P2 ;  /* 0x000000ffff067224 */ /* 0x000fe200010e0607 */
[----:B------:R-:W-:-:S04]  /*53a0*/  SEL R4, R4, R29, P0 ;  /* 0x0000001d04047207 */ /* 0x000fc80000000000 */
[----:B------:R-:W-:Y:S02]  /*53b0*/  SEL R6, R6, R7, P0 ;  /* 0x0000000706067207 */ /* 0x000fe40000000000 */
[-C--:B------:R-:W-:Y:S02]  /*53c0*/  IADD3 R7, P2, PT, RZ, -R4.reuse, RZ ;  /* 0x80000004ff077210 */ /* 0x080fe40007f5e0ff */
[----:B------:R-:W-:Y:S01]  /*53d0*/  ISETP.NE.U32.AND P0, PT, R13, RZ, PT ;  /* 0x000000ff0d00720c */ /* 0x000fe20003f05070 */
[----:B------:R-:W-:Y:S01]  /*53e0*/  IMAD.MOV.U32 R13, RZ, RZ, 0x0 ;  /* 0x00000000ff0d7424 */ /* 0x000fe200078e00ff */
[----:B------:R-:W-:Y:S01]  /*53f0*/  SEL R4, R7, R4, !P1 ;  /* 0x0000000407047207 */ /* 0x000fe20004800000 */
[----:B------:R-:W-:Y:S01]  /*5400*/  IMAD.X R9, RZ, RZ, ~R6, P2 ;  /* 0x000000ffff097224 */ /* 0x000fe200010e0e06 */
[----:B------:R-:W-:-:S04]  /*5410*/  ISETP.NE.AND.EX P0, PT, R5, RZ, PT, P0 ;  /* 0x000000ff0500720c */ /* 0x000fc80003f05300 */
[----:B------:R-:W-:Y:S02]  /*5420*/  SEL R5, R9, R6, !P1 ;  /* 0x0000000609057207 */ /* 0x000fe40004800000 */
[----:B------:R-:W-:Y:S02]  /*5430*/  SEL R4, R4, 0xffffffff, P0 ;  /* 0xffffffff04047807 */ /* 0x000fe40000000000 */
[----:B------:R-:W-:Y:S01]  /*5440*/  SEL R5, R5, 0xffffffff, P0 ;  /* 0xffffffff05057807 */ /* 0x000fe20000000000 */
[----:B------:R-:W-:Y:S06]  /*5450*/  RET.REL.NODEC R12 `(_Z24generate_sequence_kernelPhiiPK16TransformerModelPaj) ;  /* 0xffffffa80ce87950 */ /* 0x000fec0003c3ffff */
        .weak           $__internal_1_$__cuda_sm20_rem_u64
        .type           $__internal_1_$__cuda_sm20_rem_u64,@function
        .size           $__internal_1_$__cuda_sm20_rem_u64,(.L_x_361 - $__internal_1_$__cuda_sm20_rem_u64)
$__internal_1_$__cuda_sm20_rem_u64:
        /* <DEDUP_REMOVED lines=11> */
[-C--:B------:R-:W-:Y:S02]  /*5510*/  IMAD R17, R5, R15.reuse, RZ ;  /* 0x0000000f05117224 */ /* 0x080fe400078e02ff */
[----:B------:R-:W-:-:S04]  /*5520*/  IMAD.WIDE.U32 R6, P0, R4, R15, R6 ;  /* 0x0000000f04067225 */ /* 0x000fc80007800006 */
[----:B------:R-:W-:-:S04]  /*5530*/  IMAD.HI.U32 R6, P1, R5, R13, R6 ;  /* 0x0000000d05067227 */ /* 0x000fc80007820006 */
[----:B------:R-:W-:Y:S01]  /*5540*/  IMAD.HI.U32 R13, R5, R15, RZ ;  /* 0x0000000f050d7227 */ /* 0x000fe200078e00ff */
[----:B------:R-:W-:-:S03]  /*5550*/  IADD3 R7, P2, PT, R17, R6, RZ ;  /* 0x0000000611077210 */ /* 0x000fc60007f5e0ff */
[----:B------:R-:W-:Y:S02]  /*5560*/  IMAD.X R13, R13, 0x1, R5, P0 ;  /* 0x000000010d0d7824 */ /* 0x000fe400000e0605 */
[----:B------:R-:W-:-:S03]  /*5570*/  IMAD.WIDE.U32 R4, R7, R8, RZ ;  /* 0x0000000807047225 */ /* 0x000fc600078e00ff */
[----:B------:R-:W-:Y:S01]  /*5580*/  IADD3.X R13, PT, PT, RZ, RZ, R13, P2, P1 ;  /* 0x000000ffff0d7210 */ /* 0x000fe200017e240d */
[----:B------:R-:W-:Y:S01]  /*5590*/  IMAD R5, R7, R9, R5 ;  /* 0x0000000907057224 */ /* 0x000fe200078e0205 */
[----:B------:R-:W-:-:S03]  /*55a0*/  IADD3 R15, P0, PT, RZ, -R4, RZ ;  /* 0x80000004ff0f7210 */ /* 0x000fc60007f1e0ff */
[----:B------:R-:W-:Y:S02]  /*55b0*/  IMAD R5, R13, R8, R5 ;  /* 0x000000080d057224 */ /* 0x000fe400078e0205 */
[----:B------:R-:W-:-:S04]  /*55c0*/  IMAD.HI.U32 R6, R7, R15, RZ ;  /* 0x0000000f07067227 */ /* 0x000fc800078e00ff */
[----:B------:R-:W-:-:S04]  /*55d0*/  IMAD.X R4, RZ, RZ, ~R5, P0 ;  /* 0x000000ffff047224 */ /* 0x000fc800000e0e05 */
[----:B------:R-:W-:-:S04]  /*55e0*/  IMAD.WIDE.U32 R6, P0, R7, R4, R6 ;  /* 0x0000000407067225 */ /* 0x000fc80007800006 */
[C---:B------:R-:W-:Y:S02]  /*55f0*/  IMAD R5, R13.reuse, R4, RZ ;  /* 0x000000040d057224 */ /* 0x040fe400078e02ff */
[----:B------:R-:W-:-:S04]  /*5600*/  IMAD.HI.U32 R6, P1, R13, R15, R6 ;  /* 0x0000000f0d067227 */ /* 0x000fc80007820006 */
[----:B------:R-:W-:Y:S01]  /*5610*/  IMAD.HI.U32 R12, R13, R4, RZ ;  /* 0x000000040d0c7227 */ /* 0x000fe200078e00ff */
[----:B------:R-:W-:-:S03]  /*5620*/  IADD3 R6, P2, PT, R5, R6, RZ ;  /* 0x0000000605067210 */ /* 0x000fc60007f5e0ff */
[----:B------:R-:W-:Y:S02]  /*5630*/  IMAD.X R13, R12, 0x1, R13, P0 ;  /* 0x000000010c0d7824 */ /* 0x000fe400000e060d */
[----:B------:R-:W-:-:S03]  /*5640*/  IMAD.HI.U32 R4, R6, R11, RZ ;  /* 0x0000000b06047227 */ /* 0x000fc600078e00ff */
[----:B------:R-:W-:Y:S01]  /*5650*/  IADD3.X R13, PT, PT, RZ, RZ, R13, P2, P1 ;  /* 0x000000ffff0d7210 */ /* 0x000fe200017e240d */
[----:B------:R-:W-:Y:S02]  /*5660*/  IMAD.MOV.U32 R5, RZ, RZ, RZ ;  /* 0x000000ffff057224 */ /* 0x000fe400078e00ff */
[----:B------:R-:W-:-:S04]  /*5670*/  IMAD.WIDE.U32 R4, RZ, R6, R4 ;  /* 0x00000006ff047225 */ /* 0x000fc800078e0004 */
[----:B------:R-:W-:-:S04]  /*5680*/  IMAD.HI.U32 R4, P0, R13, R11, R4 ;  /* 0x0000000b0d047227 */ /* 0x000fc80007800004 */
[----:B------:R-:W-:Y:S01]  /*5690*/  IMAD.X R6, RZ, RZ, RZ, P0 ;  /* 0x000000ffff067224 */ /* 0x000fe200000e06ff */
[----:B------:R-:W-:-:S05]  /*56a0*/  IADD3 R7, P1, PT, RZ, R4, RZ ;  /* 0x00000004ff077210 */ /* 0x000fca0007f3e0ff */
[----:B------:R-:W-:-:S04]  /*56b0*/  IMAD.WIDE.U32 R4, R7, R8, RZ ;  /* 0x0000000807047225 */ /* 0x000fc800078e00ff */
[----:B------:R-:W-:Y:S02]  /*56c0*/  IMAD.X R13, RZ, RZ, R6, P1 ;  /* 0x000000ffff0d7224 */ /* 0x000fe400008e0606 */
[----:B------:R-:W-:Y:S01]  /*56d0*/  IMAD R7, R7, R9, R5 ;  /* 0x0000000907077224 */ /* 0x000fe200078e0205 */
[----:B------:R-:W-:Y:S01]  /*56e0*/  IADD3 R5, P1, PT, -R4, R11, RZ ;  /* 0x0000000b04057210 */ /* 0x000fe20007f3e1ff */
[----:B------:R-:W-:Y:S02]  /*56f0*/  IMAD.MOV.U32 R11, RZ, RZ, 0x0 ;  /* 0x00000000ff0b7424 */ /* 0x000fe400078e00ff */
[-C--:B------:R-:W-:Y:S01]  /*5700*/  IMAD R7, R13, R8.reuse, R7 ;  /* 0x000000080d077224 */ /* 0x080fe200078e0207 */
[----:B------:R-:W-:-:S03]  /*5710*/  ISETP.GE.U32.AND P0, PT, R5, R8, PT ;  /* 0x000000080500720c */ /* 0x000fc60003f06070 */
[----:B------:R-:W-:Y:S01]  /*5720*/  IMAD.X R4, RZ, RZ, ~R7, P1 ;  /* 0x000000ffff047224 */ /* 0x000fe200008e0e07 */
[----:B------:R-:W-:-:S04]  /*5730*/  IADD3 R7, P1, PT, -R8, R5, RZ ;  /* 0x0000000508077210 */ /* 0x000fc80007f3e1ff */
[C---:B------:R-:W-:Y:S01]  /*5740*/  ISETP.GE.U32.AND.EX P0, PT, R4.reuse, R9, PT, P0 ;  /* 0x000000090400720c */ /* 0x040fe20003f06100 */
[----:B------:R-:W-:Y:S01]  /*5750*/  IMAD.X R6, R4, 0x1, ~R9, P1 ;  /* 0x0000000104067824 */ /* 0x000fe200008e0e09 */
[----:B------:R-:W-:Y:S02]  /*5760*/  ISETP.NE.U32.AND P1, PT, R8, RZ, PT ;  /* 0x000000ff0800720c */ /* 0x000fe40003f25070 */
[----:B------:R-:W-:Y:S02]  /*5770*/  SEL R7, R7, R5, P0 ;  /* 0x0000000507077207 */ /* 0x000fe40000000000 */
[----:B------:R-:W-:Y:S02]  /*5780*/  SEL R6, R6, R4, P0 ;  /* 0x0000000406067207 */ /* 0x000fe40000000000 */
[----:B------:R-:W-:Y:S02]  /*5790*/  IADD3 R4, P2, PT, -R8, R7, RZ ;  /* 0x0000000708047210 */ /* 0x000fe40007f5e1ff */
[----:B------:R-:W-:-:S02]  /*57a0*/  ISETP.GE.U32.AND P0, PT, R7, R8, PT ;  /* 0x000000080700720c */ /* 0x000fc40003f06070 */
[----:B------:R-:W-:Y:S01]  /*57b0*/  ISETP.NE.AND.EX P1, PT, R9, RZ, PT, P1 ;  /* 0x000000ff0900720c */ /* 0x000fe20003f25310 */
[C---:B------:R-:W-:Y:S01]  /*57c0*/  IMAD.X R5, R6.reuse, 0x1, ~R9, P2 ;  /* 0x0000000106057824 */ /* 0x040fe200010e0e09 */
[----:B------:R-:W-:-:S04]  /*57d0*/  ISETP.GE.U32.AND.EX P0, PT, R6, R9, PT, P0 ;  /* 0x000000090600720c */ /* 0x000fc80003f06100 */
[----:B------:R-:W-:Y:S02]  /*57e0*/  SEL R4, R4, R7, P0 ;  /* 0x0000000704047207 */ /* 0x000fe40000000000 */
[----:B------:R-:W-:Y:S02]  /*57f0*/  SEL R5, R5, R6, P0 ;  /* 0x0000000605057207 */ /* 0x000fe40000000000 */
[----:B------:R-:W-:Y:S02]  /*5800*/  SEL R4, R4, 0xffffffff, P1 ;  /* 0xffffffff04047807 */ /* 0x000fe40000800000 */
[----:B------:R-:W-:Y:S01]  /*5810*/  SEL R5, R5, 0xffffffff, P1 ;  /* 0xffffffff05057807 */ /* 0x000fe20000800000 */
[----:B------:R-:W-:Y:S06]  /*5820*/  RET.REL.NODEC R10 `(_Z24generate_sequence_kernelPhiiPK16TransformerModelPaj) ;  /* 0xffffffa40af47950 */ /* 0x000fec0003c3ffff */
.L_x_281:
        /* <DEDUP_REMOVED lines=13> */
.L_x_361:


//--------------------- .text._Z20update_vector_kernelPaiiiPKiji --------------------------
	.section	.text._Z20update_vector_kernelPaiiiPKiji,"ax",@progbits
	.align	128
        .global         _Z20update_vector_kernelPaiiiPKiji
        .type           _Z20update_vector_kernelPaiiiPKiji,@function
        .size           _Z20update_vector_kernelPaiiiPKiji,(.L_x_372 - _Z20update_vector_kernelPaiiiPKiji)
        .other          _Z20update_vector_kernelPaiiiPKiji,@"STO_CUDA_ENTRY STV_DEFAULT"
_Z20update_vector_kernelPaiiiPKiji:
.text._Z20update_vector_kernelPaiiiPKiji:
[----:B------:R-:W-:Y:S01]  /*0000*/  LDC R1, c[0x0][0x37c] ;  /* 0x0000df00ff017b82 */ /* 0x000fe20000000800 */
[----:B------:R-:W0:Y:S07]  /*0010*/  S2R R0, SR_TID.X ;  /* 0x0000000000007919 */ /* 0x000e2e0000002100 */
[----:B------:R-:W1:Y:S01]  /*0020*/  S2UR UR4, SR_CTAID.X ;  /* 0x00000000000479c3 */ /* 0x000e620000002500 */
[----:B------:R-:W2:Y:S01]  /*0030*/  LDCU UR5, c[0x0][0x388] ;  /* 0x00007100ff0577ac */ /* 0x000ea20008000800 */
[----:B------:R-:W-:Y:S01]  /*0040*/  BSSY.RECONVERGENT B0, `(.L_x_282) ;  /* 0x0000086000007945 */ /* 0x000fe20003800200 */
[----:B------:R-:W3:Y:S05]  /*0050*/  LDCU.64 UR6, c[0x0][0x358] ;  /* 0x00006b00ff0677ac */ /* 0x000eea0008000a00 */
[----:B------:R-:W1:Y:S01]  /*0060*/  LDC R5, c[0x0][0x360] ;  /* 0x0000d800ff057b82 */ /* 0x000e620000000800 */
[----:B0-----:R-:W-:Y:S01]  /*0070*/  ISETP.NE.AND P0, PT, R0, RZ, PT ;  /* 0x000000ff0000720c */ /* 0x001fe20003f05270 */
[----:B-1----:R-:W-:-:S12]  /*0080*/  IMAD R6, R5, UR4, R0 ;  /* 0x0000000405067c24 */ /* 0x002fd8000f8e0200 */
[----:B------:R-:W0:Y:S01]  /*0090*/  @!P0 S2R R3, SR_CgaCtaId ;  /* 0x0000000000038919 */ /* 0x000e220000008800 */
[----:B------:R-:W-:-:S04]  /*00a0*/  @!P0 MOV R2, 0x400 ;  /* 0x0000040000028802 */ /* 0x000fc80000000f00 */
[----:B0-----:R-:W-:-:S05]  /*00b0*/  @!P0 LEA R2, R3, R2, 0x18 ;  /* 0x0000000203028211 */ /* 0x001fca00078ec0ff */
[----:B------:R0:W-:Y:S01]  /*00c0*/  @!P0 STS [R2], RZ ;  /* 0x000000ff02008388 */ /* 0x0001e20000000800 */
[----:B------:R-:W-:Y:S01]  /*00d0*/  BAR.SYNC.DEFER_BLOCKING 0x0 ;  /* 0x0000000000007b1d */ /* 0x000fe20000010000 */
[----:B--2---:R-:W-:-:S13]  /*00e0*/  ISETP.GE.AND P0, PT, R6, UR5, PT ;  /* 0x0000000506007c0c */ /* 0x004fda000bf06270 */
[----:B0--3--:R-:W-:Y:S05]  /*00f0*/  @P0 BRA `(.L_x_283) ;  /* 0x0000000400e80947 */ /* 0x009fea0003800000 */
[----:B------:R-:W0:Y:S01]  /*0100*/  LDC R3, c[0x0][0x390] ;  /* 0x0000e400ff037b82 */ /* 0x000e220000000800 */
[----:B------:R-:W1:Y:S01]  /*0110*/  LDCU.64 UR4, c[0x0][0x398] ;  /* 0x00007300ff0477ac */ /* 0x000e620008000a00 */
[----:B------:R-:W0:Y:S06]  /*0120*/  LDCU UR8, c[0x0][0x3a0] ;  /* 0x00007400ff0877ac */ /* 0x000e2c0008000800 */
[----:B------:R-:W0:Y:S01]  /*0130*/  LDC R2, c[0x0][0x38c] ;  /* 0x0000e300ff027b82 */ /* 0x000e220000000800 */
[----:B-1----:R-:W-:-:S04]  /*0140*/  UIADD3 UR4, UP0, UPT, UR4, 0x8, URZ ;  /* 0x0000000804047890 */ /* 0x002fc8000ff1e0ff */
[----:B------:R-:W-:Y:S02]  /*0150*/  UIADD3.X UR5, UPT, UPT, URZ, UR5, URZ, UP0, !UPT ;  /* 0x00000005ff057290 */ /* 0x000fe400087fe4ff */
[----:B------:R-:W-:Y:S01]  /*0160*/  IMAD.U32 R12, RZ, RZ, UR4 ;  /* 0x00000004ff0c7e24 */ /* 0x000fe2000f8e00ff */
[----:B------:R-:W-:-:S03]  /*0170*/  UMOV UR4, URZ ;  /* 0x000000ff00047c82 */ /* 0x000fc60008000000 */
[----:B------:R-:W-:Y:S01]  /*0180*/  IMAD.U32 R5, RZ, RZ, UR5 ;  /* 0x00000005ff057e24 */ /* 0x000fe2000f8e00ff */
[----:B0-----:R-:W-:-:S05]  /*0190*/  IADD3 R3, PT, PT, R2, UR8, R3 ;  /* 0x0000000802037c10 */ /* 0x001fca000fffe003 */
[----:B------:R-:W-:Y:S01]  /*01a0*/  IMAD R8, R6, -0x61c88647, R3 ;  /* 0x9e3779b906087824 */ /* 0x000fe200078e0203 */
[----:B------:R-:W-:-:S03]  /*01b0*/  CS2R R2, SRZ ;  /* 0x0000000000027805 */ /* 0x000fc6000001ff00 */
[----:B------:R-:W-:-:S07]  /*01c0*/  VIADD R8, R8, 0x1 ;  /* 0x0000000108087836 */ /* 0x000fce0000000000 */
.L_x_285:
[----:B------:R-:W-:-:S05]  /*01d0*/  IMAD.MOV.U32 R4, RZ, RZ, R12 ;  /* 0x000000ffff047224 */ /* 0x000fca00078e000c */
[----:B------:R-:W2:Y:S04]  /*01e0*/  LDG.E R7, desc[UR6][R4.64+-0x8] ;  /* 0xfffff80604077981 */ /* 0x000ea8000c1e1900 */
[----:B------:R-:W3:Y:S04]  /*01f0*/  LDG.E R13, desc[UR6][R4.64+-0x4] ;  /* 0xfffffc06040d7981 */ /* 0x000ee8000c1e1900 */
[----:B------:R-:W4:Y:S04]  /*0200*/  LDG.E R11, desc[UR6][R4.64] ;  /* 0x00000006040b7981 */ /* 0x000f28000c1e1900 */
[----:B------:R-:W5:Y:S01]  /*0210*/  LDG.E R9, desc[UR6][R4.64+0x4] ;  /* 0x0000040604097981 */ /* 0x000f62000c1e1900 */
[----:B------:R-:W-:-:S04]  /*0220*/  UIADD3 UR4, UPT, UPT, UR4, 0x4, URZ ;  /* 0x0000000404047890 */ /* 0x000fc8000fffe0ff */
[----:B------:R-:W-:Y:S01]  /*0230*/  UISETP.NE.AND UP0, UPT, UR4, 0x2000, UPT ;  /* 0x000020000400788c */ /* 0x000fe2000bf05270 */
[----:B--2---:R-:W-:Y:S02]  /*0240*/  ISETP.NE.AND P2, PT, R7, RZ, PT ;  /* 0x000000ff0700720c */ /* 0x004fe40003f45270 */
[----:B---3--:R-:W-:Y:S02]  /*0250*/  ISETP.NE.AND P3, PT, R13, RZ, PT ;  /* 0x000000ff0d00720c */ /* 0x008fe40003f65270 */
[----:B----4-:R-:W-:-:S09]  /*0260*/  ISETP.NE.AND P1, PT, R11, RZ, PT ;  /* 0x000000ff0b00720c */ /* 0x010fd20003f25270 */
[----:B------:R-:W-:Y:S02]  /*0270*/  @P2 VIADD R10, R8, 0xffffffff ;  /* 0xffffffff080a2836 */ /* 0x000fe40000000000 */
[----:B------:R-:W-:-:S03]  /*0280*/  @P3 SHF.R.U32.HI R17, RZ, 0x10, R8 ;  /* 0x00000010ff113819 */ /* 0x000fc60000011608 */
[----:B------:R-:W-:Y:S01]  /*0290*/  @P2 SHF.R.U32.HI R15, RZ, 0x10, R10 ;  /* 0x00000010ff0f2819 */ /* 0x000fe2000001160a */
[----:B------:R-:W-:Y:S01]  /*02a0*/  @P1 VIADD R12, R8, 0x1 ;  /* 0x00000001080c1836 */ /* 0x000fe20000000000 */
[----:B------:R-:W-:Y:S02]  /*02b0*/  @P3 LOP3.LUT R17, R17, R8, RZ, 0x3c, !PT ;  /* 0x0000000811113212 */ /* 0x000fe400078e3cff */
[----:B------:R-:W-:Y:S02]  /*02c0*/  @P2 LOP3.LUT R15, R15, R10, RZ, 0x3c, !PT ;  /* 0x0000000a0f0f2212 */ /* 0x000fe400078e3cff */
[----:B------:R-:W-:Y:S01]  /*02d0*/  @P1 SHF.R.U32.HI R19, RZ, 0x10, R12 ;  /* 0x00000010ff131819 */ /* 0x000fe2000001160c */
[----:B------:R-:W-:Y:S02]  /*02e0*/  @P3 IMAD R17, R17, -0x7a143595, RZ ;  /* 0x85ebca6b11113824 */ /* 0x000fe400078e02ff */
[----:B------:R-:W-:Y:S01]  /*02f0*/  @P2 IMAD R15, R15, -0x7a143595, RZ ;  /* 0x85ebca6b0f0f2824 */ /* 0x000fe200078e02ff */
[----:B------:R-:W-:-:S02]  /*0300*/  @P1 LOP3.LUT R19, R19, R12, RZ, 0x3c, !PT ;  /* 0x0000000c13131212 */ /* 0x000fc400078e3cff */
[----:B------:R-:W-:Y:S02]  /*0310*/  @P3 SHF.R.U32.HI R12, RZ, 0xd, R17 ;  /* 0x0000000dff0c3819 */ /* 0x000fe40000011611 */
[----:B------:R-:W-:Y:S01]  /*0320*/  @P2 SHF.R.U32.HI R10, RZ, 0xd, R15 ;  /* 0x0000000dff0a2819 */ /* 0x000fe2000001160f */
[----:B------:R-:W-:Y:S01]  /*0330*/  @P1 IMAD R19, R19, -0x7a143595, RZ ;  /* 0x85ebca6b13131824 */ /* 0x000fe200078e02ff */
        /* <DEDUP_REMOVED lines=11> */
[----:B------:R-:W-:Y:S02]  /*03f0*/  @P1 SHF.R.U32.HI R19, RZ, 0x10, R14 ;  /* 0x00000010ff131819 */ /* 0x000fe4000001160e */
[----:B------:R-:W-:-:S02]  /*0400*/  @P2 LOP3.LUT R10, R15, 0x1, RZ, 0xc0, !PT ;  /* 0x000000010f0a2812 */ /* 0x000fc400078ec0ff */
[----:B------:R-:W-:Y:S02]  /*0410*/  @P2 SHF.R.U32.HI R15, RZ, 0x1, R15 ;  /* 0x00000001ff0f2819 */ /* 0x000fe4000001160f */
[----:B------:R-:W-:Y:S02]  /*0420*/  ISETP.NE.U32.AND P0, PT, R10, 0x1, P2 ;  /* 0x000000010a00780c */ /* 0x000fe40001705070 */
[----:B------:R-:W-:Y:S02]  /*0430*/  @P2 LOP3.LUT R15, R15, 0xf, RZ, 0xc0, !PT ;  /* 0x0000000f0f0f2812 */ /* 0x000fe400078ec0ff */
[----:B------:R-:W-:Y:S02]  /*0440*/  @P3 LOP3.LUT R10, R17, 0x1, RZ, 0xc0, !PT ;  /* 0x00000001110a3812 */ /* 0x000fe400078ec0ff */
[----:B------:R-:W-:Y:S01]  /*0450*/  @P1 LOP3.LUT R19, R19, R14, RZ, 0x3c, !PT ;  /* 0x0000000e13131212 */ /* 0x000fe200078e3cff */
[----:B------:R-:W-:Y:S01]  /*0460*/  @P2 IMAD.MOV R12, RZ, RZ, -R15 ;  /* 0x000000ffff0c2224 */ /* 0x000fe200078e0a0f */
[----:B------:R-:W-:-:S02]  /*0470*/  ISETP.NE.U32.AND P4, PT, R10, 0x1, P3 ;  /* 0x000000010a00780c */ /* 0x000fc40001f85070 */
[----:B------:R-:W-:Y:S02]  /*0480*/  @P3 SHF.R.U32.HI R17, RZ, 0x1, R17 ;  /* 0x00000001ff113819 */ /* 0x000fe40000011611 */
[----:B------:R-:W-:Y:S01]  /*0490*/  @P1 LOP3.LUT R10, R19, 0x1, RZ, 0xc0, !PT ;  /* 0x00000001130a1812 */ /* 0x000fe200078ec0ff */
[----:B------:R-:W-:Y:S01]  /*04a0*/  @P0 IMAD.MOV.U32 R15, RZ, RZ, R12 ;  /* 0x000000ffff0f0224 */ /* 0x000fe200078e000c */
[----:B------:R-:W-:Y:S02]  /*04b0*/  @P3 LOP3.LUT R17, R17, 0xf, RZ, 0xc0, !PT ;  /* 0x0000000f11113812 */ /* 0x000fe400078ec0ff */
[----:B------:R-:W-:Y:S01]  /*04c0*/  ISETP.NE.U32.AND P0, PT, R10, 0x1, P1 ;  /* 0x000000010a00780c */ /* 0x000fe20000f05070 */
[----:B------:R-:W-:Y:S01]  /*04d0*/  @P2 IMAD.WIDE R2, R7, R15, R2 ;  /* 0x0000000f07022225 */ /* 0x000fe200078e0202 */
[----:B------:R-:W-:Y:S02]  /*04e0*/  @P1 SHF.R.U32.HI R19, RZ, 0x1, R19 ;  /* 0x00000001ff131819 */ /* 0x000fe40000011613 */
[----:B-----5:R-:W-:Y:S01]  /*04f0*/  ISETP.NE.AND P2, PT, R9, RZ, PT ;  /* 0x000000ff0900720c */ /* 0x020fe20003f45270 */
[----:B------:R-:W-:Y:S01]  /*0500*/  @P3 IMAD.MOV R12, RZ, RZ, -R17 ;  /* 0x000000ffff0c3224 */ /* 0x000fe200078e0a11 */
[----:B------:R-:W-:-:S03]  /*0510*/  @P1 LOP3.LUT R19, R19, 0xf, RZ, 0xc0, !PT ;  /* 0x0000000f13131812 */ /* 0x000fc600078ec0ff */
[----:B------:R-:W-:Y:S02]  /*0520*/  @P4 IMAD.MOV.U32 R17, RZ, RZ, R12 ;  /* 0x000000ffff114224 */ /* 0x000fe400078e000c */
[----:B------:R-:W-:Y:S02]  /*0530*/  @P1 IMAD.MOV R7, RZ, RZ, -R19 ;  /* 0x000000ffff071224 */ /* 0x000fe400078e0a13 */
[----:B------:R-:W-:Y:S01]  /*0540*/  @P3 IMAD.WIDE R2, R13, R17, R2 ;  /* 0x000000110d023225 */ /* 0x000fe200078e0202 */
[----:B------:R-:W-:-:S03]  /*0550*/  IADD3 R12, P3, PT, R4, 0x10, RZ ;  /* 0x00000010040c7810 */ /* 0x000fc60007f7e0ff */
[----:B------:R-:W-:-:S04]  /*0560*/  @P0 IMAD.MOV.U32 R19, RZ, RZ, R7 ;  /* 0x000000ffff130224 */ /* 0x000fc800078e0007 */
[----:B------:R-:W-:Y:S01]  /*0570*/  @P1 IMAD.WIDE R2, R11, R19, R2 ;  /* 0x000000130b021225 */ /* 0x000fe200078e0202 */
[----:B------:R-:W-:Y:S06]  /*0580*/  @!P2 BRA `(.L_x_284) ;  /* 0x00000000003ca947 */ /* 0x000fec0003800000 */
[----:B------:R-:W-:-:S05]  /*0590*/  VIADD R7, R8, 0x2 ;  /* 0x0000000208077836 */ /* 0x000fca0000000000 */
[----:B------:R-:W-:-:S04]  /*05a0*/  SHF.R.U32.HI R10, RZ, 0x10, R7 ;  /* 0x00000010ff0a7819 */ /* 0x000fc80000011607 */
[----:B------:R-:W-:-:S05]  /*05b0*/  LOP3.LUT R10, R10, R7, RZ, 0x3c, !PT ;  /* 0x000000070a0a7212 */ /* 0x000fca00078e3cff */
[----:B------:R-:W-:-:S05]  /*05c0*/  IMAD R10, R10, -0x7a143595, RZ ;  /* 0x85ebca6b0a0a7824 */ /* 0x000fca00078e02ff */
[----:B------:R-:W-:-:S04]  /*05d0*/  SHF.R.U32.HI R7, RZ, 0xd, R10 ;  /* 0x0000000dff077819 */ /* 0x000fc8000001160a */
[----:B------:R-:W-:-:S05]  /*05e0*/  LOP3.LUT R7, R7, R10, RZ, 0x3c, !PT ;  /* 0x0000000a07077212 */ /* 0x000fca00078e3cff */
[----:B------:R-:W-:-:S05]  /*05f0*/  IMAD R7, R7, -0x3d4d51cb, RZ ;  /* 0xc2b2ae3507077824 */ /* 0x000fca00078e02ff */
[----:B------:R-:W-:-:S04]  /*0600*/  SHF.R.U32.HI R10, RZ, 0x10, R7 ;  /* 0x00000010ff0a7819 */ /* 0x000fc80000011607 */
[----:B------:R-:W-:-:S04]  /*0610*/  LOP3.LUT R10, R10, R7, RZ, 0x3c, !PT ;  /* 0x000000070a0a7212 */ /* 0x000fc800078e3cff */
[----:B------:R-:W-:Y:S02]  /*0620*/  LOP3.LUT R7, R10, 0x1, RZ, 0xc0, !PT ;  /* 0x000000010a077812 */ /* 0x000fe400078ec0ff */
[----:B------:R-:W-:Y:S02]  /*0630*/  SHF.R.U32.HI R10, RZ, 0x1, R10 ;  /* 0x00000001ff0a7819 */ /* 0x000fe4000001160a */
[----:B------:R-:W-:Y:S02]  /*0640*/  ISETP.NE.U32.AND P0, PT, R7, 0x1, PT ;  /* 0x000000010700780c */ /* 0x000fe40003f05070 */
[----:B------:R-:W-:-:S11]  /*0650*/  LOP3.LUT R10, R10, 0xf, RZ, 0xc0, !PT ;  /* 0x0000000f0a0a7812 */ /* 0x000fd600078ec0ff */
[----:B------:R-:W-:-:S04]  /*0660*/  @P0 IMAD.MOV R10, RZ, RZ, -R10 ;  /* 0x000000ffff0a0224 */ /* 0x000fc800078e0a0a */
[----:B------:R-:W-:-:S07]  /*0670*/  IMAD.WIDE R2, R9, R10, R2 ;  /* 0x0000000a09027225 */ /* 0x000fce00078e0202 */
.L_x_284:
[----:B------:R-:W-:Y:S02]  /*0680*/  IMAD.X R5, RZ, RZ, R5, P3 ;  /* 0x000000ffff057224 */ /* 0x000fe400018e0605 */
[----:B------:R-:W-:Y:S01]  /*0690*/  VIADD R8, R8, 0x4 ;  /* 0x0000000408087836 */ /* 0x000fe20000000000 */
[----:B------:R-:W-:Y:S06]  /*06a0*/  BRA.U UP0, `(.L_x_285) ;  /* 0xfffffff900c87547 */ /* 0x000fec000b83ffff */
[----:B------:R-:W0:Y:S01]  /*06b0*/  LDCU.64 UR4, c[0x0][0x380] ;  /* 0x00007000ff0477ac */ /* 0x000e220008000a00 */
[----:B------:R-:W1:Y:S01]  /*06c0*/  LDC R11, c[0x0][0x3a4] ;  /* 0x0000e900ff0b7b82 */ /* 0x000e620000000800 */
[----:B0-----:R-:W-:-:S04]  /*06d0*/  IADD3 R4, P0, PT, R6, UR4, RZ ;  /* 0x0000000406047c10 */ /* 0x001fc8000ff1e0ff */
[----:B------:R-:W-:-:S05]  /*06e0*/  LEA.HI.X.SX32 R5, R6, UR5, 0x1, P0 ;  /* 0x0000000506057c11 */ /* 0x000fca00080f0eff */
[----:B------:R-:W2:Y:S01]  /*06f0*/  LDG.E.U8 R6, desc[UR6][R4.64] ;  /* 0x0000000604067981 */ /* 0x000ea2000c1e1100 */
[----:B-1----:R-:W-:Y:S01]  /*0700*/  ISETP.LE.U32.AND P1, PT, R2, R11, PT ;  /* 0x0000000b0200720c */ /* 0x002fe20003f23070 */
[----:B------:R-:W-:Y:S01]  /*0710*/  BSSY.RELIABLE B1, `(.L_x_286) ;  /* 0x0000014000017945 */ /* 0x000fe20003800100 */
[----:B------:R-:W-:Y:S02]  /*0720*/  SHF.R.S32.HI R7, RZ, 0x1f, R11 ;  /* 0x0000001fff077819 */ /* 0x000fe4000001140b */
[----:B--2---:R-:W-:-:S04]  /*0730*/  ISETP.NE.AND P0, PT, R6, 0x7f, PT ;  /* 0x0000007f0600780c */ /* 0x004fc80003f05270 */
[----:B------:R-:W-:Y:S02]  /*0740*/  ISETP.LE.OR.EX P0, PT, R3, R7, !P0, P1 ;  /* 0x000000070300720c */ /* 0x000fe40004703710 */
[----:B------:R-:W-:-:S04]  /*0750*/  PRMT R7, R6, 0x8880, RZ ;  /* 0x0000888006077816 */ /* 0x000fc800000000ff */
[----:B------:R-:W-:-:S07]  /*0760*/  PRMT R7, R7, 0x7710, RZ ;  /* 0x0000771007077816 */ /* 0x000fce00000000ff */
[----:B------:R-:W-:-:S05]  /*0770*/  @!P0 VIADD R9, R7, 0x1 ;  /* 0x0000000107098836 */ /* 0x000fca0000000000 */
[----:B------:R0:W-:Y:S01]  /*0780*/  @!P0 STG.E.U8 desc[UR6][R4.64], R9 ;  /* 0x0000000904008986 */ /* 0x0001e2000c101106 */
[----:B------:R-:W-:Y:S05]  /*0790*/  @!P0 BRA `(.L_x_287) ;  /* 0x00000000002c8947 */ /* 0x000fea0003800000 */
[----:B------:R-:W-:Y:S01]  /*07a0*/  IMAD.MOV R11, RZ, RZ, -R11 ;  /* 0x000000ffff0b7224 */ /* 0x000fe200078e0a0b */
[----:B------:R-:W-:-:S04]  /*07b0*/  PRMT R6, R6, 0x8880, RZ ;  /* 0x0000888006067816 */ /* 0x000fc800000000ff */
[----:B------:R-:W-:Y:S02]  /*07c0*/  ISETP.LT.U32.AND P1, PT, R2, R11, PT ;  /* 0x0000000b0200720c */ /* 0x000fe40003f21070 */
[----:B------:R-:W-:Y:S02]  /*07d0*/  SHF.R.S32.HI R2, RZ, 0x1f, R11 ;  /* 0x0000001fff027819 */ /* 0x000fe4000001140b */
[----:B------:R-:W-:-:S04]  /*07e0*/  ISETP.GT.AND P0, PT, R6, -0x7f, PT ;  /* 0xffffff810600780c */ /* 0x000fc80003f04270 */
[----:B------:R-:W-:Y:S01]  /*07f0*/  ISETP.LT.AND.EX P0, PT, R3, R2, P0, P1 ;  /* 0x000000020300720c */ /* 0x000fe20000701310 */
[----:B------:R-:W-:-:S12]  /*0800*/  VIADD R3, R7, 0xffffffff ;  /* 0xffffffff07037836 */ /* 0x000fd80000000000 */
[----:B------:R-:W-:Y:S01]  /*0810*/  @!P0 IMAD.MOV R3, RZ, RZ, R7 ;  /* 0x000000ffff038224 */ /* 0x000fe200078e0207 */
[----:B------:R-:W-:Y:S05]  /*0820*/  @!P0 BREAK.RELIABLE B1 ;  /* 0x0000000000018942 */ /* 0x000fea0003800100 */
[----:B------:R1:W-:Y:S01]  /*0830*/  STG.E.U8 desc[UR6][R4.64], R3 ;  /* 0x0000000304007986 */ /* 0x0003e2000c101106 */
[----:B------:R-:W-:Y:S05]  /*0840*/  @!P0 BRA `(.L_x_283) ;  /* 0x0000000000148947 */ /* 0x000fea0003800000 */
.L_x_287:
[----:B------:R-:W-:Y:S05]  /*0850*/  BSYNC.RELIABLE B1 ;  /* 0x0000000000017941 */ /* 0x000fea0003800100 */
.L_x_286:
[----:B------:R-:W2:Y:S01]  /*0860*/  S2UR UR5, SR_CgaCtaId ;  /* 0x00000000000579c3 */ /* 0x000ea20000008800 */
[----:B------:R-:W-:Y:S02]  /*0870*/  UMOV UR4, 0x400 ;  /* 0x0000040000047882 */ /* 0x000fe40000000000 */
[----:B--2---:R-:W-:-:S09]  /*0880*/  ULEA UR4, UR5, UR4, 0x18 ;  /* 0x0000000405047291 */ /* 0x004fd2000f8ec0ff */
[----:B------:R-:W-:Y:S03]  /*0890*/  ATOMS.POPC.INC.32 RZ, [UR4] ;  /* 0x00000000ffff7f8c */ /* 0x000fe6000d800004 */
.L_x_283:
[----:B------:R-:W-:Y:S05]  /*08a0*/  BSYNC.RECONVERGENT B0 ;  /* 0x0000000000007941 */ /* 0x000fea0003800200 */
.L_x_282:
[----:B------:R-:W-:Y:S05]  /*08b0*/  WARPSYNC.ALL ;  /* 0x0000000000007948 */ /* 0x000fea0003800000 */
[----:B------:R-:W2:Y:S08]  /*08c0*/  S2UR UR5, SR_CgaCtaId ;  /* 0x00000000000579c3 */ /* 0x000eb00000008800 */
[----:B------:R-:W-:Y:S06]  /*08d0*/  BAR.SYNC.DEFER_BLOCKING 0x0 ;  /* 0x0000000000007b1d */ /* 0x000fec0000010000 */
[----:B------:R-:W-:-:S02]  /*08e0*/  UMOV UR4, 0x400 ;  /* 0x0000040000047882 */ /* 0x000fc40000000000 */
[----:B--2---:R-:W-:-:S09]  /*08f0*/  ULEA UR4, UR5, UR4, 0x18 ;  /* 0x0000000405047291 */ /* 0x004fd2000f8ec0ff */
[----:B01----:R-:W0:Y:S02]  /*0900*/  LDS R4, [UR4] ;  /* 0x00000004ff047984 */ /* 0x003e240008000800 */
[----:B0-----:R-:W-:-:S04]  /*0910*/  ISETP.GE.AND P0, PT, R4, 0x1, PT ;  /* 0x000000010400780c */ /* 0x001fc80003f06270 */
[----:B------:R-:W-:-:S13]  /*0920*/  ISETP.NE.OR P0, PT, R0, RZ, !P0 ;  /* 0x000000ff0000720c */ /* 0x000fda0004705670 */
[----:B------:R-:W-:Y:S05]  /*0930*/  @P0 EXIT ;  /* 0x000000000000094d */ /* 0x000fea0003800000 */
[----:B------:R-:W0:Y:S01]  /*0940*/  S2R R0, SR_LANEID ;  /* 0x0000000000007919 */ /* 0x000e220000000000 */
[----:B------:R-:W1:Y:S01]  /*0950*/  LDC.64 R2, c[0x4][0x8] ;  /* 0x01000200ff027b82 */ /* 0x000e620000000a00 */
[----:B------:R-:W-:Y:S02]  /*0960*/  VOTEU.ANY UR4, UPT, PT ;  /* 0x0000000000047886 */ /* 0x000fe400038e0100 */
[----:B------:R-:W-:Y:S02]  /*0970*/  UFLO.U32 UR5, UR4 ;  /* 0x00000004000572bd */ /* 0x000fe400080e0000 */
[----:B------:R-:W-:-:S06]  /*0980*/  UPOPC UR4, UR4 ;  /* 0x00000004000472bf */ /* 0x000fcc0008000000 */
[----:B------:R-:W-:Y:S01]  /*0990*/  IMAD.WIDE.U32 R4, R4, UR4, RZ ;  /* 0x0000000404047c25 */ /* 0x000fe2000f8e00ff */
[----:B------:R-:W-:-:S03]  /*09a0*/  UMOV UR4, URZ ;  /* 0x000000ff00047c82 */ /* 0x000fc60008000000 */
[----:B------:R-:W-:Y:S01]  /*09b0*/  VIADD R5, R5, UR4 ;  /* 0x0000000405057c36 */ /* 0x000fe20008000000 */
[----:B0-----:R-:W-:-:S13]  /*09c0*/  ISETP.EQ.U32.AND P0, PT, R0, UR5, PT ;  /* 0x0000000500007c0c */ /* 0x001fda000bf02070 */
[----:B-1----:R-:W-:Y:S01]  /*09d0*/  @P0 REDG.E.ADD.64.STRONG.GPU desc[UR6][R2.64], R4 ;  /* 0x000000040200098e */ /* 0x002fe2000c12e506 */
[----:B------:R-:W-:Y:S05]  /*09e0*/  EXIT ;  /* 0x000000000000794d */ /* 0x000fea0003800000 */
.L_x_288:
        /* <DEDUP_REMOVED lines=9> */
.L_x_372:


//--------------------- .text._Z20update_matrix_kernelPaiiiiiPKiji --------------------------
	.section	.text._Z20update_matrix_kernelPaiiiiiPKiji,"ax",@progbits
	.align	128
        .global         _Z20update_matrix_kernelPaiiiiiPKiji
        .type           _Z20update_matrix_kernelPaiiiiiPKiji,@function
        .size           _Z20update_matrix_kernelPaiiiiiPKiji,(.L_x_373 - _Z20update_matrix_kernelPaiiiiiPKiji)
        .other          _Z20update_matrix_kernelPaiiiiiPKiji,@"STO_CUDA_ENTRY STV_DEFAULT"
_Z20update_matrix_kernelPaiiiiiPKiji:
.text._Z20update_matrix_kernelPaiiiiiPKiji:
[----:B------:R-:W-:Y:S01]  /*0000*/  LDC R1, c[0x0][0x37c] ;  /* 0x0000df00ff017b82 */ /* 0x000fe20000000800 */
[----:B------:R-:W0:Y:S07]  /*0010*/  S2R R0, SR_TID.X ;  /* 0x0000000000007919 */ /* 0x000e2e0000002100 */
[----:B------:R-:W1:Y:S01]  /*0020*/  S2UR UR4, SR_CTAID.X ;  /* 0x00000000000479c3 */ /* 0x000e620000002500 */
[----:B------:R-:W2:Y:S01]  /*0030*/  LDCU.64 UR8, c[0x0][0x358] ;  /* 0x00006b00ff0877ac */ /* 0x000ea20008000a00 */
[----:B------:R-:W-:Y:S06]  /*0040*/  BSSY.RECONVERGENT B0, `(.L_x_289) ;  /* 0x00000fc000007945 */ /* 0x000fec0003800200 */
[----:B------:R-:W1:Y:S08]  /*0050*/  LDC R7, c[0x0][0x360] ;  /* 0x0000d800ff077b82 */ /* 0x000e700000000800 */
[----:B------:R-:W3:Y:S01]  /*0060*/  LDC.64 R2, c[0x0][0x388] ;  /* 0x0000e200ff027b82 */ /* 0x000ee20000000a00 */
[----:B0-----:R-:W-:-:S13]  /*0070*/  ISETP.NE.AND P0, PT, R0, RZ, PT ;  /* 0x000000ff0000720c */ /* 0x001fda0003f05270 */
[----:B------:R-:W0:Y:S01]  /*0080*/  @!P0 S2R R5, SR_CgaCtaId ;  /* 0x0000000000058919 */ /* 0x000e220000008800 */
[----:B------:R-:W-:-:S04]  /*0090*/  @!P0 MOV R4, 0x400 ;  /* 0x0000040000048802 */ /* 0x000fc80000000f00 */
[----:B0-----:R-:W-:Y:S01]  /*00a0*/  @!P0 LEA R5, R5, R4, 0x18 ;  /* 0x0000000405058211 */ /* 0x001fe200078ec0ff */
[----:B-1----:R-:W-:Y:S02]  /*00b0*/  IMAD R4, R7, UR4, R0 ;  /* 0x0000000407047c24 */ /* 0x002fe4000f8e0200 */
[----:B---3--:R-:W-:Y:S02]  /*00c0*/  IMAD R7, R3, R2, RZ ;  /* 0x0000000203077224 */ /* 0x008fe400078e02ff */
[----:B------:R0:W-:Y:S01]  /*00d0*/  @!P0 STS [R5], RZ ;  /* 0x000000ff05008388 */ /* 0x0001e20000000800 */
[----:B------:R-:W-:Y:S02]  /*00e0*/  BAR.SYNC.DEFER_BLOCKING 0x0 ;  /* 0x0000000000007b1d */ /* 0x000fe40000010000 */
[----:B------:R-:W-:-:S13]  /*00f0*/  ISETP.GE.AND P0, PT, R4, R7, PT ;  /* 0x000000070400720c */ /* 0x000fda0003f06270 */
[----:B0-2---:R-:W-:Y:S05]  /*0100*/  @P0 BRA `(.L_x_290) ;  /* 0x0000000c00bc0947 */ /* 0x005fea0003800000 */
[----:B------:R-:W-:Y:S01]  /*0110*/  IABS R5, R3 ;  /* 0x0000000300057213 */ /* 0x000fe20000000000 */
[----:B------:R-:W0:Y:S01]  /*0120*/  LDCU UR4, c[0x0][0x3a8] ;  /* 0x00007500ff0477ac */ /* 0x000e220008000800 */
[----:B------:R-:W-:Y:S02]  /*0130*/  IMAD.MOV.U32 R11, RZ, RZ, RZ ;  /* 0x000000ffff0b7224 */ /* 0x000fe400078e00ff */
[----:B------:R-:W1:Y:S01]  /*0140*/  I2F.RP R2, R5 ;  /* 0x0000000500027306 */ /* 0x000e620000209400 */
[----:B------:R-:W0:Y:S01]  /*0150*/  LDCU UR5, c[0x0][0x398] ;  /* 0x00007300ff0577ac */ /* 0x000e220008000800 */
[----:B------:R-:W2:Y:S06]  /*0160*/  LDCU.64 UR6, c[0x0][0x3a0] ;  /* 0x00007400ff0677ac */ /* 0x000eac0008000a00 */
[----:B-1----:R-:W1:Y:S01]  /*0170*/  MUFU.RCP R2, R2 ;  /* 0x0000000200027308 */ /* 0x002e620000001000 */
[----:B0-----:R-:W-:-:S02]  /*0180*/  UIADD3 UR4, UPT, UPT, UR4, UR5, URZ ;  /* 0x0000000504047290 */ /* 0x001fc4000fffe0ff */
[----:B--2---:R-:W-:Y:S01]  /*0190*/  UIADD3 UR5, UP0, UPT, UR6, 0x8, URZ ;  /* 0x0000000806057890 */ /* 0x004fe2000ff1e0ff */
[----:B-1----:R-:W-:-:S04]  /*01a0*/  VIADD R6, R2, 0xffffffe ;  /* 0x0ffffffe02067836 */ /* 0x002fc80000000000 */
[----:B------:R0:W1:Y:S02]  /*01b0*/  F2I.FTZ.U32.TRUNC.NTZ R7, R6 ;  /* 0x0000000600077305 */ /* 0x000064000021f000 */
[----:B0-----:R-:W-:Y:S02]  /*01c0*/  IMAD.MOV.U32 R6, RZ, RZ, RZ ;  /* 0x000000ffff067224 */ /* 0x001fe400078e00ff */
[----:B-1----:R-:W-:-:S04]  /*01d0*/  IMAD.MOV R8, RZ, RZ, -R7 ;  /* 0x000000ffff087224 */ /* 0x002fc800078e0a07 */
[----:B------:R-:W-:Y:S01]  /*01e0*/  IMAD R9, R8, R5, RZ ;  /* 0x0000000508097224 */ /* 0x000fe200078e02ff */
[----:B------:R-:W-:-:S03]  /*01f0*/  IABS R8, R4 ;  /* 0x0000000400087213 */ /* 0x000fc60000000000 */
[----:B------:R-:W-:-:S06]  /*0200*/  IMAD.HI.U32 R7, R7, R9, R6 ;  /* 0x0000000907077227 */ /* 0x000fcc00078e0006 */
[----:B------:R-:W-:-:S04]  /*0210*/  IMAD.HI.U32 R7, R7, R8, RZ ;  /* 0x0000000807077227 */ /* 0x000fc800078e00ff */
[----:B------:R-:W-:-:S04]  /*0220*/  IMAD.MOV R2, RZ, RZ, -R7 ;  /* 0x000000ffff027224 */ /* 0x000fc800078e0a07 */
[C---:B------:R-:W-:Y:S02]  /*0230*/  IMAD R2, R5.reuse, R2, R8 ;  /* 0x0000000205027224 */ /* 0x040fe400078e0208 */
[----:B------:R-:W0:Y:S03]  /*0240*/  LDC.64 R8, c[0x0][0x390] ;  /* 0x0000e400ff087b82 */ /* 0x000e260000000a00 */
[----:B------:R-:W-:-:S13]  /*0250*/  ISETP.GT.U32.AND P1, PT, R5, R2, PT ;  /* 0x000000020500720c */ /* 0x000fda0003f24070 */
[----:B------:R-:W-:Y:S02]  /*0260*/  @!P1 IMAD.IADD R2, R2, 0x1, -R5 ;  /* 0x0000000102029824 */ /* 0x000fe400078e0a05 */
[----:B------:R-:W-:Y:S01]  /*0270*/  @!P1 VIADD R7, R7, 0x1 ;  /* 0x0000000107079836 */ /* 0x000fe20000000000 */
[----:B------:R-:W-:Y:S02]  /*0280*/  ISETP.NE.AND P1, PT, R3, RZ, PT ;  /* 0x000000ff0300720c */ /* 0x000fe40003f25270 */
[----:B------:R-:W-:Y:S02]  /*0290*/  ISETP.GE.U32.AND P0, PT, R2, R5, PT ;  /* 0x000000050200720c */ /* 0x000fe40003f06070 */
[----:B------:R-:W-:Y:S01]  /*02a0*/  LOP3.LUT R2, R4, R3, RZ, 0x3c, !PT ;  /* 0x0000000304027212 */ /* 0x000fe200078e3cff */
[----:B0-----:R-:W-:Y:S02]  /*02b0*/  VIADD R6, R8, UR4 ;  /* 0x0000000408067c36 */ /* 0x001fe40008000000 */
[----:B------:R-:W-:Y:S01]  /*02c0*/  IMAD.U32 R8, RZ, RZ, UR5 ;  /* 0x00000005ff087e24 */ /* 0x000fe2000f8e00ff */
[----:B------:R-:W-:Y:S01]  /*02d0*/  ISETP.GE.AND P2, PT, R2, RZ, PT ;  /* 0x000000ff0200720c */ /* 0x000fe20003f46270 */
[----:B------:R-:W-:Y:S01]  /*02e0*/  VIADD R2, R9, UR4 ;  /* 0x0000000409027c36 */ /* 0x000fe20008000000 */
[----:B------:R-:W-:-:S05]  /*02f0*/  UIADD3.X UR4, UPT, UPT, URZ, UR7, URZ, UP0, !UPT ;  /* 0x00000007ff047290 */ /* 0x000fca00087fe4ff */
[----:B------:R-:W-:Y:S02]  /*0300*/  @P0 VIADD R7, R7, 0x1 ;  /* 0x0000000107070836 */ /* 0x000fe40000000000 */
[----:B------:R-:W-:Y:S01]  /*0310*/  IMAD.U32 R9, RZ, RZ, UR4 ;  /* 0x00000004ff097e24 */ /* 0x000fe2000f8e00ff */
[----:B------:R-:W-:-:S03]  /*0320*/  UMOV UR4, URZ ;  /* 0x000000ff00047c82 */ /* 0x000fc60008000000 */
[----:B------:R-:W-:Y:S01]  /*0330*/  @!P2 IMAD.MOV R7, RZ, RZ, -R7 ;  /* 0x000000ffff07a224 */ /* 0x000fe200078e0a07 */
[----:B------:R-:W-:-:S05]  /*0340*/  @!P1 LOP3.LUT R7, RZ, R3, RZ, 0x33, !PT ;  /* 0x00000003ff079212 */ /* 0x000fca00078e33ff */
[----:B------:R-:W-:Y:S02]  /*0350*/  IMAD.MOV R5, RZ, RZ, -R7 ;  /* 0x000000ffff057224 */ /* 0x000fe400078e0a07 */
[----:B------:R-:W-:Y:S02]  /*0360*/  IMAD R2, R7, -0x61c88647, R2 ;  /* 0x9e3779b907027824 */ /* 0x000fe400078e0202 */
[----:B------:R-:W-:Y:S02]  /*0370*/  IMAD R3, R3, R5, R4 ;  /* 0x0000000503037224 */ /* 0x000fe400078e0204 */
[----:B------:R-:W-:Y:S02]  /*0380*/  VIADD R5, R2, 0x1 ;  /* 0x0000000102057836 */ /* 0x000fe40000000000 */
[----:B------:R-:W-:Y:S02]  /*0390*/  IMAD R3, R3, -0x61c88647, R6 ;  /* 0x9e3779b903037824 */ /* 0x000fe400078e0206 */
[----:B------:R-:W-:-:S02]  /*03a0*/  IMAD.MOV.U32 R6, RZ, RZ, RZ ;  /* 0x000000ffff067224 */ /* 0x000fc400078e00ff */
[----:B------:R-:W-:-:S07]  /*03b0*/  VIADD R7, R3, 0x1 ;  /* 0x0000000103077836 */ /* 0x000fce0000000000 */
.L_x_295:
[----:B------:R-:W-:Y:S02]  /*03c0*/  IMAD.MOV.U32 R2, RZ, RZ, R8 ;  /* 0x000000ffff027224 */ /* 0x000fe400078e0008 */
        /* <DEDUP_REMOVED lines=9> */
[----:B----4-:R-:W-:Y:S02]  /*0460*/  ISETP.NE.AND P1, PT, R9, RZ, PT ;  /* 0x000000ff0900720c */ /* 0x010fe40003f25270 */
[----:B-----5:R-:W-:-:S07]  /*0470*/  ISETP.NE.AND P2, PT, R8, RZ, PT ;  /* 0x000000ff0800720c */ /* 0x020fce0003f45270 */
[----:B------:R-:W-:Y:S06]  /*0480*/  @!P3 BRA `(.L_x_291) ;  /* 0x000000000094b947 */ /* 0x000fec0003800000 */
[----:B------:R-:W-:Y:S01]  /*0490*/  VIADD R13, R7, 0xffffffff ;  /* 0xffffffff070d7836 */ /* 0x000fe20000000000 */
[----:B------:R-:W-:Y:S01]  /*04a0*/  SHF.R.S32.HI R19, RZ, 0x1f, R12 ;  /* 0x0000001fff137819 */ /* 0x000fe2000001140c */
[----:B------:R-:W-:Y:S02]  /*04b0*/  VIADD R15, R5, 0xffffffff ;  /* 0xffffffff050f7836 */ /* 0x000fe40000000000 */
[----:B------:R-:W-:Y:S01]  /*04c0*/  IMAD.MOV.U32 R17, RZ, RZ, R11 ;  /* 0x000000ffff117224 */ /* 0x000fe200078e000b */
[----:B------:R-:W-:Y:S02]  /*04d0*/  SHF.R.U32.HI R14, RZ, 0x10, R13 ;  /* 0x00000010ff0e7819 */ /* 0x000fe4000001160d */
[----:B------:R-:W-:Y:S02]  /*04e0*/  SHF.R.U32.HI R16, RZ, 0x10, R15 ;  /* 0x00000010ff107819 */ /* 0x000fe4000001160f */
[----:B------:R-:W-:Y:S02]  /*04f0*/  LOP3.LUT R14, R14, R13, RZ, 0x3c, !PT ;  /* 0x0000000d0e0e7212 */ /* 0x000fe400078e3cff */
[----:B------:R-:W-:-:S03]  /*0500*/  LOP3.LUT R16, R16, R15, RZ, 0x3c, !PT ;  /* 0x0000000f10107212 */ /* 0x000fc600078e3cff */
[----:B------:R-:W-:Y:S02]  /*0510*/  IMAD R14, R14, -0x7a143595, RZ ;  /* 0x85ebca6b0e0e7824 */ /* 0x000fe400078e02ff */
[----:B------:R-:W-:-:S03]  /*0520*/  IMAD R16, R16, -0x7a143595, RZ ;  /* 0x85ebca6b10107824 */ /* 0x000fc600078e02ff */
        /* <DEDUP_REMOVED lines=9> */
[----:B------:R-:W-:Y:S02]  /*05c0*/  LOP3.LUT R16, R16, R15, RZ, 0x3c, !PT ;  /* 0x0000000f10107212 */ /* 0x000fe400078e3cff */
[----:B------:R-:W-:Y:S02]  /*05d0*/  LOP3.LUT R13, R14, 0x1, RZ, 0xc0, !PT ;  /* 0x000000010e0d7812 */ /* 0x000fe400078ec0ff */
[----:B------:R-:W-:-:S02]  /*05e0*/  LOP3.LUT R15, R16, 0x1, RZ, 0xc0, !PT ;  /* 0x00000001100f7812 */ /* 0x000fc400078ec0ff */
[----:B------:R-:W-:Y:S02]  /*05f0*/  ISETP.NE.U32.AND P3, PT, R13, 0x1, PT ;  /* 0x000000010d00780c */ /* 0x000fe40003f65070 */
[----:B------:R-:W-:Y:S02]  /*0600*/  ISETP.NE.U32.AND P4, PT, R15, 0x1, PT ;  /* 0x000000010f00780c */ /* 0x000fe40003f85070 */
[----:B------:R-:W-:Y:S02]  /*0610*/  SHF.R.U32.HI R14, RZ, 0x1, R14 ;  /* 0x00000001ff0e7819 */ /* 0x000fe4000001160e */
[----:B------:R-:W-:Y:S02]  /*0620*/  SHF.R.U32.HI R16, RZ, 0x1, R16 ;  /* 0x00000001ff107819 */ /* 0x000fe40000011610 */
[----:B------:R-:W-:Y:S02]  /*0630*/  LOP3.LUT R14, R14, 0xf, RZ, 0xc0, !PT ;  /* 0x0000000f0e0e7812 */ /* 0x000fe400078ec0ff */
[----:B------:R-:W-:Y:S01]  /*0640*/  LOP3.LUT R15, R16, 0xf, RZ, 0xc0, !PT ;  /* 0x0000000f100f7812 */ /* 0x000fe200078ec0ff */
[----:B------:R-:W-:-:S02]  /*0650*/  IMAD.MOV.U32 R16, RZ, RZ, R6 ;  /* 0x000000ffff107224 */ /* 0x000fc400078e0006 */
[----:B------:R-:W-:Y:S02]  /*0660*/  @P3 IMAD.MOV R14, RZ, RZ, -R14 ;  /* 0x000000ffff0e3224 */ /* 0x000fe400078e0a0e */
[----:B------:R-:W-:-:S04]  /*0670*/  @P4 IMAD.MOV R15, RZ, RZ, -R15 ;  /* 0x000000ffff0f4224 */ /* 0x000fc800078e0a0f */
[----:B------:R-:W-:-:S04]  /*0680*/  IMAD.WIDE R14, R15, R14, RZ ;  /* 0x0000000e0f0e7225 */ /* 0x000fc800078e02ff */
[----:B------:R-:W-:Y:S02]  /*0690*/  IMAD R15, R15, R12, RZ ;  /* 0x0000000c0f0f7224 */ /* 0x000fe400078e02ff */
[----:B------:R-:W-:-:S04]  /*06a0*/  IMAD.WIDE.U32 R12, R12, R14, R16 ;  /* 0x0000000e0c0c7225 */ /* 0x000fc800078e0010 */
[----:B------:R-:W-:Y:S02]  /*06b0*/  IMAD R15, R14, R19, R15 ;  /* 0x000000130e0f7224 */ /* 0x000fe400078e020f */
[----:B------:R-:W-:Y:S02]  /*06c0*/  IMAD.MOV.U32 R6, RZ, RZ, R12 ;  /* 0x000000ffff067224 */ /* 0x000fe400078e000c */
[----:B------:R-:W-:-:S07]  /*06d0*/  IMAD.IADD R11, R13, 0x1, R15 ;  /* 0x000000010d0b7824 */ /* 0x000fce00078e020f */
.L_x_291:
[----:B------:R-:W-:Y:S05]  /*06e0*/  @!P0 BRA `(.L_x_292) ;  /* 0x00000000008c8947 */ /* 0x000fea0003800000 */
[----:B------:R-:W-:Y:S02]  /*06f0*/  SHF.R.U32.HI R12, RZ, 0x10, R7 ;  /* 0x00000010ff0c7819 */ /* 0x000fe40000011607 */
[----:B------:R-:W-:Y:S02]  /*0700*/  SHF.R.U32.HI R14, RZ, 0x10, R5 ;  /* 0x00000010ff0e7819 */ /* 0x000fe40000011605 */
[----:B------:R-:W-:Y:S02]  /*0710*/  LOP3.LUT R12, R12, R7, RZ, 0x3c, !PT ;  /* 0x000000070c0c7212 */ /* 0x000fe400078e3cff */
[----:B------:R-:W-:Y:S02]  /*0720*/  LOP3.LUT R14, R14, R5, RZ, 0x3c, !PT ;  /* 0x000000050e0e7212 */ /* 0x000fe400078e3cff */
[----:B------:R-:W-:Y:S01]  /*0730*/  SHF.R.S32.HI R17, RZ, 0x1f, R10 ;  /* 0x0000001fff117819 */ /* 0x000fe2000001140a */
        /* <DEDUP_REMOVED lines=15> */
[----:B------:R-:W-:Y:S01]  /*0830*/  ISETP.NE.U32.AND P3, PT, R15, 0x1, PT ;  /* 0x000000010f00780c */ /* 0x000fe20003f65070 */
[----:B------:R-:W-:Y:S01]  /*0840*/  IMAD.MOV.U32 R15, RZ, RZ, R11 ;  /* 0x000000ffff0f7224 */ /* 0x000fe200078e000b */
        /* <DEDUP_REMOVED lines=13> */
.L_x_292:
[----:B------:R-:W-:Y:S05]  /*0920*/  @!P1 BRA `(.L_x_293) ;  /* 0x0000000000909947 */ /* 0x000fea0003800000 */
[----:B------:R-:W-:Y:S02]  /*0930*/  VIADD R10, R7, 0x1 ;  /* 0x00000001070a7836 */ /* 0x000fe40000000000 */
[----:B------:R-:W-:-:S03]  /*0940*/  VIADD R12, R5, 0x1 ;  /* 0x00000001050c7836 */ /* 0x000fc60000000000 */
        /* <DEDUP_REMOVED lines=18> */
[----:B------:R-:W-:Y:S01]  /*0a70*/  ISETP.NE.U32.AND P0, PT, R10, 0x1, PT ;  /* 0x000000010a00780c */ /* 0x000fe20003f05070 */
[----:B------:R-:W-:Y:S01]  /*0a80*/  IMAD.MOV.U32 R10, RZ, RZ, R6 ;  /* 0x000000ffff0a7224 */ /* 0x000fe200078e0006 */
[----:B------:R-:W-:Y:S02]  /*0a90*/  ISETP.NE.U32.AND P1, PT, R12, 0x1, PT ;  /* 0x000000010c00780c */ /* 0x000fe40003f25070 */
[----:B------:R-:W-:Y:S02]  /*0aa0*/  SHF.R.U32.HI R13, RZ, 0x1, R13 ;  /* 0x00000001ff0d7819 */ /* 0x000fe4000001160d */
[----:B------:R-:W-:Y:S02]  /*0ab0*/  SHF.R.U32.HI R15, RZ, 0x1, R15 ;  /* 0x00000001ff0f7819 */ /* 0x000fe4000001160f */
[----:B------:R-:W-:Y:S02]  /*0ac0*/  LOP3.LUT R13, R13, 0xf, RZ, 0xc0, !PT ;  /* 0x0000000f0d0d7812 */ /* 0x000fe400078ec0ff */
[----:B------:R-:W-:-:S02]  /*0ad0*/  LOP3.LUT R12, R15, 0xf, RZ, 0xc0, !PT ;  /* 0x0000000f0f0c7812 */ /* 0x000fc400078ec0ff */
[----:B------:R-:W-:Y:S01]  /*0ae0*/  SHF.R.S32.HI R15, RZ, 0x1f, R9 ;  /* 0x0000001fff0f7819 */ /* 0x000fe20000011409 */
        /* <DEDUP_REMOVED lines=8> */
.L_x_293:
[----:B------:R-:W-:Y:S05]  /*0b70*/  @!P2 BRA `(.L_x_294) ;  /* 0x000000000090a947 */ /* 0x000fea0003800000 */
[----:B------:R-:W-:Y:S01]  /*0b80*/  VIADD R9, R7, 0x2 ;  /* 0x0000000207097836 */ /* 0x000fe20000000000 */
[----:B------:R-:W-:Y:S01]  /*0b90*/  SHF.R.S32.HI R15, RZ, 0x1f, R8 ;  /* 0x0000001fff0f7819 */ /* 0x000fe20000011408 */
        /* <DEDUP_REMOVED lines=24> */
[----:B------:R-:W-:-:S03]  /*0d20*/  LOP3.LUT R13, R13, 0xf, RZ, 0xc0, !PT ;  /* 0x0000000f0d0d7812 */ /* 0x000fc600078ec0ff */
[----:B------:R-:W-:Y:S02]  /*0d30*/  @P0 IMAD.MOV R10, RZ, RZ, -R10 ;  /* 0x000000ffff0a0224 */ /* 0x000fe400078e0a0a */
[----:B------:R-:W-:-:S04]  /*0d40*/  @P1 IMAD.MOV R13, RZ, RZ, -R13 ;  /* 0x000000ffff0d1224 */ /* 0x000fc800078e0a0d */
[----:B------:R-:W-:-:S04]  /*0d50*/  IMAD.WIDE R12, R13, R10, RZ ;  /* 0x0000000a0d0c7225 */ /* 0x000fc800078e02ff */
[----:B------:R-:W-:Y:S02]  /*0d60*/  IMAD R13, R13, R8, RZ ;  /* 0x000000080d0d7224 */ /* 0x000fe400078e02ff */
[----:B------:R-:W-:Y:S02]  /*0d70*/  IMAD.MOV.U32 R10, RZ, RZ, R6 ;  /* 0x000000ffff0a7224 */ /* 0x000fe400078e0006 */
[----:B------:R-:W-:Y:S02]  /*0d80*/  IMAD R13, R12, R15, R13 ;  /* 0x0000000f0c0d7224 */ /* 0x000fe400078e020d */
[----:B------:R-:W-:-:S04]  /*0d90*/  IMAD.WIDE.U32 R8, R8, R12, R10 ;  /* 0x0000000c08087225 */ /* 0x000fc800078e000a */
[----:B------:R-:W-:Y:S02]  /*0da0*/  IMAD.MOV.U32 R6, RZ, RZ, R8 ;  /* 0x000000ffff067224 */ /* 0x000fe400078e0008 */
[----:B------:R-:W-:-:S07]  /*0db0*/  IMAD.IADD R11, R9, 0x1, R13 ;  /* 0x00000001090b7824 */ /* 0x000fce00078e020d */
.L_x_294:
[----:B------:R-:W-:Y:S01]  /*0dc0*/  IADD3 R8, P0, PT, R2, 0x10, RZ ;  /* 0x0000001002087810 */ /* 0x000fe20007f1e0ff */
[----:B------:R-:W-:Y:S02]  /*0dd0*/  VIADD R5, R5, 0x4 ;  /* 0x0000000405057836 */ /* 0x000fe40000000000 */
[----:B------:R-:W-:Y:S02]  /*0de0*/  VIADD R7, R7, 0x4 ;  /* 0x0000000407077836 */ /* 0x000fe40000000000 */
[----:B------:R-:W-:Y:S01]  /*0df0*/  IMAD.X R9, RZ, RZ, R3, P0 ;  /* 0x000000ffff097224 */ /* 0x000fe200000e0603 */
[----:B------:R-:W-:Y:S07]  /*0e00*/  BRA.U UP0, `(.L_x_295) ;  /* 0xfffffff5006c7547 */ /* 0x000fee000b83ffff */
        /* <DEDUP_REMOVED lines=8> */
[C---:B--2---:R-:W-:Y:S02]  /*0e90*/  ISETP.NE.AND P0, PT, R4.reuse, 0x7f, PT ;  /* 0x0000007f0400780c */ /* 0x044fe40003f05270 */
[----:B------:R-:W-:Y:S02]  /*0ea0*/  PRMT R5, R4, 0x8880, RZ ;  /* 0x0000888004057816 */ /* 0x000fe400000000ff */
[----:B------:R-:W-:Y:S02]  /*0eb0*/  ISETP.LE.OR.EX P0, PT, R11, R8, !P0, P1 ;  /* 0x000000080b00720c */ /* 0x000fe40004703710 */
[----:B------:R-:W-:-:S11]  /*0ec0*/  PRMT R5, R5, 0x7710, RZ ;  /* 0x0000771005057816 */ /* 0x000fd600000000ff */
[----:B------:R-:W-:-:S05]  /*0ed0*/  @!P0 VIADD R7, R5, 0x1 ;  /* 0x0000000105078836 */ /* 0x000fca0000000000 */
[----:B------:R0:W-:Y:S01]  /*0ee0*/  @!P0 STG.E.U8 desc[UR8][R2.64], R7 ;  /* 0x0000000702008986 */ /* 0x0001e2000c101108 */
[----:B------:R-:W-:Y:S05]  /*0ef0*/  @!P0 BRA `(.L_x_297) ;  /* 0x00000000002c8947 */ /* 0x000fea0003800000 */
[----:B------:R-:W-:Y:S01]  /*0f00*/  IMAD.MOV R9, RZ, RZ, -R9 ;  /* 0x000000ffff097224 */ /* 0x000fe200078e0a09 */
[----:B------:R-:W-:Y:S01]  /*0f10*/  PRMT R4, R4, 0x8880, RZ ;  /* 0x0000888004047816 */ /* 0x000fe200000000ff */
[----:B0-----:R-:W-:-:S03]  /*0f20*/  VIADD R7, R5, 0xffffffff ;  /* 0xffffffff05077836 */ /* 0x001fc60000000000 */
[----:B------:R-:W-:Y:S02]  /*0f30*/  ISETP.LT.U32.AND P1, PT, R6, R9, PT ;  /* 0x000000090600720c */ /* 0x000fe40003f21070 */
[----:B------:R-:W-:Y:S02]  /*0f40*/  SHF.R.S32.HI R6, RZ, 0x1f, R9 ;  /* 0x0000001fff067819 */ /* 0x000fe40000011409 */
[----:B------:R-:W-:-:S04]  /*0f50*/  ISETP.GT.AND P0, PT, R4, -0x7f, PT ;  /* 0xffffff810400780c */ /* 0x000fc80003f04270 */
[----:B------:R-:W-:-:S13]  /*0f60*/  ISETP.LT.AND.EX P0, PT, R11, R6, P0, P1 ;  /* 0x000000060b00720c */ /* 0x000fda0000701310 */
[----:B------:R-:W-:Y:S01]  /*0f70*/  @!P0 IMAD.MOV R7, RZ, RZ, R5 ;  /* 0x000000ffff078224 */ /* 0x000fe200078e0205 */
[----:B------:R-:W-:Y:S05]  /*0f80*/  @!P0 BREAK.RELIABLE B1 ;  /* 0x0000000000018942 */ /* 0x000fea0003800100 */
[----:B------:R1:W-:Y:S01]  /*0f90*/  STG.E.U8 desc[UR8][R2.64], R7 ;  /* 0x0000000702007986 */ /* 0x0003e2000c101108 */
[----:B------:R-:W-:Y:S05]  /*0fa0*/  @!P0 BRA `(.L_x_290) ;  /* 0x0000000000148947 */ /* 0x000fea0003800000 */
.L_x_297:
[----:B------:R-:W-:Y:S05]  /*0fb0*/  BSYNC.RELIABLE B1 ;  /* 0x0000000000017941 */ /* 0x000fea0003800100 */
.L_x_296:
[----:B------:R-:W2:Y:S01]  /*0fc0*/  S2UR UR5, SR_CgaCtaId ;  /* 0x00000000000579c3 */ /* 0x000ea20000008800 */
[----:B------:R-:W-:Y:S02]  /*0fd0*/  UMOV UR4, 0x400 ;  /* 0x0000040000047882 */ /* 0x000fe40000000000 */
[----:B--2---:R-:W-:-:S09]  /*0fe0*/  ULEA UR4, UR5, UR4, 0x18 ;  /* 0x0000000405047291 */ /* 0x004fd2000f8ec0ff */
[----:B------:R-:W-:Y:S03]  /*0ff0*/  ATOMS.POPC.INC.32 RZ, [UR4] ;  /* 0x00000000ffff7f8c */ /* 0x000fe6000d800004 */
.L_x_290:
[----:B------:R-:W-:Y:S05]  /*1000*/  BSYNC.RECONVERGENT B0 ;  /* 0x0000000000007941 */ /* 0x000fea0003800200 */
.L_x_289:
[----:B------:R-:W-:Y:S05]  /*1010*/  WARPSYNC.ALL ;  /* 0x0000000000007948 */ /* 0x000fea0003800000 */
[----:B------:R-:W2:Y:S08]  /*1020*/  S2UR UR5, SR_CgaCtaId ;  /* 0x00000000000579c3 */ /* 0x000eb00000008800 */
[----:B------:R-:W-:Y:S06]  /*1030*/  BAR.SYNC.DEFER_BLOCKING 0x0 ;  /* 0x0000000000007b1d */ /* 0x000fec0000010000 */
[----:B------:R-:W-:-:S02]  /*1040*/  UMOV UR4, 0x400 ;  /* 0x0000040000047882 */ /* 0x000fc40000000000 */
[----:B--2---:R-:W-:-:S09]  /*1050*/  ULEA UR4, UR5, UR4, 0x18 ;  /* 0x0000000405047291 */ /* 0x004fd2000f8ec0ff */
[----:B------:R-:W2:Y:S02]  /*1060*/  LDS R4, [UR4] ;  /* 0x00000004ff047984 */ /* 0x000ea40008000800 */
[----:B--2---:R-:W-:-:S04]  /*1070*/  ISETP.GE.AND P0, PT, R4, 0x1, PT ;  /* 0x000000010400780c */ /* 0x004fc80003f06270 */
[----:B------:R-:W-:-:S13]  /*1080*/  ISETP.NE.OR P0, PT, R0, RZ, !P0 ;  /* 0x000000ff0000720c */ /* 0x000fda0004705670 */
[----:B------:R-:W-:Y:S05]  /*1090*/  @P0 EXIT ;  /* 0x000000000000094d */ /* 0x000fea0003800000 */
[----:B------:R-:W2:Y:S01]  /*10a0*/  S2R R0, SR_LANEID ;  /* 0x0000000000007919 */ /* 0x000ea20000000000 */
[----:B01----:R-:W0:Y:S01]  /*10b0*/  LDC.64 R2, c[0x4][0x8] ;  /* 0x01000200ff027b82 */ /* 0x003e220000000a00 */
[----:B------:R-:W-:Y:S02]  /*10c0*/  VOTEU.ANY UR4, UPT, PT ;  /* 0x0000000000047886 */ /* 0x000fe400038e0100 */
[----:B------:R-:W-:Y:S02]  /*10d0*/  UFLO.U32 UR5, UR4 ;  /* 0x00000004000572bd */ /* 0x000fe400080e0000 */
[----:B------:R-:W-:-:S06]  /*10e0*/  UPOPC UR4, UR4 ;  /* 0x00000004000472bf */ /* 0x000fcc0008000000 */
[----:B------:R-:W-:Y:S01]  /*10f0*/  IMAD.WIDE.U32 R4, R4, UR4, RZ ;  /* 0x0000000404047c25 */ /* 0x000fe2000f8e00ff */
[----:B------:R-:W-:-:S03]  /*1100*/  UMOV UR4, URZ ;  /* 0x000000ff00047c82 */ /* 0x000fc60008000000 */
[----:B------:R-:W-:Y:S01]  /*1110*/  VIADD R5, R5, UR4 ;  /* 0x0000000405057c36 */ /* 0x000fe20008000000 */
[----:B--2---:R-:W-:-:S13]  /*1120*/  ISETP.EQ.U32.AND P0, PT, R0, UR5, PT ;  /* 0x0000000500007c0c */ /* 0x004fda000bf02070 */
[----:B0-----:R-:W-:Y:S01]  /*1130*/  @P0 REDG.E.ADD.64.STRONG.GPU desc[UR8][R2.64], R4 ;  /* 0x000000040200098e */ /* 0x001fe2000c12e508 */
[----:B------:R-:W-:Y:S05]  /*1140*/  EXIT ;  /* 0x000000000000794d */ /* 0x000fea0003800000 */
.L_x_298:
        /* <DEDUP_REMOVED lines=11> */
.L_x_373:


//--------------------- .text._Z22compute_fitness_kernelPKiPii --------------------------
	.section	.text._Z22compute_fitness_kernelPKiPii,"ax",@progbits
	.align	128
        .global         _Z22compute_fitness_kernelPKiPii
        .type           _Z22compute_fitness_kernelPKiPii,@function
        .size           _Z22compute_fitness_kernelPKiPii,(.L_x_374 - _Z22compute_fitness_kernelPKiPii)
        .other          _Z22compute_fitness_kernelPKiPii,@"STO_CUDA_ENTRY STV_DEFAULT"
_Z22compute_fitness_kernelPKiPii:
.text._Z22compute_fitness_kernelPKiPii:
[----:B------:R-:W-:Y:S01]  /*0000*/  LDC R1, c[0x0][0x37c] ;  /* 0x0000df00ff017b82 */ /* 0x000fe20000000800 */
[----:B------:R-:W0:Y:S07]  /*0010*/  S2R R0, SR_TID.X ;  /* 0x0000000000007919 */ /* 0x000e2e0000002100 */
[----:B------:R-:W0:Y:S01]  /*0020*/  S2UR UR4, SR_CTAID.X ;  /* 0x00000000000479c3 */ /* 0x000e220000002500 */
[----:B------:R-:W1:Y:S07]  /*0030*/  LDCU UR5, c[0x0][0x390] ;  /* 0x00007200ff0577ac */ /* 0x000e6e0008000800 */
[----:B------:R-:W0:Y:S02]  /*0040*/  LDC R7, c[0x0][0x360] ;  /* 0x0000d800ff077b82 */ /* 0x000e240000000800 */
[----:B0-----:R-:W-:-:S05]  /*0050*/  IMAD R7, R7, UR4, R0 ;  /* 0x0000000407077c24 */ /* 0x001fca000f8e0200 */
[----:B-1----:R-:W-:-:S13]  /*0060*/  ISETP.GE.AND P0, PT, R7, UR5, PT ;  /* 0x0000000507007c0c */ /* 0x002fda000bf06270 */
[----:B------:R-:W-:Y:S05]  /*0070*/  @P0 EXIT ;  /* 0x000000000000094d */ /* 0x000fea0003800000 */
[----:B------:R-:W0:Y:S01]  /*0080*/  LDC.64 R2, c[0x0][0x380] ;  /* 0x0000e000ff027b82 */ /* 0x000e220000000a00 */
[----:B------:R-:W1:Y:S01]  /*0090*/  LDCU.64 UR4, c[0x0][0x358] ;  /* 0x00006b00ff0477ac */ /* 0x000e620008000a00 */
[----:B------:R-:W-:-:S04]  /*00a0*/  IMAD.SHL.U32 R5, R7, 0x2, RZ ;  /* 0x0000000207057824 */ /* 0x000fc800078e00ff */
[----:B0-----:R-:W-:Y:S02]  /*00b0*/  IMAD.WIDE R2, R5, 0x4, R2 ;  /* 0x0000000405027825 */ /* 0x001fe400078e0202 */
[----:B------:R-:W0:Y:S03]  /*00c0*/  LDC.64 R4, c[0x0][0x388] ;  /* 0x0000e200ff047b82 */ /* 0x000e260000000a00 */
[----:B-1----:R-:W2:Y:S04]  /*00d0*/  LDG.E R0, desc[UR4][R2.64] ;  /* 0x0000000402007981 */ /* 0x002ea8000c1e1900 */
[----:B------:R-:W2:Y:S01]  /*00e0*/  LDG.E R9, desc[UR4][R2.64+0x4] ;  /* 0x0000040402097981 */ /* 0x000ea2000c1e1900 */
[----:B0-----:R-:W-:Y:S01]  /*00f0*/  IMAD.WIDE R4, R7, 0x4, R4 ;  /* 0x0000000407047825 */ /* 0x001fe200078e0204 */
[----:B--2---:R-:W-:-:S02]  /*0100*/  ISETP.GT.AND P0, PT, R9, R0, PT ;  /* 0x000000000900720c */ /* 0x004fc40003f04270 */
[----:B------:R-:W-:Y:S02]  /*0110*/  ISETP.GE.AND P1, PT, R9, R0, PT ;  /* 0x000000000900720c */ /* 0x000fe40003f26270 */
[----:B------:R-:W-:-:S04]  /*0120*/  SEL R0, RZ, 0x1, !P0 ;  /* 0x00000001ff007807 */ /* 0x000fc80004000000 */
[----:B------:R-:W-:-:S05]  /*0130*/  SEL R7, R0, 0xffffffff, P1 ;  /* 0xffffffff00077807 */ /* 0x000fca0000800000 */
[----:B------:R-:W-:Y:S01]  /*0140*/  STG.E desc[UR4][R4.64], R7 ;  /* 0x0000000704007986 */ /* 0x000fe2000c101904 */
[----:B------:R-:W-:Y:S05]  /*0150*/  EXIT ;  /* 0x000000000000794d */ /* 0x000fea0003800000 */
.L_x_299:
        /* <DEDUP_REMOVED lines=10> */
.L_x_374:


//--------------------- .text._Z21train_sequence_kernelPKhliPK16TransformerModelPaPij --------------------------
	.section	.text._Z21train_sequence_kernelPKhliPK16TransformerModelPaPij,"ax",@progbits
	.align	128
        .global         _Z21train_sequence_kernelPKhliPK16TransformerModelPaPij
        .type           _Z21train_sequence_kernelPKhliPK16TransformerModelPaPij,@function
        .size           _Z21train_sequence_kernelPKhliPK16TransformerModelPaPij,(.L_x_363 - _Z21train_sequence_kernelPKhliPK16TransformerModelPaPij)
        .other          _Z21train_sequence_kernelPKhliPK16TransformerModelPaPij,@"STO_CUDA_ENTRY STV_DEFAULT"
_Z21train_sequence_kernelPKhliPK16TransformerModelPaPij:
.text._Z21train_sequence_kernelPKhliPK16TransformerModelPaPij:
[----:B------:R-:W0:Y:S08]  /*0000*/  LDC R1, c[0x0][0x37c] ;  /* 0x0000df00ff017b82 */ /* 0x000e300000000800 */
[----:B------:R-:W1:Y:S01]  /*0010*/  S2UR UR16, SR_CTAID.X ;  /* 0x00000000001079c3 */ /* 0x000e620000002500 */
[----:B0-----:R-:W-:Y:S01]  /*0020*/  VIADD R1, R1, 0xfffffff8 ;  /* 0xfffffff801017836 */ /* 0x001fe20000000000 */
[----:B-1----:R-:W-:-:S06]  /*0030*/  UISETP.GT.U32.AND UP0, UPT, UR16, 0x3fff, UPT ;  /* 0x00003fff1000788c */ /* 0x002fcc000bf04070 */
[----:B------:R-:W-:-:S13]  /*0040*/  PLOP3.LUT P0, PT, PT, PT, UP0, 0x80, 0x8 ;  /* 0x000000000008781c */ /* 0x000fda0003f0f008 */
[----:B------:R-:W-:Y:S05]  /*0050*/  @P0 EXIT ;  /* 0x000000000000094d */ /* 0x000fea0003800000 */
[----:B------:R-:W0:Y:S02]  /*0060*/  S2R R28, SR_TID.X ;  /* 0x00000000001c7919 */ /* 0x000e240000002100 */
[----:B0-----:R-:W-:-:S13]  /*0070*/  ISETP.GT.U32.AND P0, PT, R28, 0x17f, PT ;  /* 0x0000017f1c00780c */ /* 0x001fda0003f04070 */
[----:B------:R-:W-:Y:S05]  /*0080*/  @P0 EXIT ;  /* 0x000000000000094d */ /* 0x000fea0003800000 */
[----:B------:R-:W0:Y:S01]  /*0090*/  LDCU.64 UR8, c[0x0][0x388] ;  /* 0x00007100ff0877ac */ /* 0x000e220008000a00 */
[----:B------:R-:W1:Y:S01]  /*00a0*/  LDCU UR4, c[0x0][0x390] ;  /* 0x00007200ff0477ac */ /* 0x000e620008000800 */
[----:B------:R-:W-:Y:S02]  /*00b0*/  USHF.R.U32.HI UR17, URZ, 0x1, UR16 ;  /* 0x00000001ff117899 */ /* 0x000fe40008011610 */
[----:B0-----:R-:W-:-:S04]  /*00c0*/  USHF.R.S32.HI UR6, URZ, 0x1f, UR9 ;  /* 0x0000001fff067899 */ /* 0x001fc80008011409 */
[----:B------:R-:W-:Y:S02]  /*00d0*/  ULEA.HI UR6, UP0, UR6, UR8, URZ, 0xd ;  /* 0x0000000806067291 */ /* 0x000fe4000f8168ff */
[----:B-1----:R-:W-:Y:S02]  /*00e0*/  USHF.R.S32.HI UR5, URZ, 0x1f, UR4 ;  /* 0x0000001fff057899 */ /* 0x002fe40008011404 */
[----:B------:R-:W-:Y:S02]  /*00f0*/  UIADD3.X UR7, UPT, UPT, URZ, UR9, URZ, UP0, !UPT ;  /* 0x00000009ff077290 */ /* 0x000fe400087fe4ff */
[----:B------:R-:W-:Y:S02]  /*0100*/  UIADD3 UR8, UP0, UPT, UR8, -0x80, URZ ;  /* 0xffffff8008087890 */ /* 0x000fe4000ff1e0ff */
[----:B------:R-:W-:Y:S02]  /*0110*/  USHF.R.S64 UR6, UR6, 0xd, UR7 ;  /* 0x0000000d06067899 */ /* 0x000fe40008001007 */
[----:B------:R-:W-:-:S02]  /*0120*/  USHF.R.S32.HI UR7, URZ, 0xd, UR7 ;  /* 0x0000000dff077899 */ /* 0x000fc40008011407 */
[----:B------:R-:W-:Y:S02]  /*0130*/  UIMAD.WIDE.U32 UR4, UR17, UR6, UR4 ;  /* 0x00000006110472a5 */ /* 0x000fe4000f8e0004 */
[----:B------:R-:W-:Y:S02]  /*0140*/  UIMAD UR7, UR7, UR17, URZ ;  /* 0x00000011070772a4 */ /* 0x000fe4000f8e02ff */
[----:B------:R-:W-:Y:S02]  /*0150*/  UIADD3.X UR9, UPT, UPT, UR9, -0x1, URZ, UP0, !UPT ;  /* 0xffffffff09097890 */ /* 0x000fe400087fe4ff */
[----:B------:R-:W-:-:S04]  /*0160*/  UIADD3 UR18, UPT, UPT, UR5, UR7, URZ ;  /* 0x0000000705127290 */ /* 0x000fc8000fffe0ff */
[----:B------:R-:W-:-:S04]  /*0170*/  ULOP3.LUT UR6, UR18, UR9, URZ, 0xfc, !UPT ;  /* 0x0000000912067292 */ /* 0x000fc8000f8efcff */
[----:B------:R-:W-:-:S09]  /*0180*/  UISETP.NE.U32.AND UP0, UPT, UR6, URZ, UPT ;  /* 0x000000ff0600728c */ /* 0x000fd2000bf05070 */
[----:B------:R-:W-:Y:S05]  /*0190*/  BRA.U UP0, `(.L_x_300) ;  /* 0x0000000100587547 */ /* 0x000fea000b800000 */
[----:B------:R-:W0:Y:S01]  /*01a0*/  I2F.U32.RP R0, UR8 ;  /* 0x0000000800007d06 */ /* 0x000e220008209000 */
[----:B------:R-:W-:Y:S01]  /*01b0*/  UISETP.NE.U32.AND UP1, UPT, UR8, URZ, UPT ;  /* 0x000000ff0800728c */ /* 0x000fe2000bf25070 */
[----:B------:R-:W-:-:S06]  /*01c0*/  UMOV UR5, URZ ;  /* 0x000000ff00057c82 */ /* 0x000fcc0008000000 */
[----:B0-----:R-:W0:Y:S02]  /*01d0*/  MUFU.RCP R0, R0 ;  /* 0x0000000000007308 */ /* 0x001e240000001000 */
[----:B0-----:R-:W-:-:S06]  /*01e0*/  VIADD R2, R0, 0xffffffe ;  /* 0x0ffffffe00027836 */ /* 0x001fcc0000000000 */
[----:B------:R0:W1:Y:S02]  /*01f0*/  F2I.FTZ.U32.TRUNC.NTZ R3, R2 ;  /* 0x0000000200037305 */ /* 0x000064000021f000 */
[----:B0-----:R-:W-:-:S05]  /*0200*/  IMAD.MOV.U32 R2, RZ, RZ, RZ ;  /* 0x000000ffff027224 */ /* 0x001fca00078e00ff */
[----:B------:R-:W-:Y:S01]  /*0210*/  R2UR UR6, R2 ;  /* 0x00000000020672ca */ /* 0x000fe200000e0000 */
[----:B-1----:R-:W-:Y:S01]  /*0220*/  IMAD.MOV R5, RZ, RZ, -R3 ;  /* 0x000000ffff057224 */ /* 0x002fe200078e0a03 */
[----:B------:R-:W-:-:S03]  /*0230*/  R2UR UR7, R3 ;  /* 0x00000000030772ca */ /* 0x000fc600000e0000 */
[----:B------:R-:W-:-:S10]  /*0240*/  IMAD R5, R5, UR8, RZ ;  /* 0x0000000805057c24 */ /* 0x000fd4000f8e02ff */
[----:B------:R-:W-:-:S05]  /*0250*/  IMAD.HI.U32 R5, R3, R5, UR6 ;  /* 0x0000000603057e27 */ /* 0x000fca000f8e0005 */
[----:B------:R-:W-:-:S13]  /*0260*/  R2UR UR6, R5 ;  /* 0x00000000050672ca */ /* 0x000fda00000e0000 */
[----:B------:R-:W-:-:S04]  /*0270*/  UIMAD.WIDE.U32 UR6, UR6, UR4, URZ ;  /* 0x00000004060672a5 */ /* 0x000fc8000f8e00ff */
[----:B------:R-:W-:-:S04]  /*0280*/  UIADD3 UR7, UPT, UPT, -UR7, URZ, URZ ;  /* 0x000000ff07077290 */ /* 0x000fc8000fffe1ff */
[----:B------:R-:W-:-:S04]  /*0290*/  UIMAD UR4, UR8, UR7, UR4 ;  /* 0x00000007080472a4 */ /* 0x000fc8000f8e0204 */
[----:B------:R-:W-:-:S11]  /*02a0*/  UISETP.GE.U32.AND UP0, UPT, UR4, UR8, UPT ;  /* 0x000000080400728c */ /* 0x000fd6000bf06070 */
[----:B------:R-:W-:-:S04]  /*02b0*/  @UP0 UIADD3 UR4, UPT, UPT, UR4, -UR8, URZ ;  /* 0x8000000804040290 */ /* 0x000fc8000fffe0ff */
[----:B------:R-:W-:-:S11]  /*02c0*/  UISETP.GE.U32.AND UP0, UPT, UR4, UR8, UPT ;  /* 0x000000080400728c */ /* 0x000fd6000bf06070 */
[----:B------:R-:W-:Y:S02]  /*02d0*/  @UP0 UIADD3 UR4, UPT, UPT, UR4, -UR8, URZ ;  /* 0x8000000804040290 */ /* 0x000fe4000fffe0ff */
[----:B------:R-:W-:Y:S01]  /*02e0*/  @!UP1 ULOP3.LUT UR4, URZ, UR8, URZ, 0x33, !UPT ;  /* 0x00000008ff049292 */ /* 0x000fe2000f8e33ff */
[----:B------:R-:W-:Y:S11]  /*02f0*/  BRA `(.L_x_301) ;  /* 0x0000000000087947 */ /* 0x000ff60003800000 */
.L_x_300:
[----:B------:R-:W-:-:S07]  /*0300*/  MOV R4, 0x320 ;  /* 0x0000032000047802 */ /* 0x000fce0000000f00 */
[----:B------:R-:W-:Y:S05]  /*0310*/  CALL.REL.NOINC `($__internal_3_$__cuda_sm20_rem_s64) ;  /* 0x0000008400ec7944 */ /* 0x000fea0003c00000 */
.L_x_301:
[----:B------:R-:W0:Y:S01]  /*0320*/  S2UR UR6, SR_CgaCtaId ;  /* 0x00000000000679c3 */ /* 0x000e220000008800 */
[----:B------:R-:W1:Y:S01]  /*0330*/  LDCU.64 UR10, c[0x0][0x398] ;  /* 0x00007300ff0a77ac */ /* 0x000e620008000a00 */
[----:B------:R2:W-:Y:S01]  /*0340*/  STL [R1], RZ ;  /* 0x000000ff01007387 */ /* 0x0005e20000100800 */
[----:B------:R-:W-:Y:S01]  /*0350*/  SHF.R.U32.HI R29, RZ, 0x4, R28 ;  /* 0x00000004ff1d7819 */ /* 0x000fe2000001161c */
[----:B------:R-:W-:Y:S01]  /*0360*/  UMOV UR13, 0x400 ;  /* 0x00000400000d7882 */ /* 0x000fe20000000000 */
[----:B------:R-:W-:Y:S02]  /*0370*/  ULOP3.LUT UR7, UR16, 0x1, URZ, 0xc0, !UPT ;  /* 0x0000000110077892 */ /* 0x000fe4000f8ec0ff */
[----:B------:R-:W-:Y:S01]  /*0380*/  LOP3.LUT R29, R29, 0x1c, RZ, 0xc0, !PT ;  /* 0x0000001c1d1d7812 */ /* 0x000fe200078ec0ff */
[----:B------:R-:W3:Y:S01]  /*0390*/  LDC R5, c[0x0][0x3b0] ;  /* 0x0000ec00ff057b82 */ /* 0x000ee20000000800 */
[----:B------:R-:W-:Y:S02]  /*03a0*/  UIADD3 UR12, UPT, UPT, UR13, 0x80, URZ ;  /* 0x000000800d0c7890 */ /* 0x000fe4000fffe0ff */
[----:B------:R-:W-:Y:S01]  /*03b0*/  UISETP.NE.U32.AND UP0, UPT, UR7, 0x1, UPT ;  /* 0x000000010700788c */ /* 0x000fe2000bf05070 */
[----:B------:R-:W-:Y:S01]  /*03c0*/  UMOV UR14, 0xffffffff ;  /* 0xffffffff000e7882 */ /* 0x000fe20000000000 */
[----:B------:R-:W4:Y:S02]  /*03d0*/  LDCU.64 UR20, c[0x0][0x358] ;  /* 0x00006b00ff1477ac */ /* 0x000f240008000a00 */
[----:B------:R-:W-:Y:S01]  /*03e0*/  USEL UR14, UR14, 0x1, !UP0 ;  /* 0x000000010e0e7887 */ /* 0x000fe2000c000000 */
[----:B-1----:R-:W-:Y:S01]  /*03f0*/  IADD3 R3, P0, PT, R28, UR10, RZ ;  /* 0x0000000a1c037c10 */ /* 0x002fe2000ff1e0ff */
[----:B------:R-:W-:-:S02]  /*0400*/  USEL UR22, URZ, 0xffffffff, UP0 ;  /* 0xffffffffff167887 */ /* 0x000fc40008000000 */
[----:B0-----:R-:W-:Y:S02]  /*0410*/  ULEA UR12, UR6, UR12, 0x18 ;  /* 0x0000000c060c7291 */ /* 0x001fe4000f8ec0ff */
[----:B------:R-:W-:Y:S01]  /*0420*/  IMAD.X R2, RZ, RZ, UR11, P0 ;  /* 0x0000000bff027e24 */ /* 0x000fe200080e06ff */
[----:B------:R-:W-:Y:S02]  /*0430*/  ULEA UR13, UR6, UR13, 0x18 ;  /* 0x0000000d060d7291 */ /* 0x000fe4000f8ec0ff */
[----:B------:R-:W-:Y:S02]  /*0440*/  UIADD3 UR8, UPT, UPT, UR12, 0x300, URZ ;  /* 0x000003000c087890 */ /* 0x000fe4000fffe0ff */
[C---:B------:R-:W-:Y:S01]  /*0450*/  VIADD R4, R28.reuse, UR12 ;  /* 0x0000000c1c047c36 */ /* 0x040fe20008000000 */
[----:B------:R-:W-:Y:S01]  /*0460*/  UMOV UR6, URZ ;  /* 0x000000ff00067c82 */ /* 0x000fe20008000000 */
[----:B---3--:R-:W-:Y:S02]  /*0470*/  VIADD R5, R5, UR17 ;  /* 0x0000001105057c36 */ /* 0x008fe40008000000 */
[----:B--2-4-:R-:W-:-:S07]  /*0480*/  LEA R0, R28, UR8, 0x2 ;  /* 0x000000081c007c11 */ /* 0x014fce000f8e10ff */
.L_x_358:
[----:B0-----:R-:W0:Y:S01]  /*0490*/  LDCU.64 UR10, c[0x0][0x380] ;  /* 0x00007000ff0a77ac */ /* 0x001e220008000a00 */
[----:B-1----:R-:W1:Y:S01]  /*04a0*/  LDC R10, c[0x0][0x3b0] ;  /* 0x0000ec00ff0a7b82 */ /* 0x002e620000000800 */
[----:B--2---:R-:W2:Y:S01]  /*04b0*/  LDCU.64 UR8, c[0x0][0x398] ;  /* 0x00007300ff0877ac */ /* 0x004ea20008000a00 */
[----:B0-----:R-:W-:-:S04]  /*04c0*/  UIADD3 UR10, UP0, UP1, UR4, UR10, UR6 ;  /* 0x0000000a040a7290 */ /* 0x001fc8000f91e006 */
[----:B------:R-:W-:Y:S02]  /*04d0*/  UIADD3.X UR11, UPT, UPT, UR5, UR11, URZ, UP0, UP1 ;  /* 0x0000000b050b7290 */ /* 0x000fe400087e24ff */
[----:B------:R-:W-:-:S04]  /*04e0*/  IMAD.U32 R8, RZ, RZ, UR10 ;  /* 0x0000000aff087e24 */ /* 0x000fc8000f8e00ff */
[----:B------:R-:W-:-:S06]  /*04f0*/  IMAD.U32 R9, RZ, RZ, UR11 ;  /* 0x0000000bff097e24 */ /* 0x000fcc000f8e00ff */
[----:B---3--:R0:W3:Y:S01]  /*0500*/  LDG.E.U8.CONSTANT R9, desc[UR20][R8.64] ;  /* 0x0000001408097981 */ /* 0x0080e2000c1e9100 */
[----:B------:R-:W-:Y:S02]  /*0510*/  UIMAD UR7, UR6, 0x180, URZ ;  /* 0x00000180060778a4 */ /* 0x000fe4000f8e02ff */
[----:B------:R-:W-:-:S04]  /*0520*/  USHF.R.U32.HI UR15, URZ, 0x1, UR16 ;  /* 0x00000001ff0f7899 */ /* 0x000fc80008011610 */
[----:B------:R-:W-:Y:S01]  /*0530*/  IADD3 R6, P1, PT, R3, UR7, RZ ;  /* 0x0000000703067c10 */ /* 0x000fe2000ff3e0ff */
[----:B------:R-:W-:Y:S02]  /*0540*/  IMAD.U32 R3, RZ, RZ, UR7 ;  /* 0x00000007ff037e24 */ /* 0x000fe4000f8e00ff */
[----:B-1----:R-:W-:-:S03]  /*0550*/  VIADD R10, R10, UR15 ;  /* 0x0000000f0a0a7c36 */ /* 0x002fc60008000000 */
[----:B------:R-:W-:-:S05]  /*0560*/  LEA.HI.X.SX32 R7, R3, R2, 0x1, P1 ;  /* 0x0000000203077211 */ /* 0x000fca00008f0eff */
[----:B------:R-:W4:Y:S01]  /*0570*/  LDG.E.U8.CONSTANT R2, desc[UR20][R6.64+0x18000] ;  /* 0x0180001406027981 */ /* 0x000f22000c1e9100 */
[----:B0-----:R-:W-:-:S04]  /*0580*/  IMAD R8, R28, -0x61c88647, R10 ;  /* 0x9e3779b91c087824 */ /* 0x001fc800078e020a */
[----:B------:R-:W-:-:S05]  /*0590*/  VIADD R8, R8, 0x180 ;  /* 0x0000018008087836 */ /* 0x000fca0000000000 */
[----:B------:R-:W-:-:S04]  /*05a0*/  SHF.R.U32.HI R11, RZ, 0x10, R8 ;  /* 0x00000010ff0b7819 */ /* 0x000fc80000011608 */
[----:B------:R-:W-:-:S05]  /*05b0*/  LOP3.LUT R11, R11, R8, RZ, 0x3c, !PT ;  /* 0x000000080b0b7212 */ /* 0x000fca00078e3cff */
[----:B------:R-:W-:-:S05]  /*05c0*/  IMAD R11, R11, -0x7a143595, RZ ;  /* 0x85ebca6b0b0b7824 */ /* 0x000fca00078e02ff */
[----:B------:R-:W-:-:S04]  /*05d0*/  SHF.R.U32.HI R8, RZ, 0xd, R11 ;  /* 0x0000000dff087819 */ /* 0x000fc8000001160b */
[----:B------:R-:W-:-:S05]  /*05e0*/  LOP3.LUT R11, R8, R11, RZ, 0x3c, !PT ;  /* 0x0000000b080b7212 */ /* 0x000fca00078e3cff */
[----:B------:R-:W-:Y:S02]  /*05f0*/  IMAD R11, R11, -0x3d4d51cb, RZ ;  /* 0xc2b2ae350b0b7824 */ /* 0x000fe400078e02ff */
[----:B---3--:R-:W-:-:S05]  /*0600*/  IMAD R4, R28, 0x100, R9 ;  /* 0x000001001c047824 */ /* 0x008fca00078e0209 */
[----:B--2---:R-:W-:-:S05]  /*0610*/  IADD3 R4, P0, PT, R4, UR8, RZ ;  /* 0x0000000804047c10 */ /* 0x004fca000ff1e0ff */
[----:B------:R-:W-:-:S05]  /*0620*/  IMAD.X R5, RZ, RZ, UR9, P0 ;  /* 0x00000009ff057e24 */ /* 0x000fca00080e06ff */
[----:B------:R0:W2:Y:S01]  /*0630*/  LDG.E.U8.CONSTANT R3, desc[UR20][R4.64] ;  /* 0x0000001404037981 */ /* 0x0000a2000c1e9100 */
[----:B------:R-:W-:-:S05]  /*0640*/  IMAD R9, R9, -0x61c88647, R10 ;  /* 0x9e3779b909097824 */ /* 0x000fca00078e020a */
[----:B------:R-:W-:-:S04]  /*0650*/  SHF.R.U32.HI R8, RZ, 0x10, R9 ;  /* 0x00000010ff087819 */ /* 0x000fc80000011609 */
[----:B------:R-:W-:Y:S02]  /*0660*/  LOP3.LUT R8, R8, R9, RZ, 0x3c, !PT ;  /* 0x0000000908087212 */ /* 0x000fe400078e3cff */
[----:B0-----:R-:W-:-:S03]  /*0670*/  SHF.R.U32.HI R4, RZ, 0x10, R11 ;  /* 0x00000010ff047819 */ /* 0x001fc6000001160b */
[----:B------:R-:W-:Y:S01]  /*0680*/  IMAD R8, R8, -0x7a143595, RZ ;  /* 0x85ebca6b08087824 */ /* 0x000fe200078e02ff */
[----:B------:R-:W-:-:S04]  /*0690*/  LOP3.LUT R4, R4, R11, RZ, 0x3c, !PT ;  /* 0x0000000b04047212 */ /* 0x000fc800078e3cff */
[----:B------:R-:W-:Y:S02]  /*06a0*/  SHF.R.U32.HI R5, RZ, 0xd, R8 ;  /* 0x0000000dff057819 */ /* 0x000fe40000011608 */
[----:B------:R-:W-:Y:S02]  /*06b0*/  LOP3.LUT R6, R4, 0x1, RZ, 0xc0, !PT ;  /* 0x0000000104067812 */ /* 0x000fe400078ec0ff */
[----:B------:R-:W-:Y:S02]  /*06c0*/  LOP3.LUT R5, R5, R8, RZ, 0x3c, !PT ;  /* 0x0000000805057212 */ /* 0x000fe400078e3cff */
[----:B------:R-:W-:Y:S02]  /*06d0*/  ISETP.NE.U32.AND P0, PT, R6, 0x1, PT ;  /* 0x000000010600780c */ /* 0x000fe40003f05070 */
[----:B------:R-:W-:Y:S01]  /*06e0*/  SHF.R.U32.HI R6, RZ, 0x1, R4 ;  /* 0x00000001ff067819 */ /* 0x000fe20000011604 */
[----:B------:R-:W-:-:S03]  /*06f0*/  IMAD R5, R5, -0x3d4d51cb, RZ ;  /* 0xc2b2ae3505057824 */ /* 0x000fc600078e02ff */
[----:B------:R-:W-:Y:S02]  /*0700*/  LOP3.LUT R7, R6, 0xf, RZ, 0xc0, !PT ;  /* 0x0000000f06077812 */ /* 0x000fe400078ec0ff */
[----:B------:R-:W-:-:S04]  /*0710*/  SHF.R.U32.HI R4, RZ, 0x10, R5 ;  /* 0x00000010ff047819 */ /* 0x000fc80000011605 */
[----:B------:R-:W-:Y:S01]  /*0720*/  LOP3.LUT R4, R4, R5, RZ, 0x3c, !PT ;  /* 0x0000000504047212 */ /* 0x000fe200078e3cff */
[----:B------:R-:W-:-:S03]  /*0730*/  @P0 IMAD.MOV R7, RZ, RZ, -R7 ;  /* 0x000000ffff070224 */ /* 0x000fc600078e0a07 */
[----:B------:R-:W-:Y:S02]  /*0740*/  LOP3.LUT R6, R4, 0x1, RZ, 0xc0, !PT ;  /* 0x0000000104067812 */ /* 0x000fe400078ec0ff */
[----:B------:R-:W-:Y:S02]  /*0750*/  SHF.R.S32.HI R5, RZ, 0x1f, R7 ;  /* 0x0000001fff057819 */ /* 0x000fe40000011407 */
[----:B------:R-:W-:Y:S02]  /*0760*/  ISETP.NE.U32.AND P0, PT, R6, 0x1, PT ;  /* 0x000000010600780c */ /* 0x000fe40003f05070 */
[----:B------:R-:W-:Y:S01]  /*0770*/  SHF.R.U32.HI R6, RZ, 0x1, R4 ;  /* 0x00000001ff067819 */ /* 0x000fe20000011604 */
[----:B------:R-:W-:Y:S02]  /*0780*/  IMAD R8, R5, UR14, RZ ;  /* 0x0000000e05087c24 */ /* 0x000fe4000f8e02ff */
[----:B------:R-:W-:-:S04]  /*0790*/  IMAD.WIDE.U32 R4, R7, UR14, RZ ;  /* 0x0000000e07047c25 */ /* 0x000fc8000f8e00ff */
[----:B------:R-:W-:Y:S01]  /*07a0*/  IMAD R9, R7, UR22, R8 ;  /* 0x0000001607097c24 */ /* 0x000fe2000f8e0208 */
[----:B------:R-:W-:-:S03]  /*07b0*/  LOP3.LUT R7, R6, 0xf, RZ, 0xc0, !PT ;  /* 0x0000000f06077812 */ /* 0x000fc600078ec0ff */
[----:B------:R-:W-:Y:S02]  /*07c0*/  IMAD.IADD R6, R5, 0x1, R9 ;  /* 0x0000000105067824 */ /* 0x000fe400078e0209 */
[----:B------:R-:W-:-:S04]  /*07d0*/  @P0 IMAD.MOV R7, RZ, RZ, -R7 ;  /* 0x000000ffff070224 */ /* 0x000fc800078e0a07 */
[-C--:B------:R-:W-:Y:S01]  /*07e0*/  IMAD R8, R6, R7.reuse, RZ ;  /* 0x0000000706087224 */ /* 0x080fe200078e02ff */
[----:B------:R-:W-:Y:S01]  /*07f0*/  SHF.R.S32.HI R5, RZ, 0x1f, R7 ;  /* 0x0000001fff057819 */ /* 0x000fe20000011407 */
[----:B------:R-:W-:-:S04]  /*0800*/  IMAD.WIDE.U32 R6, R4, R7, RZ ;  /* 0x0000000704067225 */ /* 0x000fc800078e00ff */
[----:B------:R-:W-:Y:S01]  /*0810*/  IMAD R5, R5, R4, R8 ;  /* 0x0000000405057224 */ /* 0x000fe200078e0208 */
[----:B----4-:R-:W-:-:S03]  /*0820*/  PRMT R4, R2, 0x8880, RZ ;  /* 0x0000888002047816 */ /* 0x010fc600000000ff */
[----:B------:R-:W-:Y:S02]  /*0830*/  IMAD.IADD R7, R7, 0x1, R5 ;  /* 0x0000000107077824 */ /* 0x000fe400078e0205 */
[----:B------:R-:W-:-:S03]  /*0840*/  IMAD.MOV.U32 R5, RZ, RZ, R4 ;  /* 0x000000ffff057224 */ /* 0x000fc600078e0004 */
[----:B------:R-:W-:Y:S02]  /*0850*/  SHF.R.S64 R6, R6, 0x4, R7 ;  /* 0x0000000406067819 */ /* 0x000fe40000001007 */
[----:B------:R-:W-:Y:S01]  /*0860*/  SHF.R.S32.HI R4, RZ, 0x1f, R5 ;  /* 0x0000001fff047819 */ /* 0x000fe20000011405 */
[----:B------:R-:W-:Y:S02]  /*0870*/  UIADD3 UR8, UPT, UPT, UR6, 0x1, URZ ;  /* 0x0000000106087890 */ /* 0x000fe4000fffe0ff */
[----:B------:R-:W-:Y:S01]  /*0880*/  UMOV UR17, UR6 ;  /* 0x0000000600117c82 */ /* 0x000fe20008000000 */
[----:B------:R-:W-:Y:S01]  /*0890*/  UMOV UR7, URZ ;  /* 0x000000ff00077c82 */ /* 0x000fe20008000000 */
[----:B------:R-:W-:Y:S02]  /*08a0*/  ULOP3.LUT UR23, UR8, 0x7ffffffe, URZ, 0xc0, !UPT ;  /* 0x7ffffffe08177892 */ /* 0x000fe4000f8ec0ff */
[----:B------:R-:W-:Y:S02]  /*08b0*/  UISETP.NE.AND UP1, UPT, UR8, 0x80, UPT ;  /* 0x000000800800788c */ /* 0x000fe4000bf25270 */
[----:B------:R-:W-:Y:S01]  /*08c0*/  UMOV UR6, UR8 ;  /* 0x0000000800067c82 */ /* 0x000fe20008000000 */
[----:B--2---:R-:W-:-:S04]  /*08d0*/  PRMT R2, R3, 0x8880, RZ ;  /* 0x0000888003027816 */ /* 0x004fc800000000ff */
[--C-:B------:R-:W-:Y:S02]  /*08e0*/  SHF.R.S32.HI R3, RZ, 0x1f, R2.reuse ;  /* 0x0000001fff037819 */ /* 0x100fe40000011402 */
[----:B------:R-:W-:Y:S02]  /*08f0*/  IADD3 R2, P0, P1, R6, R5, R2 ;  /* 0x0000000506027210 */ /* 0x000fe4000791e002 */
[----:B------:R-:W-:-:S04]  /*0900*/  SHF.R.S32.HI R5, RZ, 0x4, R7 ;  /* 0x00000004ff057819 */ /* 0x000fc80000011407 */
[----:B------:R-:W-:Y:S02]  /*0910*/  IADD3.X R4, PT, PT, R5, R4, R3, P0, P1 ;  /* 0x0000000405047210 */ /* 0x000fe400007e2403 */
        /* <DEDUP_REMOVED lines=9> */
.L_x_341:
[----:B------:R-:W1:Y:S01]  /*09b0*/  LDS.S8 R2, [R28+UR12] ;  /* 0x0000000c1c027984 */ /* 0x000e620008000200 */
[----:B------:R-:W-:Y:S01]  /*09c0*/  ISETP.NE.AND P6, PT, R28, RZ, PT ;  /* 0x000000ff1c00720c */ /* 0x000fe20003fc5270 */
[----:B------:R-:W-:Y:S02]  /*09d0*/  BSSY.RECONVERGENT B0, `(.L_x_302) ;  /* 0x0000040000007945 */ /* 0x000fe40003800200 */
[----:B0-----:R-:W-:Y:S01]  /*09e0*/  SHFL.DOWN P0, R3, RZ, 0x1, 0x1f ;  /* 0x08201f00ff037f89 */ /* 0x001fe20000000000 */
[----:B------:R-:W0:Y:S01]  /*09f0*/  S2R R10, SR_LANEID ;  /* 0x00000000000a7919 */ /* 0x000e220000000000 */
[----:B-1----:R-:W-:Y:S02]  /*0a00*/  PRMT R2, R2, 0x9910, RZ ;  /* 0x0000991002027816 */ /* 0x002fe400000000ff */
[----:B0-----:R-:W-:Y:S02]  /*0a10*/  ISETP.NE.AND P5, PT, R10, RZ, PT ;  /* 0x000000ff0a00720c */ /* 0x001fe40003fa5270 */
[----:B------:R-:W-:-:S02]  /*0a20*/  IABS R2, R2 ;  /* 0x0000000200027213 */ /* 0x000fc40000000000 */
[----:B------:R-:W-:Y:S02]  /*0a30*/  SHF.R.U32.HI R10, RZ, 0x2, R28 ;  /* 0x00000002ff0a7819 */ /* 0x000fe4000001161c */
[----:B------:R-:W-:Y:S02]  /*0a40*/  PRMT R5, R2, 0x7710, RZ ;  /* 0x0000771002057816 */ /* 0x000fe400000000ff */
[----:B------:R-:W-:Y:S02]  /*0a50*/  LOP3.LUT R10, R10, 0xf8, RZ, 0xc0, !PT ;  /* 0x000000f80a0a7812 */ /* 0x000fe400078ec0ff */
        /* <DEDUP_REMOVED lines=38> */
[----:B0-----:R-:W0:Y:S04]  /*0cc0*/  LDS.128 R8, [UR8+0x30] ;  /* 0x00003008ff087984 */ /* 0x001e280008000c00 */
[----:B------:R-:W2:Y:S04]  /*0cd0*/  LDS.128 R12, [UR8+0x40] ;  /* 0x00004008ff0c7984 */ /* 0x000ea80008000c00 */
[----:B------:R-:W3:Y:S04]  /*0ce0*/  LDS.128 R16, [UR8+0x50] ;  /* 0x00005008ff107984 */ /* 0x000ee80008000c00 */
[----:B------:R-:W4:Y:S01]  /*0cf0*/  LDS.128 R20, [UR8+0x60] ;  /* 0x00006008ff147984 */ /* 0x000f220008000c00 */
[----:B-1----:R-:W-:-:S04]  /*0d00*/  IADD3 R2, P0, P1, R4, R24, R2 ;  /* 0x0000001804027210 */ /* 0x002fc8000791e002 */
[----:B------:R-:W-:Y:S02]  /*0d10*/  IADD3.X R3, PT, PT, R5, R25, R3, P0, P1 ;  /* 0x0000001905037210 */ /* 0x000fe400007e2403 */
[----:B0-----:R-:W-:-:S04]  /*0d20*/  IADD3 R5, P0, P1, R8, R2, R6 ;  /* 0x0000000208057210 */ /* 0x001fc8000791e006 */
[----:B------:R-:W-:Y:S02]  /*0d30*/  IADD3.X R7, PT, PT, R9, R3, R7, P0, P1 ;  /* 0x0000000309077210 */ /* 0x000fe400007e2407 */
[----:B--2---:R-:W-:-:S04]  /*0d40*/  IADD3 R3, P0, P1, R12, R5, R10 ;  /* 0x000000050c037210 */ /* 0x004fc8000791e00a */
[----:B------:R-:W-:Y:S02]  /*0d50*/  IADD3.X R11, PT, PT, R13, R7, R11, P0, P1 ;  /* 0x000000070d0b7210 */ /* 0x000fe400007e240b */
[----:B---3--:R-:W-:-:S04]  /*0d60*/  IADD3 R3, P0, P1, R16, R3, R14 ;  /* 0x0000000310037210 */ /* 0x008fc8000791e00e */
[----:B------:R-:W-:Y:S02]  /*0d70*/  IADD3.X R15, PT, PT, R17, R11, R15, P0, P1 ;  /* 0x0000000b110f7210 */ /* 0x000fe400007e240f */
[----:B----4-:R-:W-:-:S04]  /*0d80*/  IADD3 R3, P0, P1, R20, R3, R18 ;  /* 0x0000000314037210 */ /* 0x010fc8000791e012 */
[----:B------:R-:W-:Y:S02]  /*0d90*/  IADD3.X R19, PT, PT, R21, R15, R19, P0, P1 ;  /* 0x0000000f15137210 */ /* 0x000fe400007e2413 */
[----:B------:R-:W-:-:S05]  /*0da0*/  IADD3 R2, P0, PT, R3, R22, RZ ;  /* 0x0000001603027210 */ /* 0x000fca0007f1e0ff */
[----:B------:R-:W-:-:S05]  /*0db0*/  IMAD.X R3, R19, 0x1, R23, P0 ;  /* 0x0000000113037824 */ /* 0x000fca00000e0617 */
[----:B------:R1:W-:Y:S03]  /*0dc0*/  STS.64 [UR8+0x78], R2 ;  /* 0x00007802ff007988 */ /* 0x0003e60008000a08 */
.L_x_303:
[----:B------:R-:W-:Y:S05]  /*0dd0*/  BSYNC.RECONVERGENT B0 ;  /* 0x0000000000007941 */ /* 0x000fea0003800200 */
.L_x_302:
[----:B------:R-:W2:Y:S01]  /*0de0*/  LDCU.64 UR8, c[0x0][0x398] ;  /* 0x00007300ff0877ac */ /* 0x000ea20008000a00 */
[----:B01----:R-:W-:Y:S01]  /*0df0*/  IMAD.U32 R3, RZ, RZ, UR7 ;  /* 0x00000007ff037e24 */ /* 0x003fe2000f8e00ff */
[----:B------:R-:W0:Y:S08]  /*0e00*/  LDC R2, c[0x0][0x3b0] ;  /* 0x0000ec00ff027b82 */ /* 0x000e300000000800 */
[----:B------:R-:W-:Y:S01]  /*0e10*/  BAR.SYNC.DEFER_BLOCKING 0x0 ;  /* 0x0000000000007b1d */ /* 0x000fe20000010000 */
[----:B------:R-:W-:Y:S01]  /*0e20*/  USHF.R.U32.HI UR15, URZ, 0x1, UR16 ;  /* 0x00000001ff0f7899 */ /* 0x000fe20008011610 */
[----:B--2---:R-:W-:-:S05]  /*0e30*/  IADD3 R26, P0, PT, R28, UR8, RZ ;  /* 0x000000081c1a7c10 */ /* 0x004fca000ff1e0ff */
[----:B------:R-:W-:Y:S02]  /*0e40*/  IMAD.X R27, RZ, RZ, UR9, P0 ;  /* 0x00000009ff1b7e24 */ /* 0x000fe400080e06ff */
[----:B0-----:R-:W-:Y:S01]  /*0e50*/  VIADD R2, R2, UR15 ;  /* 0x0000000f02027c36 */ /* 0x001fe20008000000 */
[----:B------:R-:W-:Y:S01]  /*0e60*/  LDS.S8 R14, [R28+UR12] ;  /* 0x0000000c1c0e7984 */ /* 0x000fe20008000200 */
[----:B------:R-:W-:-:S05]  /*0e70*/  IMAD.WIDE.U32 R26, R3, 0x180, R26 ;  /* 0x00000180031a7825 */ /* 0x000fca00078e001a */
[----:B------:R-:W2:Y:S01]  /*0e80*/  LDG.E.U8.CONSTANT R12, desc[UR20][R26.64+0x24000] ;  /* 0x024000141a0c7981 */ /* 0x000ea2000c1e9100 */
[----:B------:R-:W0:Y:S01]  /*0e90*/  S2UR UR9, SR_CgaCtaId ;  /* 0x00000000000979c3 */ /* 0x000e220000008800 */
[----:B------:R-:W-:Y:S01]  /*0ea0*/  IMAD R3, R3, 0x3e8, R2 ;  /* 0x000003e803037824 */ /* 0x000fe200078e0202 */
[----:B------:R-:W-:Y:S01]  /*0eb0*/  UMOV UR8, 0x400 ;  /* 0x0000040000087882 */ /* 0x000fe20000000000 */
[----:B------:R-:W-:Y:S02]  /*0ec0*/  BSSY.RECONVERGENT B0, `(.L_x_304) ;  /* 0x0000051000007945 */ /* 0x000fe40003800200 */
[----:B------:R-:W-:-:S04]  /*0ed0*/  IMAD R24, R28, -0x61c88647, R3 ;  /* 0x9e3779b91c187824 */ /* 0x000fc800078e0203 */
[----:B------:R-:W-:-:S05]  /*0ee0*/  VIADD R2, R24, 0x64 ;  /* 0x0000006418027836 */ /* 0x000fca0000000000 */
[----:B------:R-:W-:-:S04]  /*0ef0*/  SHF.R.U32.HI R3, RZ, 0x10, R2 ;  /* 0x00000010ff037819 */ /* 0x000fc80000011602 */
[----:B------:R-:W-:-:S05]  /*0f00*/  LOP3.LUT R3, R3, R2, RZ, 0x3c, !PT ;  /* 0x0000000203037212 */ /* 0x000fca00078e3cff */
[----:B------:R-:W-:Y:S01]  /*0f10*/  IMAD R4, R3, -0x7a143595, RZ ;  /* 0x85ebca6b03047824 */ /* 0x000fe200078e02ff */
[----:B0-----:R-:W-:-:S04]  /*0f20*/  ULEA UR8, UR9, UR8, 0x18 ;  /* 0x0000000809087291 */ /* 0x001fc8000f8ec0ff */
[----:B------:R-:W-:-:S04]  /*0f30*/  SHF.R.U32.HI R5, RZ, 0xd, R4 ;  /* 0x0000000dff057819 */ /* 0x000fc80000011604 */
[----:B------:R-:W-:Y:S01]  /*0f40*/  LOP3.LUT R5, R5, R4, RZ, 0x3c, !PT ;  /* 0x0000000405057212 */ /* 0x000fe200078e3cff */
[----:B------:R-:W0:Y:S04]  /*0f50*/  LDS.64 R2, [UR8+0x78] ;  /* 0x00007808ff027984 */ /* 0x000e280008000a00 */
[----:B------:R-:W-:-:S05]  /*0f60*/  IMAD R5, R5, -0x3d4d51cb, RZ ;  /* 0xc2b2ae3505057824 */ /* 0x000fca00078e02ff */
[----:B------:R-:W-:-:S04]  /*0f70*/  SHF.R.U32.HI R4, RZ, 0x10, R5 ;  /* 0x00000010ff047819 */ /* 0x000fc80000011605 */
[----:B------:R-:W-:-:S04]  /*0f80*/  LOP3.LUT R4, R4, R5, RZ, 0x3c, !PT ;  /* 0x0000000504047212 */ /* 0x000fc800078e3cff */
[----:B------:R-:W-:Y:S02]  /*0f90*/  LOP3.LUT R5, R4, 0x1, RZ, 0xc0, !PT ;  /* 0x0000000104057812 */ /* 0x000fe400078ec0ff */
[----:B------:R-:W-:Y:S02]  /*0fa0*/  SHF.R.U32.HI R4, RZ, 0x1, R4 ;  /* 0x00000001ff047819 */ /* 0x000fe40000011604 */
[----:B------:R-:W-:Y:S02]  /*0fb0*/  ISETP.NE.U32.AND P0, PT, R5, 0x1, PT ;  /* 0x000000010500780c */ /* 0x000fe40003f05070 */
[----:B------:R-:W-:-:S11]  /*0fc0*/  LOP3.LUT R10, R4, 0xf, RZ, 0xc0, !PT ;  /* 0x0000000f040a7812 */ /* 0x000fd600078ec0ff */
[----:B------:R-:W-:-:S05]  /*0fd0*/  @P0 IMAD.MOV R10, RZ, RZ, -R10 ;  /* 0x000000ffff0a0224 */ /* 0x000fca00078e0a0a */
[----:B------:R-:W-:Y:S01]  /*0fe0*/  SHF.R.S32.HI R6, RZ, 0x1f, R10 ;  /* 0x0000001fff067819 */ /* 0x000fe2000001140a */
[C---:B0-----:R-:W-:Y:S01]  /*0ff0*/  IMAD.WIDE.U32 R4, R3.reuse, -0x55555555, RZ ;  /* 0xaaaaaaab03047825 */ /* 0x041fe200078e00ff */
[----:B------:R-:W-:-:S03]  /*1000*/  ISETP.LT.AND P1, PT, R3, RZ, PT ;  /* 0x000000ff0300720c */ /* 0x000fc60003f21270 */
[----:B------:R-:W-:Y:S02]  /*1010*/  IMAD R11, R6, UR14, RZ ;  /* 0x0000000e060b7c24 */ /* 0x000fe4000f8e02ff */
[----:B------:R-:W-:-:S04]  /*1020*/  IMAD.WIDE.U32 R4, P0, R2, 0x2aaaaaaa, R4 ;  /* 0x2aaaaaaa02047825 */ /* 0x000fc80007800004 */
[----:B------:R-:W-:-:S04]  /*1030*/  IMAD.WIDE.U32 R6, R2, -0x55555555, RZ ;  /* 0xaaaaaaab02067825 */ /* 0x000fc800078e00ff */
[----:B------:R-:W-:Y:S01]  /*1040*/  IMAD.X R9, RZ, RZ, RZ, P0 ;  /* 0x000000ffff097224 */ /* 0x000fe200000e06ff */
[----:B------:R-:W-:Y:S01]  /*1050*/  IADD3 RZ, P0, PT, R7, R4, RZ ;  /* 0x0000000407ff7210 */ /* 0x000fe20007f1e0ff */
[C---:B------:R-:W-:Y:S02]  /*1060*/  IMAD R13, R10.reuse, UR22, R11 ;  /* 0x000000160a0d7c24 */ /* 0x040fe4000f8e020b */
[----:B------:R-:W-:Y:S02]  /*1070*/  IMAD.MOV.U32 R8, RZ, RZ, R5 ;  /* 0x000000ffff087224 */ /* 0x000fe400078e0005 */
[----:B------:R-:W-:-:S04]  /*1080*/  IMAD.WIDE.U32 R10, R10, UR14, RZ ;  /* 0x0000000e0a0a7c25 */ /* 0x000fc8000f8e00ff */
[----:B------:R-:W-:-:S04]  /*1090*/  IMAD.WIDE.U32.X R8, R3, 0x2aaaaaaa, R8, P0 ;  /* 0x2aaaaaaa03087825 */ /* 0x000fc800000e0408 */
[----:B------:R-:W-:Y:S01]  /*10a0*/  IMAD.IADD R5, R11, 0x1, R13 ;  /* 0x000000010b057824 */ /* 0x000fe200078e020d */
[----:B------:R-:W-:-:S04]  /*10b0*/  IADD3 R7, P0, PT, R8, 0x55555555, RZ ;  /* 0x5555555508077810 */ /* 0x000fc80007f1e0ff */
[--C-:B------:R-:W-:Y:S02]  /*10c0*/  SHF.R.S64 R15, R10, 0x2, R5.reuse ;  /* 0x000000020a0f7819 */ /* 0x100fe40000001005 */
[----:B------:R-:W-:Y:S02]  /*10d0*/  IADD3.X R11, PT, PT, R9, -0x2aaaaaab, RZ, P0, !PT ;  /* 0xd5555555090b7810 */ /* 0x000fe400007fe4ff */
[----:B------:R-:W-:Y:S02]  /*10e0*/  SHF.R.S32.HI R5, RZ, 0x2, R5 ;  /* 0x00000002ff057819 */ /* 0x000fe40000011405 */
[----:B------:R-:W-:Y:S02]  /*10f0*/  SEL R7, R7, R8, P1 ;  /* 0x0000000807077207 */ /* 0x000fe40000800000 */
[----:B------:R-:W-:-:S04]  /*1100*/  SEL R8, R11, R9, P1 ;  /* 0x000000090b087207 */ /* 0x000fc80000800000 */
[----:B------:R-:W-:-:S04]  /*1110*/  SHF.R.S64 R7, R7, 0x6, R8 ;  /* 0x0000000607077819 */ /* 0x000fc80000001008 */
[----:B------:R-:W-:Y:S02]  /*1120*/  LEA.HI R6, P1, R8, R7, RZ, 0x1 ;  /* 0x0000000708067211 */ /* 0x000fe400078308ff */
[----:B--2---:R-:W-:-:S04]  /*1130*/  PRMT R4, R12, 0x8880, RZ ;  /* 0x000088800c047816 */ /* 0x004fc800000000ff */
[----:B------:R-:W-:-:S04]  /*1140*/  IADD3 R15, P0, PT, R4, R15, RZ ;  /* 0x0000000f040f7210 */ /* 0x000fc80007f1e0ff */
[----:B------:R-:W-:Y:S02]  /*1150*/  LEA.HI.X.SX32 R5, R4, R5, 0x1, P0 ;  /* 0x0000000504057211 */ /* 0x000fe400000f0eff */
[----:B------:R-:W-:Y:S02]  /*1160*/  IADD3 R4, P0, PT, R2, 0x17f, RZ ;  /* 0x0000017f02047810 */ /* 0x000fe40007f1e0ff */
[----:B------:R-:W-:Y:S01]  /*1170*/  SHF.R.S32.HI R2, RZ, 0x1f, R14 ;  /* 0x0000001fff027819 */ /* 0x000fe2000001140e */
[-C--:B------:R-:W-:Y:S02]  /*1180*/  IMAD R5, R5, R14.reuse, RZ ;  /* 0x0000000e05057224 */ /* 0x080fe400078e02ff */
[----:B------:R-:W-:Y:S01]  /*1190*/  IMAD.X R3, RZ, RZ, R3, P0 ;  /* 0x000000ffff037224 */ /* 0x000fe200000e0603 */
[----:B------:R-:W-:Y:S01]  /*11a0*/  ISETP.GE.U32.AND P0, PT, R4, 0x2ff, PT ;  /* 0x000002ff0400780c */ /* 0x000fe20003f06070 */
[----:B------:R-:W-:Y:S01]  /*11b0*/  IMAD R7, R2, R15, R5 ;  /* 0x0000000f02077224 */ /* 0x000fe200078e0205 */
[----:B------:R-:W-:Y:S01]  /*11c0*/  LEA.HI.X.SX32 R5, R8, RZ, 0x1a, P1 ;  /* 0x000000ff08057211 */ /* 0x000fe200008fd6ff */
[----:B------:R-:W-:Y:S01]  /*11d0*/  IMAD.WIDE.U32 R14, R15, R14, RZ ;  /* 0x0000000e0f0e7225 */ /* 0x000fe200078e00ff */
[----:B------:R-:W-:-:S03]  /*11e0*/  ISETP.GE.U32.AND.EX P0, PT, R3, RZ, PT, P0 ;  /* 0x000000ff0300720c */ /* 0x000fc60003f06100 */
[----:B------:R-:W-:Y:S01]  /*11f0*/  IMAD.IADD R7, R15, 0x1, R7 ;  /* 0x000000010f077824 */ /* 0x000fe200078e0207 */
[----:B------:R-:W-:Y:S02]  /*1200*/  SEL R5, R5, RZ, P0 ;  /* 0x000000ff05057207 */ /* 0x000fe40000000000 */
[----:B------:R-:W-:Y:S02]  /*1210*/  SEL R6, R6, 0x1, P0 ;  /* 0x0000000106067807 */ /* 0x000fe40000000000 */
[----:B------:R-:W-:-:S04]  /*1220*/  LOP3.LUT R2, R7, R5, RZ, 0xfc, !PT ;  /* 0x0000000507027212 */ /* 0x000fc800078efcff */
[----:B------:R-:W-:-:S13]  /*1230*/  ISETP.NE.U32.AND P1, PT, R2, RZ, PT ;  /* 0x000000ff0200720c */ /* 0x000fda0003f25070 */
[----:B------:R-:W-:Y:S05]  /*1240*/  @P1 BRA `(.L_x_305) ;  /* 0x0000000000501947 */ /* 0x000fea0003800000 */
[----:B------:R-:W0:Y:S01]  /*1250*/  I2F.U32.RP R4, R6 ;  /* 0x0000000600047306 */ /* 0x000e220000209000 */
[----:B------:R-:W-:-:S07]  /*1260*/  ISETP.NE.U32.AND P2, PT, R6, RZ, PT ;  /* 0x000000ff0600720c */ /* 0x000fce0003f45070 */
[----:B0-----:R-:W0:Y:S02]  /*1270*/  MUFU.RCP R4, R4 ;  /* 0x0000000400047308 */ /* 0x001e240000001000 */
[----:B0-----:R-:W-:-:S06]  /*1280*/  VIADD R2, R4, 0xffffffe ;  /* 0x0ffffffe04027836 */ /* 0x001fcc0000000000 */
[----:B------:R0:W1:Y:S02]  /*1290*/  F2I.FTZ.U32.TRUNC.NTZ R3, R2 ;  /* 0x0000000200037305 */ /* 0x000064000021f000 */
[----:B0-----:R-:W-:Y:S02]  /*12a0*/  IMAD.MOV.U32 R2, RZ, RZ, RZ ;  /* 0x000000ffff027224 */ /* 0x001fe400078e00ff */
[----:B-1----:R-:W-:-:S04]  /*12b0*/  IMAD.MOV R5, RZ, RZ, -R3 ;  /* 0x000000ffff057224 */ /* 0x002fc800078e0a03 */
[----:B------:R-:W-:-:S04]  /*12c0*/  IMAD R5, R5, R6, RZ ;  /* 0x0000000605057224 */ /* 0x000fc800078e02ff */
[----:B------:R-:W-:-:S06]  /*12d0*/  IMAD.HI.U32 R3, R3, R5, R2 ;  /* 0x0000000503037227 */ /* 0x000fcc00078e0002 */
[----:B------:R-:W-:-:S04]  /*12e0*/  IMAD.HI.U32 R2, R3, R14, RZ ;  /* 0x0000000e03027227 */ /* 0x000fc800078e00ff */
[----:B------:R-:W-:Y:S02]  /*12f0*/  IMAD.MOV R15, RZ, RZ, -R2 ;  /* 0x000000ffff0f7224 */ /* 0x000fe400078e0a02 */
[----:B------:R-:W-:Y:S02]  /*1300*/  IMAD.MOV.U32 R3, RZ, RZ, RZ ;  /* 0x000000ffff037224 */ /* 0x000fe400078e00ff */
[----:B------:R-:W-:-:S05]  /*1310*/  IMAD R15, R6, R15, R14 ;  /* 0x0000000f060f7224 */ /* 0x000fca00078e020e */
[----:B------:R-:W-:-:S13]  /*1320*/  ISETP.GE.U32.AND P0, PT, R15, R6, PT ;  /* 0x000000060f00720c */ /* 0x000fda0003f06070 */
[----:B------:R-:W-:Y:S02]  /*1330*/  @P0 IMAD.IADD R15, R15, 0x1, -R6 ;  /* 0x000000010f0f0824 */ /* 0x000fe400078e0a06 */
[----:B------:R-:W-:-:S03]  /*1340*/  @P0 VIADD R2, R2, 0x1 ;  /* 0x0000000102020836 */ /* 0x000fc60000000000 */
[----:B------:R-:W-:-:S13]  /*1350*/  ISETP.GE.U32.AND P1, PT, R15, R6, PT ;  /* 0x000000060f00720c */ /* 0x000fda0003f26070 */
[----:B------:R-:W-:Y:S01]  /*1360*/  @P1 VIADD R2, R2, 0x1 ;  /* 0x0000000102021836 */ /* 0x000fe20000000000 */
[----:B------:R-:W-:Y:S01]  /*1370*/  @!P2 LOP3.LUT R2, RZ, R6, RZ, 0x33, !PT ;  /* 0x00000006ff02a212 */ /* 0x000fe200078e33ff */
[----:B------:R-:W-:Y:S06]  /*1380*/  BRA `(.L_x_306) ;  /* 0x0000000000107947 */ /* 0x000fec0003800000 */
.L_x_305:
[----:B------:R-:W-:-:S07]  /*1390*/  MOV R4, 0x13b0 ;  /* 0x000013b000047802 */ /* 0x000fce0000000f00 */
[----:B------:R-:W-:Y:S05]  /*13a0*/  CALL.REL.NOINC `($__internal_2_$__cuda_sm20_div_s64) ;  /* 0x00000070007c7944 */ /* 0x000fea0003c00000 */
[----:B------:R-:W-:Y:S02]  /*13b0*/  IMAD.MOV.U32 R2, RZ, RZ, R6 ;  /* 0x000000ffff027224 */ /* 0x000fe400078e0006 */
[----:B------:R-:W-:-:S07]  /*13c0*/  IMAD.MOV.U32 R3, RZ, RZ, R7 ;  /* 0x000000ffff037224 */ /* 0x000fce00078e0007 */
.L_x_306:
[----:B------:R-:W-:Y:S05]  /*13d0*/  BSYNC.RECONVERGENT B0 ;  /* 0x0000000000007941 */ /* 0x000fea0003800200 */
.L_x_304:
[----:B------:R-:W-:Y:S01]  /*13e0*/  VIADD R4, R24, 0xc9 ;  /* 0x000000c918047836 */ /* 0x000fe20000000000 */
[C---:B------:R-:W-:Y:S01]  /*13f0*/  ISETP.GT.U32.AND P0, PT, R2.reuse, -0x7f, PT ;  /* 0xffffff810200780c */ /* 0x040fe20003f04070 */
[----:B------:R-:W-:Y:S01]  /*1400*/  BSSY.RECONVERGENT B0, `(.L_x_307) ;  /* 0x0000055000007945 */ /* 0x000fe20003800200 */
[----:B------:R-:W-:Y:S02]  /*1410*/  SHF.R.U32.HI R25, RZ, 0x2, R28 ;  /* 0x00000002ff197819 */ /* 0x000fe4000001161c */
[----:B------:R-:W-:Y:S02]  /*1420*/  SHF.R.U32.HI R5, RZ, 0x10, R4 ;  /* 0x00000010ff057819 */ /* 0x000fe40000011604 */
[----:B------:R-:W-:Y:S02]  /*1430*/  ISETP.GT.AND.EX P0, PT, R3, -0x1, PT, P0 ;  /* 0xffffffff0300780c */ /* 0x000fe40003f04300 */
[----:B------:R-:W-:Y:S02]  /*1440*/  LOP3.LUT R5, R5, R4, RZ, 0x3c, !PT ;  /* 0x0000000405057212 */ /* 0x000fe400078e3cff */
[----:B------:R-:W-:-:S02]  /*1450*/  SEL R2, R2, 0xffffff81, P0 ;  /* 0xffffff8102027807 */ /* 0x000fc40000000000 */
[----:B------:R-:W-:Y:S01]  /*1460*/  SEL R3, R3, 0xffffffff, P0 ;  /* 0xffffffff03037807 */ /* 0x000fe20000000000 */
[----:B------:R-:W-:Y:S01]  /*1470*/  IMAD R5, R5, -0x7a143595, RZ ;  /* 0x85ebca6b05057824 */ /* 0x000fe200078e02ff */
[----:B------:R-:W-:Y:S02]  /*1480*/  ISETP.LT.U32.AND P0, PT, R2, 0x7f, PT ;  /* 0x0000007f0200780c */ /* 0x000fe40003f01070 */
[----:B------:R-:W-:Y:S02]  /*1490*/  LOP3.LUT R25, R25, 0xf8, RZ, 0xc0, !PT ;  /* 0x000000f819197812 */ /* 0x000fe400078ec0ff */
[----:B------:R-:W-:Y:S02]  /*14a0*/  SHF.R.U32.HI R4, RZ, 0xd, R5 ;  /* 0x0000000dff047819 */ /* 0x000fe40000011605 */
[----:B------:R-:W-:Y:S02]  /*14b0*/  ISETP.LT.AND.EX P0, PT, R3, RZ, PT, P0 ;  /* 0x000000ff0300720c */ /* 0x000fe40003f01300 */
[----:B------:R-:W-:-:S02]  /*14c0*/  LOP3.LUT R4, R4, R5, RZ, 0x3c, !PT ;  /* 0x0000000504047212 */ /* 0x000fc400078e3cff */
[----:B------:R-:W-:Y:S02]  /*14d0*/  SEL R3, R3, RZ, P0 ;  /* 0x000000ff03037207 */ /* 0x000fe40000000000 */
[----:B------:R-:W-:Y:S01]  /*14e0*/  SEL R2, R2, 0x7f, P0 ;  /* 0x0000007f02027807 */ /* 0x000fe20000000000 */
[----:B------:R-:W-:-:S04]  /*14f0*/  IMAD R4, R4, -0x3d4d51cb, RZ ;  /* 0xc2b2ae3504047824 */ /* 0x000fc800078e02ff */
[----:B------:R-:W-:Y:S01]  /*1500*/  STS.U8 [R28+UR12+0x180], R2 ;  /* 0x000180021c007988 */ /* 0x000fe2000800000c */
[----:B------:R-:W-:-:S04]  /*1510*/  SHF.R.U32.HI R5, RZ, 0x10, R4 ;  /* 0x00000010ff057819 */ /* 0x000fc80000011604 */
[----:B------:R-:W-:-:S04]  /*1520*/  LOP3.LUT R5, R5, R4, RZ, 0x3c, !PT ;  /* 0x0000000405057212 */ /* 0x000fc800078e3cff */
[----:B------:R-:W-:Y:S02]  /*1530*/  LOP3.LUT R4, R5, 0x1, RZ, 0xc0, !PT ;  /* 0x0000000105047812 */ /* 0x000fe400078ec0ff */
[----:B------:R-:W-:Y:S01]  /*1540*/  SHF.R.U32.HI R5, RZ, 0x1, R5 ;  /* 0x00000001ff057819 */ /* 0x000fe20000011605 */
[----:B------:R-:W-:Y:S01]  /*1550*/  BAR.SYNC.DEFER_BLOCKING 0x0 ;  /* 0x0000000000007b1d */ /* 0x000fe20000010000 */
[----:B------:R-:W-:Y:S02]  /*1560*/  ISETP.NE.U32.AND P1, PT, R4, 0x1, PT ;  /* 0x000000010400780c */ /* 0x000fe40003f25070 */
[----:B------:R-:W-:-:S11]  /*1570*/  LOP3.LUT R5, R5, 0xf, RZ, 0xc0, !PT ;  /* 0x0000000f05057812 */ /* 0x000fd600078ec0ff */
[----:B------:R-:W-:-:S04]  /*1580*/  @P1 IMAD.MOV R5, RZ, RZ, -R5 ;  /* 0x000000ffff051224 */ /* 0x000fc800078e0a05 */
[-C--:B------:R-:W-:Y:S01]  /*1590*/  IMAD R6, R3, R5.reuse, RZ ;  /* 0x0000000503067224 */ /* 0x080fe200078e02ff */
[----:B------:R-:W-:Y:S01]  /*15a0*/  SHF.R.S32.HI R7, RZ, 0x1f, R5 ;  /* 0x0000001fff077819 */ /* 0x000fe20000011405 */
[----:B------:R-:W-:-:S04]  /*15b0*/  IMAD.WIDE.U32 R4, R2, R5, RZ ;  /* 0x0000000502047225 */ /* 0x000fc800078e00ff */
[----:B------:R-:W-:-:S04]  /*15c0*/  IMAD R7, R7, R2, R6 ;  /* 0x0000000207077224 */ /* 0x000fc800078e0206 */
[----:B------:R-:W-:Y:S02]  /*15d0*/  IMAD.IADD R11, R5, 0x1, R7 ;  /* 0x00000001050b7824 */ /* 0x000fe400078e0207 */
[----:B------:R-:W0:Y:S04]  /*15e0*/  SHFL.DOWN PT, R5, R4, 0x1, 0x1f ;  /* 0x08201f0004057f89 */ /* 0x000e2800000e0000 */
        /* <DEDUP_REMOVED lines=38> */
[----:B------:R-:W3:Y:S04]  /*1850*/  LDS.128 R12, [UR8+0x40] ;  /* 0x00004008ff0c7984 */ /* 0x000ee80008000c00 */
[----:B------:R-:W-:Y:S01]  /*1860*/  LDS.128 R20, [UR8+0x60] ;  /* 0x00006008ff147984 */ /* 0x000fe20008000c00 */
[----:B-1----:R-:W-:-:S04]  /*1870*/  IADD3 R4, P0, P1, R4, R18, R16 ;  /* 0x0000001204047210 */ /* 0x002fc8000791e010 */
[----:B------:R-:W-:Y:S02]  /*1880*/  IADD3.X R5, PT, PT, R5, R19, R17, P0, P1 ;  /* 0x0000001305057210 */ /* 0x000fe400007e2411 */
[----:B0-----:R-:W0:Y:S01]  /*1890*/  LDS.128 R16, [UR8+0x50] ;  /* 0x00005008ff107984 */ /* 0x001e220008000c00 */
[----:B--2---:R-:W-:-:S04]  /*18a0*/  IADD3 R4, P0, P1, R8, R4, R6 ;  /* 0x0000000408047210 */ /* 0x004fc8000791e006 */
[----:B------:R-:W-:Y:S02]  /*18b0*/  IADD3.X R5, PT, PT, R9, R5, R7, P0, P1 ;  /* 0x0000000509057210 */ /* 0x000fe400007e2407 */
[----:B---3--:R-:W-:-:S04]  /*18c0*/  IADD3 R4, P0, P1, R12, R4, R10 ;  /* 0x000000040c047210 */ /* 0x008fc8000791e00a */
[----:B------:R-:W-:Y:S02]  /*18d0*/  IADD3.X R11, PT, PT, R13, R5, R11, P0, P1 ;  /* 0x000000050d0b7210 */ /* 0x000fe400007e240b */
[----:B0-----:R-:W-:-:S04]  /*18e0*/  IADD3 R5, P0, P1, R16, R4, R14 ;  /* 0x0000000410057210 */ /* 0x001fc8000791e00e */
[----:B------:R-:W-:Y:S02]  /*18f0*/  IADD3.X R15, PT, PT, R17, R11, R15, P0, P1 ;  /* 0x0000000b110f7210 */ /* 0x000fe400007e240f */
[----:B------:R-:W-:-:S04]  /*1900*/  IADD3 R5, P0, P1, R20, R5, R18 ;  /* 0x0000000514057210 */ /* 0x000fc8000791e012 */
[----:B------:R-:W-:Y:S02]  /*1910*/  IADD3.X R19, PT, PT, R21, R15, R19, P0, P1 ;  /* 0x0000000f15137210 */ /* 0x000fe400007e2413 */
[----:B------:R-:W-:-:S05]  /*1920*/  IADD3 R4, P0, PT, R5, R22, RZ ;  /* 0x0000001605047210 */ /* 0x000fca0007f1e0ff */
[----:B------:R-:W-:-:S05]  /*1930*/  IMAD.X R5, R19, 0x1, R23, P0 ;  /* 0x0000000113057824 */ /* 0x000fca00000e0617 */
[----:B------:R1:W-:Y:S03]  /*1940*/  STS.64 [UR8+0x78], R4 ;  /* 0x00007804ff007988 */ /* 0x0003e60008000a08 */
.L_x_308:
[----:B------:R-:W-:Y:S05]  /*1950*/  BSYNC.RECONVERGENT B0 ;  /* 0x0000000000007941 */ /* 0x000fea0003800200 */
.L_x_307:
[----:B-1----:R-:W-:Y:S01]  /*1960*/  VIADD R4, R24, 0xcb ;  /* 0x000000cb18047836 */ /* 0x002fe20000000000 */
[----:B------:R-:W1:Y:S08]  /*1970*/  S2UR UR9, SR_CgaCtaId ;  /* 0x00000000000979c3 */ /* 0x000e700000008800 */
[----:B------:R-:W-:Y:S01]  /*1980*/  BAR.SYNC.DEFER_BLOCKING 0x0 ;  /* 0x0000000000007b1d */ /* 0x000fe20000010000 */
[----:B------:R-:W-:-:S05]  /*1990*/  SHF.R.U32.HI R5, RZ, 0x10, R4 ;  /* 0x00000010ff057819 */ /* 0x000fca0000011604 */
[----:B------:R-:W-:Y:S01]  /*19a0*/  UMOV UR8, 0x400 ;  /* 0x0000040000087882 */ /* 0x000fe20000000000 */
[----:B------:R-:W-:Y:S01]  /*19b0*/  LOP3.LUT R5, R5, R4, RZ, 0x3c, !PT ;  /* 0x0000000405057212 */ /* 0x000fe200078e3cff */
[----:B------:R-:W-:Y:S04]  /*19c0*/  BSSY.RECONVERGENT B0, `(.L_x_309) ;  /* 0x0000047000007945 */ /* 0x000fe80003800200 */
[----:B------:R-:W-:-:S05]  /*19d0*/  IMAD R5, R5, -0x7a143595, RZ ;  /* 0x85ebca6b05057824 */ /* 0x000fca00078e02ff */
[----:B------:R-:W-:-:S04]  /*19e0*/  SHF.R.U32.HI R4, RZ, 0xd, R5 ;  /* 0x0000000dff047819 */ /* 0x000fc80000011605 */
[----:B------:R-:W-:Y:S01]  /*19f0*/  LOP3.LUT R4, R4, R5, RZ, 0x3c, !PT ;  /* 0x0000000504047212 */ /* 0x000fe200078e3cff */
[----:B-1----:R-:W-:-:S04]  /*1a00*/  ULEA UR15, UR9, UR8, 0x18 ;  /* 0x00000008090f7291 */ /* 0x002fc8000f8ec0ff */
[----:B------:R-:W-:-:S05]  /*1a10*/  IMAD R4, R4, -0x3d4d51cb, RZ ;  /* 0xc2b2ae3504047824 */ /* 0x000fca00078e02ff */
[----:B------:R-:W-:Y:S01]  /*1a20*/  SHF.R.U32.HI R5, RZ, 0x10, R4 ;  /* 0x00000010ff057819 */ /* 0x000fe20000011604 */
[----:B------:R-:W-:Y:S03]  /*1a30*/  LDS.64 R20, [UR15+0x78] ;  /* 0x0000780fff147984 */ /* 0x000fe60008000a00 */
[----:B------:R-:W-:-:S04]  /*1a40*/  LOP3.LUT R5, R5, R4, RZ, 0x3c, !PT ;  /* 0x0000000405057212 */ /* 0x000fc800078e3cff */
[----:B------:R-:W-:Y:S02]  /*1a50*/  LOP3.LUT R4, R5, 0x1, RZ, 0xc0, !PT ;  /* 0x0000000105047812 */ /* 0x000fe400078ec0ff */
[----:B------:R-:W-:Y:S02]  /*1a60*/  SHF.R.U32.HI R5, RZ, 0x1, R5 ;  /* 0x00000001ff057819 */ /* 0x000fe40000011605 */
        /* <DEDUP_REMOVED lines=37> */
[----:B------:R-:W-:-:S05]  /*1cc0*/  SEL R9, R5, R4, P0 ;  /* 0x0000000405097207 */ /* 0x000fca0000000000 */
[----:B------:R1:W-:Y:S01]  /*1cd0*/  @!P5 STS.64 [R25+UR13+0x10], R8 ;  /* 0x000010081900d988 */ /* 0x0003e20008000a0d */
[----:B------:R-:W-:Y:S06]  /*1ce0*/  BAR.SYNC.DEFER_BLOCKING 0x0 ;  /* 0x0000000000007b1d */ /* 0x000fec0000010000 */
[----:B------:R-:W-:Y:S05]  /*1cf0*/  @P6 BRA `(.L_x_310) ;  /* 0x00000000004c6947 */ /* 0x000fea0003800000 */
[----:B------:R-:W-:Y:S04]  /*1d00*/  LDS.64 R10, [UR15+0x18] ;  /* 0x0000180fff0a7984 */ /* 0x000fe80008000a00 */
[----:B0-----:R-:W1:Y:S04]  /*1d10*/  LDS.128 R16, [UR15+0x20] ;  /* 0x0000200fff107984 */ /* 0x001e680008000c00 */
[----:B------:R-:W0:Y:S04]  /*1d20*/  LDS.128 R4, [UR15+0x30] ;  /* 0x0000300fff047984 */ /* 0x000e280008000c00 */
[----:B------:R-:W2:Y:S01]  /*1d30*/  LDS.128 R12, [UR15+0x40] ;  /* 0x0000400fff0c7984 */ /* 0x000ea20008000c00 */
[----:B-1----:R-:W-:-:S04]  /*1d40*/  IADD3 R8, P0, P1, R16, R10, R8 ;  /* 0x0000000a10087210 */ /* 0x002fc8000791e008 */
[----:B------:R-:W-:Y:S02]  /*1d50*/  IADD3.X R16, PT, PT, R17, R11, R9, P0, P1 ;  /* 0x0000000b11107210 */ /* 0x000fe400007e2409 */
[----:B0-----:R-:W-:Y:S02]  /*1d60*/  IADD3 R4, P0, P1, R4, R8, R18 ;  /* 0x0000000804047210 */ /* 0x001fe4000791e012 */
[----:B------:R-:W0:Y:S02]  /*1d70*/  LDS.128 R8, [UR15+0x50] ;  /* 0x0000500fff087984 */ /* 0x000e240008000c00 */
[----:B------:R-:W-:Y:S02]  /*1d80*/  IADD3.X R5, PT, PT, R5, R16, R19, P0, P1 ;  /* 0x0000001005057210 */ /* 0x000fe400007e2413 */
[----:B------:R-:W1:Y:S01]  /*1d90*/  LDS.128 R16, [UR15+0x60] ;  /* 0x0000600fff107984 */ /* 0x000e620008000c00 */
[----:B--2---:R-:W-:-:S04]  /*1da0*/  IADD3 R4, P0, P1, R12, R4, R6 ;  /* 0x000000040c047210 */ /* 0x004fc8000791e006 */
        /* <DEDUP_REMOVED lines=8> */
.L_x_310:
[----:B------:R-:W-:Y:S05]  /*1e30*/  BSYNC.RECONVERGENT B0 ;  /* 0x0000000000007941 */ /* 0x000fea0003800200 */
.L_x_309:
[----:B--2---:R-:W-:Y:S01]  /*1e40*/  VIADD R4, R24, 0xcd ;  /* 0x000000cd18047836 */ /* 0x004fe20000000000 */
[----:B------:R-:W-:Y:S04]  /*1e50*/  BAR.SYNC.DEFER_BLOCKING 0x0 ;  /* 0x0000000000007b1d */ /* 0x000fe80000010000 */
[----:B------:R-:W-:Y:S02]  /*1e60*/  SHF.R.U32.HI R5, RZ, 0x10, R4 ;  /* 0x00000010ff057819 */ /* 0x000fe40000011604 */
[----:B------:R-:W-:Y:S02]  /*1e70*/  BSSY.RECONVERGENT B0, `(.L_x_311) ;  /* 0x0000047000007945 */ /* 0x000fe40003800200 */
        /* <DEDUP_REMOVED lines=16> */
[----:B-1----:R-:W-:Y:S02]  /*1f80*/  IMAD.IADD R9, R5, 0x1, R3 ;  /* 0x0000000105097824 */ /* 0x002fe400078e0203 */
[----:B------:R-:W1:Y:S04]  /*1f90*/  SHFL.DOWN PT, R3, R4, 0x1, 0x1f ;  /* 0x08201f0004037f89 */ /* 0x000e6800000e0000 */
[----:B------:R-:W2:Y:S01]  /*1fa0*/  SHFL.DOWN P0, R2, R9, 0x1, 0x1f ;  /* 0x08201f0009027f89 */ /* 0x000ea20000000000 */
[----:B-1----:R-:W-:-:S04]  /*1fb0*/  IADD3 R6, P1, PT, R3, R4, RZ ;  /* 0x0000000403067210 */ /* 0x002fc80007f3e0ff */
[----:B--2---:R-:W-:Y:S01]  /*1fc0*/  SEL R5, R6, R3, P0 ;  /* 0x0000000306057207 */ /* 0x004fe20000000000 */
[----:B------:R-:W-:-:S05]  /*1fd0*/  IMAD.X R3, R2, 0x1, R9, P1 ;  /* 0x0000000102037824 */ /* 0x000fca00008e0609 */
[----:B------:R-:W-:Y:S02]  /*1fe0*/  SEL R8, R3, R2, P0 ;  /* 0x0000000203087207 */ /* 0x000fe40000000000 */
        /* <DEDUP_REMOVED lines=23> */
[----:B------:R-:W-:Y:S02]  /*2160*/  SEL R9, R3, R2, P0 ;  /* 0x0000000203097207 */ /* 0x000fe40000000000 */
[----:B------:R-:W1:Y:S04]  /*2170*/  LDS.64 R2, [UR15+0x78] ;  /* 0x0000780fff027984 */ /* 0x000e680008000a00 */
[----:B------:R2:W-:Y:S01]  /*2180*/  @!P5 STS.64 [R25+UR13+0x10], R8 ;  /* 0x000010081900d988 */ /* 0x0005e20008000a0d */
[----:B------:R-:W-:Y:S06]  /*2190*/  BAR.SYNC.DEFER_BLOCKING 0x0 ;  /* 0x0000000000007b1d */ /* 0x000fec0000010000 */
[----:B------:R-:W-:Y:S05]  /*21a0*/  @P6 BRA `(.L_x_312) ;  /* 0x00000000004c6947 */ /* 0x000fea0003800000 */
[----:B------:R-:W-:Y:S04]  /*21b0*/  LDS.64 R10, [UR15+0x18] ;  /* 0x0000180fff0a7984 */ /* 0x000fe80008000a00 */
[----:B0-----:R-:W2:Y:S04]  /*21c0*/  LDS.128 R16, [UR15+0x20] ;  /* 0x0000200fff107984 */ /* 0x001ea80008000c00 */
[----:B------:R-:W0:Y:S04]  /*21d0*/  LDS.128 R4, [UR15+0x30] ;  /* 0x0000300fff047984 */ /* 0x000e280008000c00 */
[----:B------:R-:W3:Y:S01]  /*21e0*/  LDS.128 R12, [UR15+0x40] ;  /* 0x0000400fff0c7984 */ /* 0x000ee20008000c00 */
[----:B--2---:R-:W-:-:S04]  /*21f0*/  IADD3 R8, P0, P1, R16, R10, R8 ;  /* 0x0000000a10087210 */ /* 0x004fc8000791e008 */
[----:B------:R-:W-:Y:S02]  /*2200*/  IADD3.X R16, PT, PT, R17, R11, R9, P0, P1 ;  /* 0x0000000b11107210 */ /* 0x000fe400007e2409 */
[----:B0-----:R-:W-:Y:S02]  /*2210*/  IADD3 R4, P0, P1, R4, R8, R18 ;  /* 0x0000000804047210 */ /* 0x001fe4000791e012 */
[----:B------:R-:W0:Y:S02]  /*2220*/  LDS.128 R8, [UR15+0x50] ;  /* 0x0000500fff087984 */ /* 0x000e240008000c00 */
[----:B------:R-:W-:Y:S02]  /*2230*/  IADD3.X R5, PT, PT, R5, R16, R19, P0, P1 ;  /* 0x0000001005057210 */ /* 0x000fe400007e2413 */
[----:B------:R-:W2:Y:S01]  /*2240*/  LDS.128 R16, [UR15+0x60] ;  /* 0x0000600fff107984 */ /* 0x000ea20008000c00 */
[----:B---3--:R-:W-:-:S04]  /*2250*/  IADD3 R4, P0, P1, R12, R4, R6 ;  /* 0x000000040c047210 */ /* 0x008fc8000791e006 */
[----:B------:R-:W-:Y:S02]  /*2260*/  IADD3.X R7, PT, PT, R13, R5, R7, P0, P1 ;  /* 0x000000050d077210 */ /* 0x000fe400007e2407 */
[----:B0-----:R-:W-:-:S04]  /*2270*/  IADD3 R5, P0, P1, R8, R4, R14 ;  /* 0x0000000408057210 */ /* 0x001fc8000791e00e */
[----:B------:R-:W-:Y:S02]  /*2280*/  IADD3.X R9, PT, PT, R9, R7, R15, P0, P1 ;  /* 0x0000000709097210 */ /* 0x000fe400007e240f */
[----:B--2---:R-:W-:-:S04]  /*2290*/  IADD3 R5, P0, P1, R16, R5, R10 ;  /* 0x0000000510057210 */ /* 0x004fc8000791e00a */
[----:B------:R-:W-:Y:S02]  /*22a0*/  IADD3.X R11, PT, PT, R17, R9, R11, P0, P1 ;  /* 0x00000009110b7210 */ /* 0x000fe400007e240b */
[----:B------:R-:W-:-:S05]  /*22b0*/  IADD3 R4, P0, PT, R5, R18, RZ ;  /* 0x0000001205047210 */ /* 0x000fca0007f1e0ff */
[----:B------:R-:W-:-:S05]  /*22c0*/  IMAD.X R5, R11, 0x1, R19, P0 ;  /* 0x000000010b057824 */ /* 0x000fca00000e0613 */
[----:B------:R3:W-:Y:S03]  /*22d0*/  STS.64 [UR15+0x78], R4 ;  /* 0x00007804ff007988 */ /* 0x0007e60008000a0f */
.L_x_312:
[----:B------:R-:W-:Y:S05]  /*22e0*/  BSYNC.RECONVERGENT B0 ;  /* 0x0000000000007941 */ /* 0x000fea0003800200 */
.L_x_311:
[----:B------:R-:W-:Y:S01]  /*22f0*/  BAR.SYNC.DEFER_BLOCKING 0x0 ;  /* 0x0000000000007b1d */ /* 0x000fe20000010000 */
[----:B------:R-:W-:Y:S01]  /*2300*/  IMAD.U32 R7, RZ, RZ, UR7 ;  /* 0x00000007ff077e24 */ /* 0x000fe2000f8e00ff */
[----:B------:R-:W-:Y:S01]  /*2310*/  UIADD3 UR8, UPT, UPT, UR8, 0x80, URZ ;  /* 0x0000008008087890 */ /* 0x000fe2000fffe0ff */
[----:B--2---:R-:W-:Y:S01]  /*2320*/  CS2R R8, SRZ ;  /* 0x0000000000087805 */ /* 0x004fe2000001ff00 */
[----:B0-----:R-:W-:Y:S02]  /*2330*/  IMAD.MOV.U32 R16, RZ, RZ, 0x180 ;  /* 0x00000180ff107424 */ /* 0x001fe400078e00ff */
[----:B------:R-:W3:Y:S01]  /*2340*/  LDCU.64 UR18, c[0x0][0x398] ;  /* 0x00007300ff1277ac */ /* 0x000ee20008000a00 */
[----:B------:R-:W-:Y:S01]  /*2350*/  ULEA UR8, UR9, UR8, 0x18 ;  /* 0x0000000809087291 */ /* 0x000fe2000f8ec0ff */
[----:B------:R-:W0:Y:S01]  /*2360*/  LDS.64 R10, [UR15+0x78] ;  /* 0x0000780fff0a7984 */ /* 0x000e220008000a00 */
[----:B---3--:R-:W-:-:S05]  /*2370*/  IADD3 R4, P0, PT, R28, UR18, RZ ;  /* 0x000000121c047c10 */ /* 0x008fca000ff1e0ff */
[----:B------:R-:W-:Y:S02]  /*2380*/  IMAD.X R5, RZ, RZ, UR19, P0 ;  /* 0x00000013ff057e24 */ /* 0x000fe400080e06ff */
[----:B------:R-:W-:Y:S01]  /*2390*/  IMAD.WIDE.U32 R4, R7, 0x24000, R4 ;  /* 0x0002400007047825 */ /* 0x000fe200078e0004 */
[----:B------:R-:W-:Y:S02]  /*23a0*/  CS2R R6, SRZ ;  /* 0x0000000000067805 */ /* 0x000fe4000001ff00 */
[----:B------:R-:W-:-:S05]  /*23b0*/  IADD3 R12, P0, PT, R4, 0xb4600, RZ ;  /* 0x000b4600040c7810 */ /* 0x000fca0007f1e0ff */
[----:B------:R-:W-:Y:S01]  /*23c0*/  IMAD.X R13, RZ, RZ, R5, P0 ;  /* 0x000000ffff0d7224 */ /* 0x000fe200000e0605 */
[----:B------:R-:W-:-:S07]  /*23d0*/  CS2R R4, SRZ ;  /* 0x0000000000047805 */ /* 0x000fce000001ff00 */
.L_x_313:
[----:B------:R-:W2:Y:S04]  /*23e0*/  LDG.E.U8.CONSTANT R18, desc[UR20][R12.64+-0x8fb80] ;  /* 0xf70480140c127981 */ /* 0x000ea8000c1e9100 */
[----:B------:R-:W2:Y:S04]  /*23f0*/  LDG.E.U8.CONSTANT R17, desc[UR20][R12.64+-0x8fd00] ;  /* 0xf70300140c117981 */ /* 0x000ea8000c1e9100 */
[----:B------:R-:W3:Y:S04]  /*2400*/  LDG.E.U8.CONSTANT R14, desc[UR20][R12.64+-0x8fe80] ;  /* 0xf70180140c0e7981 */ /* 0x000ee8000c1e9100 */
[----:B------:R-:W3:Y:S04]  /*2410*/  LDG.E.U8.CONSTANT R15, desc[UR20][R12.64+-0x90000] ;  /* 0xf70000140c0f7981 */ /* 0x000ee8000c1e9100 */
[----:B------:R-:W4:Y:S04]  /*2420*/  LDG.E.U8.CONSTANT R23, desc[UR20][R12.64+-0x8f700] ;  /* 0xf70900140c177981 */ /* 0x000f28000c1e9100 */
[----:B------:R-:W5:Y:S04]  /*2430*/  LDG.E.U8.CONSTANT R19, desc[UR20][R12.64+-0x8f880] ;  /* 0xf70780140c137981 */ /* 0x000f68000c1e9100 */
[----:B------:R-:W5:Y:S04]  /*2440*/  LDG.E.U8.CONSTANT R22, desc[UR20][R12.64+-0x8fa00] ;  /* 0xf70600140c167981 */ /* 0x000f68000c1e9100 */
[----:B------:R-:W5:Y:S01]  /*2450*/  LDG.E.U8.CONSTANT R25, desc[UR20][R12.64+0x600] ;  /* 0x000600140c197981 */ /* 0x000f62000c1e9100 */
[----:B--2---:R-:W-:-:S03]  /*2460*/  PRMT R18, R17, 0x3340, R18 ;  /* 0x0000334011127816 */ /* 0x004fc60000000012 */
[----:B------:R-:W4:Y:S01]  /*2470*/  LDG.E.U8.CONSTANT R17, desc[UR20][R12.64+-0x8f580] ;  /* 0xf70a80140c117981 */ /* 0x000f22000c1e9100 */
[----:B---3--:R-:W-:-:S03]  /*2480*/  PRMT R14, R15, 0x3340, R14 ;  /* 0x000033400f0e7816 */ /* 0x008fc6000000000e */
[----:B------:R-:W2:Y:S01]  /*2490*/  LDG.E.U8.CONSTANT R15, desc[UR20][R12.64+0x300] ;  /* 0x000300140c0f7981 */ /* 0x000ea2000c1e9100 */
[----:B------:R-:W-:-:S03]  /*24a0*/  PRMT R18, R14, 0x5410, R18 ;  /* 0x000054100e127816 */ /* 0x000fc60000000012 */
[----:B------:R-:W2:Y:S01]  /*24b0*/  LDG.E.U8.CONSTANT R14, desc[UR20][R12.64+0x480] ;  /* 0x000480140c0e7981 */ /* 0x000ea2000c1e9100 */
[----:B----4-:R-:W-:Y:S02]  /*24c0*/  PRMT R17, R23, 0x3340, R17 ;  /* 0x0000334017117816 */ /* 0x010fe40000000011 */
[----:B-----5:R-:W-:Y:S02]  /*24d0*/  PRMT R23, R22, 0x3340, R19 ;  /* 0x0000334016177816 */ /* 0x020fe40000000013 */
[----:B------:R-:W3:Y:S04]  /*24e0*/  LDG.E.U8.CONSTANT R19, desc[UR20][R12.64+0x180] ;  /* 0x000180140c137981 */ /* 0x000ee8000c1e9100 */
[----:B------:R-:W3:Y:S01]  /*24f0*/  LDG.E.U8.CONSTANT R22, desc[UR20][R12.64] ;  /* 0x000000140c167981 */ /* 0x000ee2000c1e9100 */
[----:B------:R-:W-:-:S02]  /*2500*/  PRMT R17, R23, 0x5410, R17 ;  /* 0x0000541017117816 */ /* 0x000fc40000000011 */
[----:B--2---:R-:W-:Y:S02]  /*2510*/  PRMT R23, R15, 0x3340, R14 ;  /* 0x000033400f177816 */ /* 0x004fe4000000000e */
[----:B------:R-:W2:Y:S01]  /*2520*/  LDS.64 R14, [R16+UR8] ;  /* 0x00000008100e7984 */ /* 0x000ea20008000a00 */
[----:B---3--:R-:W-:Y:S01]  /*2530*/  PRMT R19, R22, 0x3340, R19 ;  /* 0x0000334016137816 */ /* 0x008fe20000000013 */
[----:B--2---:R-:W-:-:S03]  /*2540*/  IDP.4A.S8.S8 R22, R18, R14, RZ ;  /* 0x0000000e12167226 */ /* 0x004fc600000006ff */
[----:B------:R-:W-:Y:S01]  /*2550*/  PRMT R18, R19, 0x5410, R23 ;  /* 0x0000541013127816 */ /* 0x000fe20000000017 */
[----:B------:R-:W-:Y:S01]  /*2560*/  IDP.4A.S8.S8 R17, R17, R15, R22 ;  /* 0x0000000f11117226 */ /* 0x000fe20000000616 */
[----:B------:R-:W2:Y:S04]  /*2570*/  LDG.E.U8.CONSTANT R19, desc[UR20][R12.64+0xa80] ;  /* 0x000a80140c137981 */ /* 0x000ea8000c1e9100 */
[----:B------:R-:W2:Y:S04]  /*2580*/  LDG.E.U8.CONSTANT R22, desc[UR20][R12.64+0x900] ;  /* 0x000900140c167981 */ /* 0x000ea8000c1e9100 */
[----:B------:R-:W3:Y:S01]  /*2590*/  LDG.E.U8.CONSTANT R23, desc[UR20][R12.64+0x780] ;  /* 0x000780140c177981 */ /* 0x000ee2000c1e9100 */
[----:B------:R-:W-:Y:S01]  /*25a0*/  IDP.4A.S8.S8 R18, R18, R14, RZ ;  /* 0x0000000e12127226 */ /* 0x000fe200000006ff */
[----:B--2---:R-:W-:-:S02]  /*25b0*/  PRMT R19, R22, 0x3340, R19 ;  /* 0x0000334016137816 */ /* 0x004fc40000000013 */
[----:B------:R-:W2:Y:S01]  /*25c0*/  LDG.E.U8.CONSTANT R22, desc[UR20][R12.64+0x90300] ;  /* 0x090300140c167981 */ /* 0x000ea2000c1e9100 */
[----:B---3--:R-:W-:-:S03]  /*25d0*/  PRMT R23, R25, 0x3340, R23 ;  /* 0x0000334019177816 */ /* 0x008fc60000000017 */
[----:B------:R-:W3:Y:S01]  /*25e0*/  LDG.E.U8.CONSTANT R25, desc[UR20][R12.64+0x90000] ;  /* 0x090000140c197981 */ /* 0x000ee2000c1e9100 */
[----:B------:R-:W-:-:S03]  /*25f0*/  PRMT R19, R23, 0x5410, R19 ;  /* 0x0000541017137816 */ /* 0x000fc60000000013 */
[----:B------:R-:W3:Y:S02]  /*2600*/  LDG.E.U8.CONSTANT R23, desc[UR20][R12.64+0x90180] ;  /* 0x090180140c177981 */ /* 0x000ee4000c1e9100 */
[----:B------:R-:W-:Y:S02]  /*2610*/  IDP.4A.S8.S8 R18, R19, R15, R18 ;  /* 0x0000000f13127226 */ /* 0x000fe40000000612 */
        /* <DEDUP_REMOVED lines=8> */
[----:B------:R4:W2:Y:S01]  /*26a0*/  LDG.E.U8.CONSTANT R19, desc[UR20][R12.64+0x90a80] ;  /* 0x090a80140c137981 */ /* 0x0008a2000c1e9100 */
[----:B------:R-:W-:-:S05]  /*26b0*/  VIADD R16, R16, 0x8 ;  /* 0x0000000810107836 */ /* 0x000fca0000000000 */
[----:B------:R-:W-:Y:S02]  /*26c0*/  ISETP.NE.AND P0, PT, R16, 0x300, PT ;  /* 0x000003001000780c */ /* 0x000fe40003f05270 */
[C---:B------:R-:W-:Y:S02]  /*26d0*/  IADD3 R5, P1, PT, R17.reuse, R5, RZ ;  /* 0x0000000511057210 */ /* 0x040fe40007f3e0ff */
[----:B----4-:R-:W-:Y:S02]  /*26e0*/  IADD3 R12, P4, PT, R12, 0xc00, RZ ;  /* 0x00000c000c0c7810 */ /* 0x010fe40007f9e0ff */
[C---:B------:R-:W-:Y:S02]  /*26f0*/  IADD3 R9, P2, PT, R18.reuse, R9, RZ ;  /* 0x0000000912097210 */ /* 0x040fe40007f5e0ff */
[----:B------:R-:W-:Y:S01]  /*2700*/  LEA.HI.X.SX32 R6, R17, R6, 0x1, P1 ;  /* 0x0000000611067211 */ /* 0x000fe200008f0eff */
[----:B------:R-:W-:Y:S01]  /*2710*/  IMAD.X R13, RZ, RZ, R13, P4 ;  /* 0x000000ffff0d7224 */ /* 0x000fe200020e060d */
[----:B------:R-:W-:-:S02]  /*2720*/  LEA.HI.X.SX32 R7, R18, R7, 0x1, P2 ;  /* 0x0000000712077211 */ /* 0x000fc400010f0eff */
[----:B---3--:R-:W-:Y:S02]  /*2730*/  PRMT R23, R25, 0x3340, R23 ;  /* 0x0000334019177816 */ /* 0x008fe40000000017 */
[----:B--2---:R-:W-:-:S04]  /*2740*/  PRMT R19, R22, 0x3340, R19 ;  /* 0x0000334016137816 */ /* 0x004fc80000000013 */
[----:B------:R-:W-:-:S05]  /*2750*/  PRMT R19, R23, 0x5410, R19 ;  /* 0x0000541017137816 */ /* 0x000fca0000000013 */
[----:B------:R-:W-:-:S05]  /*2760*/  IDP.4A.S8.S8 R14, R19, R15, R14 ;  /* 0x0000000f130e7226 */ /* 0x000fca000000060e */
[----:B------:R-:W-:-:S04]  /*2770*/  IADD3 R4, P3, PT, R14, R4, RZ ;  /* 0x000000040e047210 */ /* 0x000fc80007f7e0ff */
[----:B------:R-:W-:Y:S01]  /*2780*/  LEA.HI.X.SX32 R8, R14, R8, 0x1, P3 ;  /* 0x000000080e087211 */ /* 0x000fe200018f0eff */
[----:B------:R-:W-:Y:S08]  /*2790*/  @P0 BRA `(.L_x_313) ;  /* 0xfffffffc00100947 */ /* 0x000ff0000383ffff */
[C---:B------:R-:W-:Y:S01]  /*27a0*/  VIADD R12, R24.reuse, 0xca ;  /* 0x000000ca180c7836 */ /* 0x040fe20000000000 */
[----:B------:R-:W2:Y:S01]  /*27b0*/  LDCU.64 UR18, c[0x0][0x3a0] ;  /* 0x00007400ff1277ac */ /* 0x000ea20008000a00 */
[----:B------:R-:W-:-:S03]  /*27c0*/  VIADD R14, R24, 0xc8 ;  /* 0x000000c8180e7836 */ /* 0x000fc60000000000 */
[----:B------:R-:W-:Y:S01]  /*27d0*/  SHF.R.U32.HI R13, RZ, 0x10, R12 ;  /* 0x00000010ff0d7819 */ /* 0x000fe2000001160c */
[----:B------:R-:W-:Y:S01]  /*27e0*/  UIMAD UR8, UR7, 0x18000, URZ ;  /* 0x00018000070878a4 */ /* 0x000fe2000f8e02ff */
[----:B------:R-:W-:Y:S01]  /*27f0*/  SHF.R.U32.HI R17, RZ, 0x10, R14 ;  /* 0x00000010ff117819 */ /* 0x000fe2000001160e */
[----:B------:R-:W-:Y:S01]  /*2800*/  USHF.L.U32 UR15, UR16, 0x2, URZ ;  /* 0x00000002100f7899 */ /* 0x000fe200080006ff */
[----:B------:R-:W-:Y:S01]  /*2810*/  LOP3.LUT R12, R13, R12, RZ, 0x3c, !PT ;  /* 0x0000000c0d0c7212 */ /* 0x000fe200078e3cff */
[----:B------:R-:W-:Y:S01]  /*2820*/  VIADD R13, R24, 0xcc ;  /* 0x000000cc180d7836 */ /* 0x000fe20000000000 */
[----:B------:R-:W-:Y:S01]  /*2830*/  LOP3.LUT R14, R17, R14, RZ, 0x3c, !PT ;  /* 0x0000000e110e7212 */ /* 0x000fe200078e3cff */
[----:B------:R-:W-:Y:S02]  /*2840*/  UMOV UR9, URZ ;  /* 0x000000ff00097c82 */ /* 0x000fe40008000000 */
[----:B------:R-:W-:Y:S01]  /*2850*/  IMAD R12, R12, -0x7a143595, RZ ;  /* 0x85ebca6b0c0c7824 */ /* 0x000fe200078e02ff */
[----:B------:R-:W-:Y:S01]  /*2860*/  SHF.R.U32.HI R16, RZ, 0x10, R13 ;  /* 0x00000010ff107819 */ /* 0x000fe2000001160d */
[----:B------:R-:W-:Y:S01]  /*2870*/  IMAD R14, R14, -0x7a143595, RZ ;  /* 0x85ebca6b0e0e7824 */ /* 0x000fe200078e02ff */
[----:B------:R-:W-:-:S02]  /*2880*/  UIMAD.WIDE.U32 UR8, UR15, 0x18000, UR8 ;  /* 0x000180000f0878a5 */ /* 0x000fc4000f8e0008 */
[----:B------:R-:W-:Y:S02]  /*2890*/  SHF.R.U32.HI R15, RZ, 0xd, R12 ;  /* 0x0000000dff0f7819 */ /* 0x000fe4000001160c */
[----:B------:R-:W-:Y:S01]  /*28a0*/  LOP3.LUT R13, R16, R13, RZ, 0x3c, !PT ;  /* 0x0000000d100d7212 */ /* 0x000fe200078e3cff */
[----:B--2---:R-:W-:Y:S01]  /*28b0*/  UIADD3 UR18, UP0, UPT, UR8, UR18, URZ ;  /* 0x0000001208127290 */ /* 0x004fe2000ff1e0ff */
[----:B------:R-:W-:Y:S02]  /*28c0*/  LOP3.LUT R12, R15, R12, RZ, 0x3c, !PT ;  /* 0x0000000c0f0c7212 */ /* 0x000fe400078e3cff */
[----:B------:R-:W-:Y:S01]  /*28d0*/  SHF.R.U32.HI R17, RZ, 0xd, R14 ;  /* 0x0000000dff117819 */ /* 0x000fe2000001160e */
[----:B------:R-:W-:Y:S01]  /*28e0*/  IMAD R13, R13, -0x7a143595, RZ ;  /* 0x85ebca6b0d0d7824 */ /* 0x000fe200078e02ff */
[----:B------:R-:W-:Y:S01]  /*28f0*/  UIADD3.X UR19, UPT, UPT, UR9, UR19, URZ, UP0, !UPT ;  /* 0x0000001309137290 */ /* 0x000fe200087fe4ff */
[----:B------:R-:W-:Y:S01]  /*2900*/  IMAD R12, R12, -0x3d4d51cb, RZ ;  /* 0xc2b2ae350c0c7824 */ /* 0x000fe200078e02ff */
[----:B------:R-:W-:-:S02]  /*2910*/  UISETP.NE.AND UP0, UPT, UR17, URZ, UPT ;  /* 0x000000ff1100728c */ /* 0x000fc4000bf05270 */
[----:B------:R-:W-:Y:S02]  /*2920*/  SHF.R.U32.HI R16, RZ, 0xd, R13 ;  /* 0x0000000dff107819 */ /* 0x000fe4000001160d */
[----:B------:R-:W-:Y:S02]  /*2930*/  SHF.R.U32.HI R15, RZ, 0x10, R12 ;  /* 0x00000010ff0f7819 */ /* 0x000fe4000001160c */
[----:B------:R-:W-:Y:S02]  /*2940*/  LOP3.LUT R13, R16, R13, RZ, 0x3c, !PT ;  /* 0x0000000d100d7212 */ /* 0x000fe400078e3cff */
[----:B------:R-:W-:Y:S02]  /*2950*/  LOP3.LUT R15, R15, R12, RZ, 0x3c, !PT ;  /* 0x0000000c0f0f7212 */ /* 0x000fe400078e3cff */
[----:B------:R-:W-:Y:S01]  /*2960*/  LOP3.LUT R12, R17, R14, RZ, 0x3c, !PT ;  /* 0x0000000e110c7212 */ /* 0x000fe200078e3cff */
[----:B------:R-:W-:Y:S01]  /*2970*/  IMAD R13, R13, -0x3d4d51cb, RZ ;  /* 0xc2b2ae350d0d7824 */ /* 0x000fe200078e02ff */
[----:B------:R-:W-:-:S02]  /*2980*/  LOP3.LUT R14, R15, 0x1, RZ, 0xc0, !PT ;  /* 0x000000010f0e7812 */ /* 0x000fc400078ec0ff */
[----:B------:R-:W-:Y:S01]  /*2990*/  SHF.R.U32.HI R16, RZ, 0x1, R15 ;  /* 0x00000001ff107819 */ /* 0x000fe2000001160f */
[----:B------:R-:W-:Y:S01]  /*29a0*/  IMAD R12, R12, -0x3d4d51cb, RZ ;  /* 0xc2b2ae350c0c7824 */ /* 0x000fe200078e02ff */
[----:B------:R-:W-:Y:S02]  /*29b0*/  ISETP.NE.U32.AND P0, PT, R14, 0x1, PT ;  /* 0x000000010e00780c */ /* 0x000fe40003f05070 */
[----:B------:R-:W-:Y:S02]  /*29c0*/  SHF.R.U32.HI R14, RZ, 0x10, R13 ;  /* 0x00000010ff0e7819 */ /* 0x000fe4000001160d */
[----:B------:R-:W-:Y:S02]  /*29d0*/  SHF.R.U32.HI R15, RZ, 0x10, R12 ;  /* 0x00000010ff0f7819 */ /* 0x000fe4000001160c */
[----:B------:R-:W-:Y:S02]  /*29e0*/  LOP3.LUT R14, R14, R13, RZ, 0x3c, !PT ;  /* 0x0000000d0e0e7212 */ /* 0x000fe400078e3cff */
[----:B------:R-:W-:-:S02]  /*29f0*/  LOP3.LUT R13, R16, 0xf, RZ, 0xc0, !PT ;  /* 0x0000000f100d7812 */ /* 0x000fc400078ec0ff */
[----:B------:R-:W-:Y:S02]  /*2a00*/  LOP3.LUT R15, R15, R12, RZ, 0x3c, !PT ;  /* 0x0000000c0f0f7212 */ /* 0x000fe400078e3cff */
[----:B------:R-:W-:Y:S01]  /*2a10*/  LOP3.LUT R12, R14, 0x1, RZ, 0xc0, !PT ;  /* 0x000000010e0c7812 */ /* 0x000fe200078ec0ff */
[----:B------:R-:W-:Y:S01]  /*2a20*/  @P0 IMAD.MOV R13, RZ, RZ, -R13 ;  /* 0x000000ffff0d0224 */ /* 0x000fe200078e0a0d */
[----:B------:R-:W-:Y:S02]  /*2a30*/  SHF.R.U32.HI R17, RZ, 0x1, R14 ;  /* 0x00000001ff117819 */ /* 0x000fe4000001160e */
[----:B------:R-:W-:Y:S02]  /*2a40*/  ISETP.NE.U32.AND P1, PT, R12, 0x1, PT ;  /* 0x000000010c00780c */ /* 0x000fe40003f25070 */
[----:B------:R-:W-:Y:S02]  /*2a50*/  SHF.R.S32.HI R12, RZ, 0x1f, R13 ;  /* 0x0000001fff0c7819 */ /* 0x000fe4000001140d */
[----:B------:R-:W-:-:S02]  /*2a60*/  LOP3.LUT R16, R15, 0x1, RZ, 0xc0, !PT ;  /* 0x000000010f107812 */ /* 0x000fc400078ec0ff */
[----:B------:R-:W-:Y:S01]  /*2a70*/  SHF.R.U32.HI R15, RZ, 0x1, R15 ;  /* 0x00000001ff0f7819 */ /* 0x000fe2000001160f */
[----:B------:R-:W-:Y:S01]  /*2a80*/  IMAD R12, R12, UR14, RZ ;  /* 0x0000000e0c0c7c24 */ /* 0x000fe2000f8e02ff */
[----:B------:R-:W-:Y:S02]  /*2a90*/  LOP3.LUT R17, R17, 0xf, RZ, 0xc0, !PT ;  /* 0x0000000f11117812 */ /* 0x000fe400078ec0ff */
[----:B------:R-:W-:Y:S01]  /*2aa0*/  LOP3.LUT R14, R15, 0xf, RZ, 0xc0, !PT ;  /* 0x0000000f0f0e7812 */ /* 0x000fe200078ec0ff */
[C---:B------:R-:W-:Y:S01]  /*2ab0*/  IMAD R15, R13.reuse, UR22, R12 ;  /* 0x000000160d0f7c24 */ /* 0x040fe2000f8e020c */
[----:B------:R-:W-:Y:S01]  /*2ac0*/  ISETP.NE.U32.AND P0, PT, R16, 0x1, PT ;  /* 0x000000011000780c */ /* 0x000fe20003f05070 */
[----:B------:R-:W-:-:S04]  /*2ad0*/  IMAD.WIDE.U32 R12, R13, UR14, RZ ;  /* 0x0000000e0d0c7c25 */ /* 0x000fc8000f8e00ff */
[----:B------:R-:W-:Y:S02]  /*2ae0*/  @P1 IMAD.MOV R17, RZ, RZ, -R17 ;  /* 0x000000ffff111224 */ /* 0x000fe400078e0a11 */
[----:B------:R-:W-:-:S03]  /*2af0*/  IMAD.IADD R16, R13, 0x1, R15 ;  /* 0x000000010d107824 */ /* 0x000fc600078e020f */
[----:B------:R-:W-:Y:S01]  /*2b00*/  SHF.R.S32.HI R13, RZ, 0x1f, R17 ;  /* 0x0000001fff0d7819 */ /* 0x000fe20000011411 */
[----:B-1----:R-:W-:Y:S02]  /*2b10*/  IMAD R16, R16, R2, RZ ;  /* 0x0000000210107224 */ /* 0x002fe400078e02ff */
[----:B------:R-:W-:Y:S02]  /*2b20*/  @P0 IMAD.MOV R14, RZ, RZ, -R14 ;  /* 0x000000ffff0e0224 */ /* 0x000fe400078e0a0e */
[----:B------:R-:W-:Y:S02]  /*2b30*/  IMAD R13, R13, UR14, RZ ;  /* 0x0000000e0d0d7c24 */ /* 0x000fe4000f8e02ff */
[----:B------:R-:W-:Y:S01]  /*2b40*/  IMAD R16, R3, R12, R16 ;  /* 0x0000000c03107224 */ /* 0x000fe200078e0210 */
[----:B------:R-:W-:Y:S01]  /*2b50*/  SHF.R.S32.HI R15, RZ, 0x1f, R14 ;  /* 0x0000001fff0f7819 */ /* 0x000fe2000001140e */
[----:B------:R-:W-:-:S04]  /*2b60*/  IMAD.WIDE.U32 R2, R12, R2, RZ ;  /* 0x000000020c027225 */ /* 0x000fc800078e00ff */
[C---:B------:R-:W-:Y:S02]  /*2b70*/  IMAD R18, R17.reuse, UR22, R13 ;  /* 0x0000001611127c24 */ /* 0x040fe4000f8e020d */
[----:B------:R-:W-:-:S04]  /*2b80*/  IMAD.WIDE.U32 R12, R17, UR14, RZ ;  /* 0x0000000e110c7c25 */ /* 0x000fc8000f8e00ff */
[----:B------:R-:W-:Y:S02]  /*2b90*/  IMAD.IADD R18, R13, 0x1, R18 ;  /* 0x000000010d127824 */ /* 0x000fe400078e0212 */
[----:B------:R-:W-:Y:S02]  /*2ba0*/  IMAD R15, R15, UR14, RZ ;  /* 0x0000000e0f0f7c24 */ /* 0x000fe4000f8e02ff */
[----:B0-----:R-:W-:Y:S02]  /*2bb0*/  IMAD R13, R18, R10, RZ ;  /* 0x0000000a120d7224 */ /* 0x001fe400078e02ff */
[----:B------:R-:W-:Y:S02]  /*2bc0*/  IMAD R17, R14, UR22, R15 ;  /* 0x000000160e117c24 */ /* 0x000fe4000f8e020f */
[----:B------:R-:W-:Y:S02]  /*2bd0*/  IMAD R13, R11, R12, R13 ;  /* 0x0000000c0b0d7224 */ /* 0x000fe400078e020d */
[----:B------:R-:W-:-:S04]  /*2be0*/  IMAD.WIDE.U32 R10, R12, R10, RZ ;  /* 0x0000000a0c0a7225 */ /* 0x000fc800078e00ff */
[----:B------:R-:W-:Y:S02]  /*2bf0*/  IMAD.IADD R16, R3, 0x1, R16 ;  /* 0x0000000103107824 */ /* 0x000fe400078e0210 */
[----:B------:R-:W-:Y:S02]  /*2c00*/  IMAD.IADD R13, R11, 0x1, R13 ;  /* 0x000000010b0d7824 */ /* 0x000fe400078e020d */
[----:B------:R-:W-:Y:S01]  /*2c10*/  IMAD.WIDE.U32 R14, R14, UR14, RZ ;  /* 0x0000000e0e0e7c25 */ /* 0x000fe2000f8e00ff */
[----:B------:R-:W-:Y:S02]  /*2c20*/  SHF.R.S64 R2, R2, 0x4, R16 ;  /* 0x0000000402027819 */ /* 0x000fe40000001010 */
[----:B------:R-:W-:Y:S01]  /*2c30*/  SHF.R.S64 R11, R10, 0x4, R13 ;  /* 0x000000040a0b7819 */ /* 0x000fe2000000100d */
[----:B------:R-:W-:Y:S01]  /*2c40*/  IMAD.IADD R15, R15, 0x1, R17 ;  /* 0x000000010f0f7824 */ /* 0x000fe200078e0211 */
[----:B------:R-:W-:Y:S02]  /*2c50*/  IADD3 R9, P0, PT, R2, R9, RZ ;  /* 0x0000000902097210 */ /* 0x000fe40007f1e0ff */
[----:B------:R-:W-:Y:S01]  /*2c60*/  IADD3 R4, P1, PT, R11, R4, RZ ;  /* 0x000000040b047210 */ /* 0x000fe20007f3e0ff */
[----:B------:R-:W-:Y:S01]  /*2c70*/  IMAD R15, R15, R20, RZ ;  /* 0x000000140f0f7224 */ /* 0x000fe200078e02ff */
[----:B------:R-:W-:Y:S01]  /*2c80*/  LEA.HI.X.SX32 R16, R16, R7, 0x1c, P0 ;  /* 0x0000000710107211 */ /* 0x000fe200000fe6ff */
[----:B------:R-:W-:Y:S01]  /*2c90*/  IMAD.U32 R11, RZ, RZ, UR17 ;  /* 0x00000011ff0b7e24 */ /* 0x000fe2000f8e00ff */
[----:B------:R-:W-:Y:S01]  /*2ca0*/  LEA.HI.X.SX32 R13, R13, R8, 0x1c, P1 ;  /* 0x000000080d0d7211 */ /* 0x000fe200008fe6ff */
[----:B------:R-:W-:Y:S01]  /*2cb0*/  IMAD R12, R21, R14, R15 ;  /* 0x0000000e150c7224 */ /* 0x000fe200078e020f */
[----:B------:R-:W-:Y:S01]  /*2cc0*/  SHF.R.S64 R9, R9, 0x8, R16 ;  /* 0x0000000809097819 */ /* 0x000fe20000001010 */
[----:B------:R-:W-:Y:S01]  /*2cd0*/  IMAD.WIDE.U32 R14, R14, R20, RZ ;  /* 0x000000140e0e7225 */ /* 0x000fe200078e00ff */
[----:B------:R-:W-:-:S02]  /*2ce0*/  SHF.R.S64 R7, R4, 0x8, R13 ;  /* 0x0000000804077819 */ /* 0x000fc4000000100d */
[----:B------:R-:W-:Y:S01]  /*2cf0*/  SHF.R.S32.HI R4, RZ, 0x8, R16 ;  /* 0x00000008ff047819 */ /* 0x000fe20000011410 */
[----:B------:R-:W-:Y:S01]  /*2d00*/  IMAD.IADD R3, R15, 0x1, R12 ;  /* 0x000000010f037824 */ /* 0x000fe200078e020c */
[----:B------:R-:W-:Y:S01]  /*2d10*/  ISETP.GT.U32.AND P0, PT, R9, -0x7f, PT ;  /* 0xffffff810900780c */ /* 0x000fe20003f04070 */
[----:B------:R-:W-:Y:S01]  /*2d20*/  IMAD R2, R11, 0x180, R28 ;  /* 0x000001800b027824 */ /* 0x000fe200078e021c */
[----:B------:R-:W-:Y:S01]  /*2d30*/  SHF.R.S32.HI R8, RZ, 0x8, R13 ;  /* 0x00000008ff087819 */ /* 0x000fe2000001140d */
[----:B------:R-:W-:Y:S01]  /*2d40*/  IMAD.MOV.U32 R11, RZ, RZ, RZ ;  /* 0x000000ffff0b7224 */ /* 0x000fe200078e00ff */
[----:B------:R-:W-:Y:S02]  /*2d50*/  ISETP.GT.U32.AND P1, PT, R7, -0x7f, PT ;  /* 0xffffff810700780c */ /* 0x000fe40003f24070 */
[----:B------:R-:W-:Y:S02]  /*2d60*/  SHF.R.S64 R14, R14, 0x4, R3 ;  /* 0x000000040e0e7819 */ /* 0x000fe40000001003 */
[----:B------:R-:W-:-:S02]  /*2d70*/  ISETP.GT.AND.EX P0, PT, R4, -0x1, PT, P0 ;  /* 0xffffffff0400780c */ /* 0x000fc40003f04300 */
[----:B------:R-:W-:Y:S02]  /*2d80*/  ISETP.GT.AND.EX P1, PT, R8, -0x1, PT, P1 ;  /* 0xffffffff0800780c */ /* 0x000fe40003f24310 */
[----:B------:R-:W-:Y:S02]  /*2d90*/  IADD3 R5, P2, PT, R14, R5, RZ ;  /* 0x000000050e057210 */ /* 0x000fe40007f5e0ff */
[----:B------:R-:W-:Y:S02]  /*2da0*/  SEL R9, R9, 0xffffff81, P0 ;  /* 0xffffff8109097807 */ /* 0x000fe40000000000 */
[----:B------:R-:W-:Y:S02]  /*2db0*/  SEL R7, R7, 0xffffff81, P1 ;  /* 0xffffff8107077807 */ /* 0x000fe40000800000 */
[----:B------:R-:W-:Y:S02]  /*2dc0*/  LEA.HI.X.SX32 R6, R3, R6, 0x1c, P2 ;  /* 0x0000000603067211 */ /* 0x000fe400010fe6ff */
[----:B------:R-:W-:-:S02]  /*2dd0*/  SEL R4, R4, 0xffffffff, P0 ;  /* 0xffffffff04047807 */ /* 0x000fc40000000000 */
[----:B------:R-:W-:Y:S02]  /*2de0*/  SEL R3, R8, 0xffffffff, P1 ;  /* 0xffffffff08037807 */ /* 0x000fe40000800000 */
[----:B------:R-:W-:Y:S02]  /*2df0*/  ISETP.LT.U32.AND P0, PT, R9, 0x7f, PT ;  /* 0x0000007f0900780c */ /* 0x000fe40003f01070 */
[----:B------:R-:W-:Y:S02]  /*2e00*/  ISETP.LT.U32.AND P1, PT, R7, 0x7f, PT ;  /* 0x0000007f0700780c */ /* 0x000fe40003f21070 */
[----:B------:R-:W-:Y:S02]  /*2e10*/  IADD3 R2, P3, PT, R2, UR18, RZ ;  /* 0x0000001202027c10 */ /* 0x000fe4000ff7e0ff */
[----:B------:R-:W-:Y:S02]  /*2e20*/  ISETP.LT.AND.EX P0, PT, R4, RZ, PT, P0 ;  /* 0x000000ff0400720c */ /* 0x000fe40003f01300 */
[----:B------:R-:W-:Y:S01]  /*2e30*/  ISETP.LT.AND.EX P1, PT, R3, RZ, PT, P1 ;  /* 0x000000ff0300720c */ /* 0x000fe20003f21310 */
[----:B------:R-:W-:Y:S01]  /*2e40*/  IMAD.X R3, RZ, RZ, UR19, P3 ;  /* 0x00000013ff037e24 */ /* 0x000fe200098e06ff */
[----:B------:R-:W-:-:S02]  /*2e50*/  SEL R9, R9, 0x7f, P0 ;  /* 0x0000007f09097807 */ /* 0x000fc40000000000 */
[----:B------:R-:W-:Y:S02]  /*2e60*/  SEL R7, R7, 0x7f, P1 ;  /* 0x0000007f07077807 */ /* 0x000fe40000800000 */
[----:B------:R-:W-:Y:S01]  /*2e70*/  ISETP.GT.U32.AND P2, PT, R28, 0x5, PT ;  /* 0x000000051c00780c */ /* 0x000fe20003f44070 */
[----:B------:R-:W-:Y:S01]  /*2e80*/  STG.E.U8 desc[UR20][R2.64], R9 ;  /* 0x0000000902007986 */ /* 0x000fe2000c101114 */
[--C-:B------:R-:W-:Y:S02]  /*2e90*/  SHF.R.S64 R5, R5, 0x8, R6.reuse ;  /* 0x0000000805057819 */ /* 0x100fe40000001006 */
[----:B------:R-:W-:Y:S01]  /*2ea0*/  SHF.R.S32.HI R4, RZ, 0x8, R6 ;  /* 0x00000008ff047819 */ /* 0x000fe20000011406 */
[----:B------:R0:W-:Y:S01]  /*2eb0*/  STG.E.U8 desc[UR20][R2.64+0xc000], R7 ;  /* 0x00c0000702007986 */ /* 0x0001e2000c101114 */
[----:B------:R-:W-:Y:S01]  /*2ec0*/  BAR.SYNC.DEFER_BLOCKING 0x0 ;  /* 0x0000000000007b1d */ /* 0x000fe20000010000 */
[----:B------:R-:W-:-:S04]  /*2ed0*/  ISETP.GT.U32.AND P0, PT, R5, -0x7f, PT ;  /* 0xffffff810500780c */ /* 0x000fc80003f04070 */
[C---:B------:R-:W-:Y:S02]  /*2ee0*/  ISETP.GT.AND.EX P0, PT, R4.reuse, -0x1, PT, P0 ;  /* 0xffffffff0400780c */ /* 0x040fe40003f04300 */
[----:B0-----:R-:W-:Y:S02]  /*2ef0*/  CS2R R6, SRZ ;  /* 0x0000000000067805 */ /* 0x001fe4000001ff00 */
[----:B------:R-:W-:Y:S02]  /*2f00*/  SEL R8, R5, 0xffffff81, P0 ;  /* 0xffffff8105087807 */ /* 0x000fe40000000000 */
[----:B------:R-:W-:Y:S02]  /*2f10*/  SEL R4, R4, 0xffffffff, P0 ;  /* 0xffffffff04047807 */ /* 0x000fe40000000000 */
[----:B------:R-:W-:-:S04]  /*2f20*/  ISETP.LT.U32.AND P0, PT, R8, 0x7f, PT ;  /* 0x0000007f0800780c */ /* 0x000fc80003f01070 */
[----:B------:R-:W-:Y:S02]  /*2f30*/  ISETP.LT.AND.EX P0, PT, R4, RZ, PT, P0 ;  /* 0x000000ff0400720c */ /* 0x000fe40003f01300 */
[----:B------:R-:W-:Y:S02]  /*2f40*/  CS2R R4, SRZ ;  /* 0x0000000000047805 */ /* 0x000fe4000001ff00 */
[----:B------:R-:W-:Y:S01]  /*2f50*/  SEL R8, R8, 0x7f, P0 ;  /* 0x0000007f08087807 */ /* 0x000fe20000000000 */
[----:B------:R0:W-:Y:S01]  /*2f60*/  @!P2 STS [R0], RZ ;  /* 0x000000ff0000a388 */ /* 0x0001e20000000800 */
[----:B------:R-:W-:Y:S06]  /*2f70*/  BAR.SYNC.DEFER_BLOCKING 0x0 ;  /* 0x0000000000007b1d */ /* 0x000fec0000010000 */
[----:B------:R-:W-:Y:S05]  /*2f80*/  BRA.U !UP0, `(.L_x_314) ;  /* 0x00000005083c7547 */ /* 0x000fea000b800000 */
[----:B------:R-:W-:Y:S02]  /*2f90*/  LOP3.LUT R22, R28, 0x1f, RZ, 0xc0, !PT ;  /* 0x0000001f1c167812 */ /* 0x000fe400078ec0ff */
[----:B------:R-:W-:Y:S01]  /*2fa0*/  CS2R R4, SRZ ;  /* 0x0000000000047805 */ /* 0x000fe2000001ff00 */
[----:B------:R-:W-:Y:S01]  /*2fb0*/  IMAD.MOV.U32 R9, RZ, RZ, RZ ;  /* 0x000000ffff097224 */ /* 0x000fe200078e00ff */
[----:B------:R-:W-:-:S13]  /*2fc0*/  ISETP.NE.AND P0, PT, R22, RZ, PT ;  /* 0x000000ff1600720c */ /* 0x000fda0003f05270 */
.L_x_319:
[----:B------:R-:W-:-:S05]  /*2fd0*/  IMAD R2, R9, 0x180, R28 ;  /* 0x0000018009027824 */ /* 0x000fca00078e021c */
[----:B------:R-:W-:-:S05]  /*2fe0*/  IADD3 R2, P1, PT, R2, UR18, RZ ;  /* 0x0000001202027c10 */ /* 0x000fca000ff3e0ff */
[----:B------:R-:W-:-:S05]  /*2ff0*/  IMAD.X R3, RZ, RZ, UR19, P1 ;  /* 0x00000013ff037e24 */ /* 0x000fca00088e06ff */
[----:B------:R-:W2:Y:S01]  /*3000*/  LDG.E.S8 R11, desc[UR20][R2.64] ;  /* 0x00000014020b7981 */ /* 0x000ea2000c1e1300 */
        /* <DEDUP_REMOVED lines=15> */
.L_x_316:
[----:B------:R-:W-:Y:S05]  /*3100*/  BSYNC.RECONVERGENT B0 ;  /* 0x0000000000007941 */ /* 0x000fea0003800200 */
.L_x_315:
[----:B------:R-:W-:Y:S06]  /*3110*/  BAR.SYNC.DEFER_BLOCKING 0x0 ;  /* 0x0000000000007b1d */ /* 0x000fec0000010000 */
[----:B-1----:R-:W1:Y:S04]  /*3120*/  LDS R10, [R29+UR12+0x300] ;  /* 0x0003000c1d0a7984 */ /* 0x002e680008000800 */
[----:B------:R-:W2:Y:S04]  /*3130*/  LDG.E.S8 R11, desc[UR20][R2.64+0xc000] ;  /* 0x00c00014020b7981 */ /* 0x000ea8000c1e1300 */
[----:B------:R-:W-:Y:S01]  /*3140*/  @!P2 STS [R0], RZ ;  /* 0x000000ff0000a388 */ /* 0x000fe20000000800 */
[----:B------:R-:W-:Y:S06]  /*3150*/  BAR.SYNC.DEFER_BLOCKING 0x0 ;  /* 0x0000000000007b1d */ /* 0x000fec0000010000 */
[----:B------:R-:W3:Y:S01]  /*3160*/  LDG.E.S8 R13, desc[UR20][R2.64+0x180] ;  /* 0x00018014020d7981 */ /* 0x000ee2000c1e1300 */
[----:B------:R-:W-:Y:S01]  /*3170*/  LOP3.LUT R14, R28, 0x1f, RZ, 0xc0, !PT ;  /* 0x0000001f1c0e7812 */ /* 0x000fe200078ec0ff */
[----:B------:R-:W-:Y:S01]  /*3180*/  BSSY.RECONVERGENT B0, `(.L_x_317) ;  /* 0x000001a000007945 */ /* 0x000fe20003800200 */
[----:B-1----:R-:W-:-:S02]  /*3190*/  SHF.R.S32.HI R10, RZ, 0x3, R10 ;  /* 0x00000003ff0a7819 */ /* 0x002fc4000001140a */
[----:B------:R-:W-:Y:S02]  /*31a0*/  ISETP.NE.AND P0, PT, R14, RZ, PT ;  /* 0x000000ff0e00720c */ /* 0x000fe40003f05270 */
[----:B------:R-:W-:-:S04]  /*31b0*/  VIMNMX R10, PT, PT, R10, 0x7f, PT ;  /* 0x0000007f0a0a7848 */ /* 0x000fc80003fe0100 */
[----:B------:R-:W-:-:S05]  /*31c0*/  VIMNMX R10, PT, PT, R10, -0x80, !PT ;  /* 0xffffff800a0a7848 */ /* 0x000fca0007fe0100 */
[----:B------:R-:W-:-:S04]  /*31d0*/  VIADD R10, R10, 0x80 ;  /* 0x000000800a0a7836 */ /* 0x000fc80000000000 */
[----:B------:R-:W-:-:S06]  /*31e0*/  IMAD.SHL.U32 R10, R10, 0x4, RZ ;  /* 0x000000040a0a7824 */ /* 0x000fcc00078e00ff */
[----:B------:R-:W2:Y:S02]  /*31f0*/  LDC R10, c[0x3][R10] ;  /* 0x00c000000a0a7b82 */ /* 0x000ea40000000800 */
[----:B--2---:R-:W-:-:S04]  /*3200*/  IMAD.WIDE R6, R10, R11, R6 ;  /* 0x0000000b0a067225 */ /* 0x004fc800078e0206 */
[----:B---3--:R-:W-:-:S05]  /*3210*/  IMAD R19, R8, R13, RZ ;  /* 0x0000000d08137224 */ /* 0x008fca00078e02ff */
[----:B------:R-:W1:Y:S02]  /*3220*/  SHFL.DOWN PT, R12, R19, 0x10, 0x1f ;  /* 0x0a001f00130c7f89 */ /* 0x000e6400000e0000 */
[----:B-1----:R-:W-:-:S05]  /*3230*/  IMAD.IADD R17, R12, 0x1, R19 ;  /* 0x000000010c117824 */ /* 0x002fca00078e0213 */
[----:B------:R-:W1:Y:S02]  /*3240*/  SHFL.DOWN PT, R12, R17, 0x8, 0x1f ;  /* 0x09001f00110c7f89 */ /* 0x000e6400000e0000 */
[----:B-1----:R-:W-:-:S05]  /*3250*/  IMAD.IADD R13, R12, 0x1, R17 ;  /* 0x000000010c0d7824 */ /* 0x002fca00078e0211 */
[----:B------:R-:W1:Y:S02]  /*3260*/  SHFL.DOWN PT, R12, R13, 0x4, 0x1f ;  /* 0x08801f000d0c7f89 */ /* 0x000e6400000e0000 */
[----:B-1----:R-:W-:Y:S01]  /*3270*/  IMAD.IADD R15, R12, 0x1, R13 ;  /* 0x000000010c0f7824 */ /* 0x002fe200078e020d */
[----:B------:R-:W-:Y:S01]  /*3280*/  SHF.R.S32.HI R13, RZ, 0x1f, R10 ;  /* 0x0000001fff0d7819 */ /* 0x000fe2000001140a */
[----:B------:R-:W-:Y:S02]  /*3290*/  IMAD.MOV.U32 R12, RZ, RZ, R9 ;  /* 0x000000ffff0c7224 */ /* 0x000fe400078e0009 */
[----:B------:R-:W-:Y:S01]  /*32a0*/  VIADD R9, R9, 0x2 ;  /* 0x0000000209097836 */ /* 0x000fe20000000000 */
[----:B------:R-:W1:Y:S04]  /*32b0*/  SHFL.DOWN PT, R2, R15, 0x2, 0x1f ;  /* 0x08401f000f027f89 */ /* 0x000e6800000e0000 */
[----:B------:R-:W-:Y:S01]  /*32c0*/  ISETP.NE.AND P4, PT, R9, UR23, PT ;  /* 0x0000001709007c0c */ /* 0x000fe2000bf85270 */
[----:B-1----:R-:W-:-:S05]  /*32d0*/  IMAD.IADD R3, R2, 0x1, R15 ;  /* 0x0000000102037824 */ /* 0x002fca00078e020f */
[----:B------:R-:W1:Y:S02]  /*32e0*/  SHFL.DOWN PT, R2, R3, 0x1, 0x1f ;  /* 0x08201f0003027f89 */ /* 0x000e6400000e0000 */
[----:B-1----:R-:W-:Y:S01]  /*32f0*/  IMAD.IADD R2, R2, 0x1, R3 ;  /* 0x0000000102027824 */ /* 0x002fe200078e0203 */
[----:B------:R-:W-:Y:S06]  /*3300*/  @P0 BRA `(.L_x_318) ;  /* 0x0000000000040947 */ /* 0x000fec0003800000 */
[----:B------:R1:W-:Y:S02]  /*3310*/  ATOMS.ADD RZ, [R29+UR12+0x300], R2 ;  /* 0x000300021dff798c */ /* 0x0003e4000800000c */
.L_x_318:
[----:B------:R-:W-:Y:S05]  /*3320*/  BSYNC.RECONVERGENT B0 ;  /* 0x0000000000007941 */ /* 0x000fea0003800200 */
.L_x_317:
[----:B------:R-:W-:Y:S01]  /*3330*/  BAR.SYNC.DEFER_BLOCKING 0x0 ;  /* 0x0000000000007b1d */ /* 0x000fe20000010000 */
[----:B------:R-:W-:-:S04]  /*3340*/  IMAD.MOV.U32 R11, RZ, RZ, 0x180 ;  /* 0x00000180ff0b7424 */ /* 0x000fc800078e00ff */
[----:B------:R-:W-:-:S05]  /*3350*/  IMAD R3, R12, R11, 0x180 ;  /* 0x000001800c037424 */ /* 0x000fca00078e020b */
[----:B-1----:R-:W-:-:S04]  /*3360*/  IADD3 R2, P1, P3, R28, UR18, R3 ;  /* 0x000000121c027c10 */ /* 0x002fc8000fb3e003 */
[----:B------:R-:W-:-:S06]  /*3370*/  IADD3.X R3, PT, PT, RZ, UR19, RZ, P1, P3 ;  /* 0x00000013ff037c10 */ /* 0x000fcc0008fe64ff */
[----:B------:R1:W2:Y:S04]  /*3380*/  LDG.E.S8 R3, desc[UR20][R2.64+0xc000] ;  /* 0x00c0001402037981 */ /* 0x0002a8000c1e1300 */
[----:B------:R-:W3:Y:S04]  /*3390*/  LDS R14, [R29+UR12+0x300] ;  /* 0x0003000c1d0e7984 */ /* 0x000ee80008000800 */
[----:B------:R4:W-:Y:S01]  /*33a0*/  @!P2 STS [R0], RZ ;  /* 0x000000ff0000a388 */ /* 0x0009e20000000800 */
[----:B---3--:R-:W-:-:S04]  /*33b0*/  SHF.R.S32.HI R14, RZ, 0x3, R14 ;  /* 0x00000003ff0e7819 */ /* 0x008fc8000001140e */
[----:B------:R-:W-:-:S04]  /*33c0*/  VIMNMX R14, PT, PT, R14, 0x7f, PT ;  /* 0x0000007f0e0e7848 */ /* 0x000fc80003fe0100 */
[----:B------:R-:W-:-:S05]  /*33d0*/  VIMNMX R14, PT, PT, R14, -0x80, !PT ;  /* 0xffffff800e0e7848 */ /* 0x000fca0007fe0100 */
[----:B------:R-:W-:-:S04]  /*33e0*/  VIADD R14, R14, 0x80 ;  /* 0x000000800e0e7836 */ /* 0x000fc80000000000 */
[----:B------:R-:W-:-:S06]  /*33f0*/  IMAD.SHL.U32 R14, R14, 0x4, RZ ;  /* 0x000000040e0e7824 */ /* 0x000fcc00078e00ff */
[----:B------:R-:W3:Y:S08]  /*3400*/  LDC R14, c[0x3][R14] ;  /* 0x00c000000e0e7b82 */ /* 0x000ef00000000800 */
[----:B------:R-:W-:Y:S01]  /*3410*/  BAR.SYNC.DEFER_BLOCKING 0x0 ;  /* 0x0000000000007b1d */ /* 0x000fe20000010000 */
[----:B---3--:R-:W-:Y:S02]  /*3420*/  IADD3 R5, P1, P3, R14, R5, R10 ;  /* 0x000000050e057210 */ /* 0x008fe40007b3e00a */
[----:B-1----:R-:W-:-:S04]  /*3430*/  SHF.R.S32.HI R2, RZ, 0x1f, R14 ;  /* 0x0000001fff027819 */ /* 0x002fc8000001140e */
[----:B------:R-:W-:Y:S01]  /*3440*/  IADD3.X R4, PT, PT, R2, R4, R13, P1, P3 ;  /* 0x0000000402047210 */ /* 0x000fe20000fe640d */
[----:B--2---:R-:W-:Y:S01]  /*3450*/  IMAD.WIDE R6, R14, R3, R6 ;  /* 0x000000030e067225 */ /* 0x004fe200078e0206 */
[----:B----4-:R-:W-:Y:S06]  /*3460*/  @P4 BRA `(.L_x_319) ;  /* 0xfffffff800d84947 */ /* 0x010fec000383ffff */
[----:B------:R-:W-:-:S07]  /*3470*/  IMAD R11, R12, R11, 0x300 ;  /* 0x000003000c0b7424 */ /* 0x000fce00078e020b */
.L_x_314:
[----:B------:R-:W-:-:S04]  /*3480*/  ULOP3.LUT UR8, UR17, 0x1, URZ, 0xc0, !UPT ;  /* 0x0000000111087892 */ /* 0x000fc8000f8ec0ff */
[----:B------:R-:W-:-:S09]  /*3490*/  UISETP.NE.U32.AND UP0, UPT, UR8, 0x1, UPT ;  /* 0x000000010800788c */ /* 0x000fd2000bf05070 */
[----:B------:R-:W-:Y:S05]  /*34a0*/  BRA.U !UP0, `(.L_x_320) ;  /* 0x0000000108947547 */ /* 0x000fea000b800000 */
[----:B------:R-:W-:-:S05]  /*34b0*/  IMAD.IADD R2, R28, 0x1, R11 ;  /* 0x000000011c027824 */ /* 0x000fca00078e020b */
[----:B------:R-:W-:-:S05]  /*34c0*/  IADD3 R2, P0, PT, R2, UR18, RZ ;  /* 0x0000001202027c10 */ /* 0x000fca000ff1e0ff */
[----:B------:R-:W-:-:S06]  /*34d0*/  IMAD.X R3, RZ, RZ, UR19, P0 ;  /* 0x00000013ff037e24 */ /* 0x000fcc00080e06ff */
[----:B------:R1:W2:Y:S01]  /*34e0*/  LDG.E.S8 R3, desc[UR20][R2.64] ;  /* 0x0000001402037981 */ /* 0x0002a2000c1e1300 */
[----:B------:R-:W-:Y:S01]  /*34f0*/  LOP3.LUT R10, R28, 0x1f, RZ, 0xc0, !PT ;  /* 0x0000001f1c0a7812 */ /* 0x000fe200078ec0ff */
[----:B------:R-:W-:Y:S03]  /*3500*/  BSSY.RECONVERGENT B0, `(.L_x_321) ;  /* 0x0000011000007945 */ /* 0x000fe60003800200 */
[----:B------:R-:W-:Y:S02]  /*3510*/  ISETP.NE.AND P3, PT, R10, RZ, PT ;  /* 0x000000ff0a00720c */ /* 0x000fe40003f65270 */
[----:B-1----:R-:W-:Y:S01]  /*3520*/  IADD3 R2, P0, P1, R28, UR18, R11 ;  /* 0x000000121c027c10 */ /* 0x002fe2000f91e00b */
[----:B--2---:R-:W-:-:S03]  /*3530*/  IMAD R19, R8, R3, RZ ;  /* 0x0000000308137224 */ /* 0x004fc600078e02ff */
[----:B------:R-:W-:Y:S02]  /*3540*/  IADD3.X R3, PT, PT, RZ, UR19, RZ, P0, P1 ;  /* 0x00000013ff037c10 */ /* 0x000fe400087e24ff */
        /* <DEDUP_REMOVED lines=12> */
.L_x_322:
[----:B------:R-:W-:Y:S05]  /*3610*/  BSYNC.RECONVERGENT B0 ;  /* 0x0000000000007941 */ /* 0x000fea0003800200 */
.L_x_321:
[----:B------:R-:W-:Y:S06]  /*3620*/  BAR.SYNC.DEFER_BLOCKING 0x0 ;  /* 0x0000000000007b1d */ /* 0x000fec0000010000 */
[----:B------:R-:W2:Y:S04]  /*3630*/  LDG.E.S8 R2, desc[UR20][R2.64+0xc000] ;  /* 0x00c0001402027981 */ /* 0x000ea8000c1e1300 */
[----:B-1----:R-:W1:Y:S04]  /*3640*/  LDS R8, [R29+UR12+0x300] ;  /* 0x0003000c1d087984 */ /* 0x002e680008000800 */
[----:B------:R3:W-:Y:S01]  /*3650*/  @!P2 STS [R0], RZ ;  /* 0x000000ff0000a388 */ /* 0x0007e20000000800 */
[----:B-1----:R-:W-:-:S04]  /*3660*/  SHF.R.S32.HI R8, RZ, 0x3, R8 ;  /* 0x00000003ff087819 */ /* 0x002fc80000011408 */
[----:B------:R-:W-:-:S04]  /*3670*/  VIMNMX R8, PT, PT, R8, 0x7f, PT ;  /* 0x0000007f08087848 */ /* 0x000fc80003fe0100 */
[----:B------:R-:W-:-:S05]  /*3680*/  VIMNMX R8, PT, PT, R8, -0x80, !PT ;  /* 0xffffff8008087848 */ /* 0x000fca0007fe0100 */
[----:B------:R-:W-:-:S04]  /*3690*/  VIADD R8, R8, 0x80 ;  /* 0x0000008008087836 */ /* 0x000fc80000000000 */
[----:B------:R-:W-:-:S04]  /*36a0*/  IMAD.SHL.U32 R8, R8, 0x4, RZ ;  /* 0x0000000408087824 */ /* 0x000fc800078e00ff */
[----:B------:R-:W1:Y:S08]  /*36b0*/  LDC R9, c[0x3][R8] ;  /* 0x00c0000008097b82 */ /* 0x000e700000000800 */
[----:B------:R-:W-:Y:S01]  /*36c0*/  BAR.SYNC.DEFER_BLOCKING 0x0 ;  /* 0x0000000000007b1d */ /* 0x000fe20000010000 */
[----:B-1----:R-:W-:-:S04]  /*36d0*/  IADD3 R5, P0, PT, R9, R5, RZ ;  /* 0x0000000509057210 */ /* 0x002fc80007f1e0ff */
[C---:B------:R-:W-:Y:S01]  /*36e0*/  LEA.HI.X.SX32 R4, R9.reuse, R4, 0x1, P0 ;  /* 0x0000000409047211 */ /* 0x040fe200000f0eff */
[----:B--23--:R-:W-:-:S08]  /*36f0*/  IMAD.WIDE R6, R9, R2, R6 ;  /* 0x0000000209067225 */ /* 0x00cfd000078e0206 */
.L_x_320:
        /* <DEDUP_REMOVED lines=22> */
[----:B------:R-:W-:Y:S02]  /*3860*/  @P0 IMAD.IADD R6, R6, 0x1, -R5 ;  /* 0x0000000106060824 */ /* 0x000fe400078e0a05 */
[----:B------:R-:W-:-:S03]  /*3870*/  @P0 VIADD R2, R2, 0x1 ;  /* 0x0000000102020836 */ /* 0x000fc60000000000 */
[----:B------:R-:W-:-:S13]  /*3880*/  ISETP.GE.U32.AND P1, PT, R6, R5, PT ;  /* 0x000000050600720c */ /* 0x000fda0003f26070 */
[----:B------:R-:W-:Y:S01]  /*3890*/  @P1 VIADD R2, R2, 0x1 ;  /* 0x0000000102021836 */ /* 0x000fe20000000000 */
[----:B------:R-:W-:Y:S01]  /*38a0*/  @!P2 LOP3.LUT R2, RZ, R5, RZ, 0x33, !PT ;  /* 0x00000005ff02a212 */ /* 0x000fe200078e33ff */
[----:B------:R-:W-:Y:S06]  /*38b0*/  BRA `(.L_x_325) ;  /* 0x00000000001c7947 */ /* 0x000fec0003800000 */
.L_x_324:
[----:B------:R-:W-:Y:S01]  /*38c0*/  IMAD.MOV.U32 R14, RZ, RZ, R6 ;  /* 0x000000ffff0e7224 */ /* 0x000fe200078e0006 */
[----:B------:R-:W-:Y:S01]  /*38d0*/  MOV R4, 0x3910 ;  /* 0x0000391000047802 */ /* 0x000fe20000000f00 */
[----:B------:R-:W-:Y:S02]  /*38e0*/  IMAD.MOV.U32 R6, RZ, RZ, R5 ;  /* 0x000000ffff067224 */ /* 0x000fe400078e0005 */
[----:B------:R-:W-:-:S07]  /*38f0*/  IMAD.MOV.U32 R5, RZ, RZ, R3 ;  /* 0x000000ffff057224 */ /* 0x000fce00078e0003 */
[----:B0-----:R-:W-:Y:S05]  /*3900*/  CALL.REL.NOINC `($__internal_2_$__cuda_sm20_div_s64) ;  /* 0x0000004c00247944 */ /* 0x001fea0003c00000 */
[----:B------:R-:W-:Y:S02]  /*3910*/  IMAD.MOV.U32 R2, RZ, RZ, R6 ;  /* 0x000000ffff027224 */ /* 0x000fe400078e0006 */
[----:B------:R-:W-:-:S07]  /*3920*/  IMAD.MOV.U32 R3, RZ, RZ, R7 ;  /* 0x000000ffff037224 */ /* 0x000fce00078e0007 */
.L_x_325:
[----:B------:R-:W-:Y:S05]  /*3930*/  BSYNC.RECONVERGENT B0 ;  /* 0x0000000000007941 */ /* 0x000fea0003800200 */
.L_x_323:
[----:B------:R-:W-:Y:S01]  /*3940*/  VIADD R4, R24, 0xcf ;  /* 0x000000cf18047836 */ /* 0x000fe20000000000 */
[----:B------:R-:W-:Y:S01]  /*3950*/  ISETP.GT.U32.AND P0, PT, R2, -0x7f, PT ;  /* 0xffffff810200780c */ /* 0x000fe20003f04070 */
[----:B------:R-:W1:Y:S01]  /*3960*/  S2R R12, SR_LANEID ;  /* 0x00000000000c7919 */ /* 0x000e620000000000 */
[----:B------:R-:W-:Y:S01]  /*3970*/  ISETP.NE.AND P6, PT, R28, RZ, PT ;  /* 0x000000ff1c00720c */ /* 0x000fe20003fc5270 */
[----:B------:R-:W-:Y:S01]  /*3980*/  BSSY.RECONVERGENT B0, `(.L_x_326) ;  /* 0x0000056000007945 */ /* 0x000fe20003800200 */
[----:B------:R-:W-:Y:S02]  /*3990*/  SHF.R.U32.HI R5, RZ, 0x10, R4 ;  /* 0x00000010ff057819 */ /* 0x000fe40000011604 */
[----:B------:R-:W-:Y:S02]  /*39a0*/  ISETP.GT.AND.EX P0, PT, R3, -0x1, PT, P0 ;  /* 0xffffffff0300780c */ /* 0x000fe40003f04300 */
[----:B------:R-:W-:Y:S02]  /*39b0*/  LOP3.LUT R5, R5, R4, RZ, 0x3c, !PT ;  /* 0x0000000405057212 */ /* 0x000fe400078e3cff */
[----:B------:R-:W-:-:S03]  /*39c0*/  SEL R3, R3, 0xffffffff, P0 ;  /* 0xffffffff03037807 */ /* 0x000fc60000000000 */
[----:B------:R-:W-:-:S05]  /*39d0*/  IMAD R5, R5, -0x7a143595, RZ ;  /* 0x85ebca6b05057824 */ /* 0x000fca00078e02ff */
[----:B------:R-:W-:-:S04]  /*39e0*/  SHF.R.U32.HI R4, RZ, 0xd, R5 ;  /* 0x0000000dff047819 */ /* 0x000fc80000011605 */
[----:B------:R-:W-:-:S05]  /*39f0*/  LOP3.LUT R4, R4, R5, RZ, 0x3c, !PT ;  /* 0x0000000504047212 */ /* 0x000fca00078e3cff */
[----:B------:R-:W-:-:S05]  /*3a00*/  IMAD R4, R4, -0x3d4d51cb, RZ ;  /* 0xc2b2ae3504047824 */ /* 0x000fca00078e02ff */
[----:B------:R-:W-:Y:S02]  /*3a10*/  SHF.R.U32.HI R5, RZ, 0x10, R4 ;  /* 0x00000010ff057819 */ /* 0x000fe40000011604 */
[----:B-1----:R-:W-:Y:S02]  /*3a20*/  ISETP.NE.AND P5, PT, R12, RZ, PT ;  /* 0x000000ff0c00720c */ /* 0x002fe40003fa5270 */
[----:B------:R-:W-:Y:S02]  /*3a30*/  LOP3.LUT R5, R5, R4, RZ, 0x3c, !PT ;  /* 0x0000000405057212 */ /* 0x000fe400078e3cff */
[----:B------:R-:W-:Y:S02]  /*3a40*/  SEL R4, R2, 0xffffff81, P0 ;  /* 0xffffff8102047807 */ /* 0x000fe40000000000 */
[----:B------:R-:W-:Y:S02]  /*3a50*/  LOP3.LUT R6, R5, 0x1, RZ, 0xc0, !PT ;  /* 0x0000000105067812 */ /* 0x000fe400078ec0ff */
[----:B------:R-:W-:-:S02]  /*3a60*/  SHF.R.U32.HI R5, RZ, 0x1, R5 ;  /* 0x00000001ff057819 */ /* 0x000fc40000011605 */
[----:B------:R-:W-:Y:S02]  /*3a70*/  ISETP.NE.U32.AND P1, PT, R6, 0x1, PT ;  /* 0x000000010600780c */ /* 0x000fe40003f25070 */
[----:B------:R-:W-:Y:S02]  /*3a80*/  ISETP.LT.U32.AND P0, PT, R4, 0x7f, PT ;  /* 0x0000007f0400780c */ /* 0x000fe40003f01070 */
[----:B------:R-:W-:Y:S02]  /*3a90*/  LOP3.LUT R2, R5, 0xf, RZ, 0xc0, !PT ;  /* 0x0000000f05027812 */ /* 0x000fe400078ec0ff */
[C---:B------:R-:W-:Y:S02]  /*3aa0*/  ISETP.LT.AND.EX P0, PT, R3.reuse, RZ, PT, P0 ;  /* 0x000000ff0300720c */ /* 0x040fe40003f01300 */
[----:B------:R-:W-:Y:S02]  /*3ab0*/  SHF.R.U32.HI R12, RZ, 0x2, R28 ;  /* 0x00000002ff0c7819 */ /* 0x000fe4000001161c */
[----:B------:R-:W-:-:S02]  /*3ac0*/  SEL R3, R3, RZ, P0 ;  /* 0x000000ff03037207 */ /* 0x000fc40000000000 */
[----:B------:R-:W-:Y:S01]  /*3ad0*/  SEL R5, R4, 0x7f, P0 ;  /* 0x0000007f04057807 */ /* 0x000fe20000000000 */
[----:B------:R-:W-:Y:S01]  /*3ae0*/  @P1 IMAD.MOV R2, RZ, RZ, -R2 ;  /* 0x000000ffff021224 */ /* 0x000fe200078e0a02 */
[----:B------:R-:W-:-:S03]  /*3af0*/  LOP3.LUT R12, R12, 0xf8, RZ, 0xc0, !PT ;  /* 0x000000f80c0c7812 */ /* 0x000fc600078ec0ff */
[-C--:B------:R-:W-:Y:S01]  /*3b00*/  IMAD R6, R3, R2.reuse, RZ ;  /* 0x0000000203067224 */ /* 0x080fe200078e02ff */
[----:B------:R-:W-:Y:S01]  /*3b10*/  SHF.R.S32.HI R4, RZ, 0x1f, R2 ;  /* 0x0000001fff047819 */ /* 0x000fe20000011402 */
[----:B------:R-:W-:Y:S01]  /*3b20*/  IMAD.WIDE.U32 R2, R5, R2, RZ ;  /* 0x0000000205027225 */ /* 0x000fe200078e00ff */
[----:B------:R-:W-:Y:S03]  /*3b30*/  STS.U8 [R28+UR12+0x180], R5 ;  /* 0x000180051c007988 */ /* 0x000fe6000800000c */
[----:B------:R-:W-:-:S04]  /*3b40*/  IMAD R11, R4, R5, R6 ;  /* 0x00000005040b7224 */ /* 0x000fc800078e0206 */
[----:B------:R-:W-:Y:S02]  /*3b50*/  IMAD.IADD R11, R3, 0x1, R11 ;  /* 0x00000001030b7824 */ /* 0x000fe400078e020b */
[----:B------:R-:W1:Y:S01]  /*3b60*/  SHFL.DOWN PT, R3, R2, 0x1, 0x1f ;  /* 0x08201f0002037f89 */ /* 0x000e6200000e0000 */
[----:B------:R-:W-:Y:S06]  /*3b70*/  BAR.SYNC.DEFER_BLOCKING 0x0 ;  /* 0x0000000000007b1d */ /* 0x000fec0000010000 */
        /* <DEDUP_REMOVED lines=38> */
[----:B-1----:R-:W1:Y:S04]  /*3de0*/  LDS.128 R12, [UR8+0x40] ;  /* 0x00004008ff0c7984 */ /* 0x002e680008000c00 */
[----:B------:R-:W4:Y:S01]  /*3df0*/  LDS.128 R16, [UR8+0x50] ;  /* 0x00005008ff107984 */ /* 0x000f220008000c00 */
[----:B--2---:R-:W-:-:S04]  /*3e00*/  IADD3 R2, P0, P1, R4, R20, R2 ;  /* 0x0000001404027210 */ /* 0x004fc8000791e002 */
[----:B------:R-:W-:Y:S02]  /*3e10*/  IADD3.X R3, PT, PT, R5, R21, R3, P0, P1 ;  /* 0x0000001505037210 */ /* 0x000fe400007e2403 */
[----:B------:R-:W2:Y:S01]  /*3e20*/  LDS.128 R20, [UR8+0x60] ;  /* 0x00006008ff147984 */ /* 0x000ea20008000c00 */
[----:B---3--:R-:W-:-:S04]  /*3e30*/  IADD3 R2, P0, P1, R8, R2, R6 ;  /* 0x0000000208027210 */ /* 0x008fc8000791e006 */
[----:B------:R-:W-:Y:S02]  /*3e40*/  IADD3.X R7, PT, PT, R9, R3, R7, P0, P1 ;  /* 0x0000000309077210 */ /* 0x000fe400007e2407 */
[----:B-1----:R-:W-:-:S04]  /*3e50*/  IADD3 R3, P0, P1, R12, R2, R10 ;  /* 0x000000020c037210 */ /* 0x002fc8000791e00a */
[----:B------:R-:W-:Y:S02]  /*3e60*/  IADD3.X R11, PT, PT, R13, R7, R11, P0, P1 ;  /* 0x000000070d0b7210 */ /* 0x000fe400007e240b */
[----:B----4-:R-:W-:-:S04]  /*3e70*/  IADD3 R3, P0, P1, R16, R3, R14 ;  /* 0x0000000310037210 */ /* 0x010fc8000791e00e */
[----:B------:R-:W-:Y:S02]  /*3e80*/  IADD3.X R15, PT, PT, R17, R11, R15, P0, P1 ;  /* 0x0000000b110f7210 */ /* 0x000fe400007e240f */
[----:B--2---:R-:W-:-:S04]  /*3e90*/  IADD3 R3, P0, P1, R20, R3, R18 ;  /* 0x0000000314037210 */ /* 0x004fc8000791e012 */
[----:B------:R-:W-:Y:S02]  /*3ea0*/  IADD3.X R19, PT, PT, R21, R15, R19, P0, P1 ;  /* 0x0000000f15137210 */ /* 0x000fe400007e2413 */
[----:B------:R-:W-:-:S05]  /*3eb0*/  IADD3 R2, P0, PT, R3, R22, RZ ;  /* 0x0000001603027210 */ /* 0x000fca0007f1e0ff */
[----:B------:R-:W-:-:S05]  /*3ec0*/  IMAD.X R3, R19, 0x1, R23, P0 ;  /* 0x0000000113037824 */ /* 0x000fca00000e0617 */
[----:B------:R2:W-:Y:S03]  /*3ed0*/  STS.64 [UR8+0x78], R2 ;  /* 0x00007802ff007988 */ /* 0x0005e60008000a08 */
.L_x_327:
[----:B------:R-:W-:Y:S05]  /*3ee0*/  BSYNC.RECONVERGENT B0 ;  /* 0x0000000000007941 */ /* 0x000fea0003800200 */
.L_x_326:
[----:B------:R-:W3:Y:S08]  /*3ef0*/  S2UR UR9, SR_CgaCtaId ;  /* 0x00000000000979c3 */ /* 0x000ef00000008800 */
[----:B------:R-:W-:Y:S01]  /*3f00*/  BAR.SYNC.DEFER_BLOCKING 0x0 ;  /* 0x0000000000007b1d */ /* 0x000fe20000010000 */
[----:B------:R-:W-:Y:S01]  /*3f10*/  IMAD.U32 R5, RZ, RZ, UR7 ;  /* 0x00000007ff057e24 */ /* 0x000fe2000f8e00ff */
[----:B------:R-:W-:Y:S01]  /*3f20*/  CS2R R8, SRZ ;  /* 0x0000000000087805 */ /* 0x000fe2000001ff00 */
[----:B------:R-:W-:-:S03]  /*3f30*/  IMAD.MOV.U32 R10, RZ, RZ, RZ ;  /* 0x000000ffff0a7224 */ /* 0x000fc600078e00ff */
[----:B------:R-:W-:Y:S02]  /*3f40*/  UMOV UR8, 0x400 ;  /* 0x0000040000087882 */ /* 0x000fe40000000000 */
[----:B-12---:R-:W1:Y:S01]  /*3f50*/  LDC.64 R2, c[0x0][0x398] ;  /* 0x0000e600ff027b82 */ /* 0x006e620000000a00 */
[----:B---3--:R-:W-:Y:S02]  /*3f60*/  ULEA UR15, UR9, UR8, 0x18 ;  /* 0x00000008090f7291 */ /* 0x008fe4000f8ec0ff */
[----:B------:R-:W-:-:S04]  /*3f70*/  UIADD3 UR8, UPT, UPT, UR8, 0x80, URZ ;  /* 0x0000008008087890 */ /* 0x000fc8000fffe0ff */
[----:B------:R-:W-:Y:S01]  /*3f80*/  ULEA UR8, UR9, UR8, 0x18 ;  /* 0x0000000809087291 */ /* 0x000fe2000f8ec0ff */
[----:B-1----:R-:W-:Y:S02]  /*3f90*/  IMAD.WIDE.U32 R2, R5, 0x24000, R2 ;  /* 0x0002400005027825 */ /* 0x002fe400078e0002 */
[----:B------:R-:W1:Y:S09]  /*3fa0*/  LDS.64 R12, [UR15+0x78] ;  /* 0x0000780fff0c7984 */ /* 0x000e720008000a00 */
.L_x_328:
[----:B------:R-:W-:-:S05]  /*3fb0*/  IMAD R17, R10, 0x180, R28 ;  /* 0x000001800a117824 */ /* 0x000fca00078e021c */
[----:B------:R-:W-:-:S05]  /*3fc0*/  IADD3 R16, P0, PT, R2, R17, RZ ;  /* 0x0000001102107210 */ /* 0x000fca0007f1e0ff */
        /* <DEDUP_REMOVED lines=9> */
[----:B------:R-:W4:Y:S04]  /*4060*/  LDG.E.U8.CONSTANT R6, desc[UR20][R16.64+0x1d5680] ;  /* 0x1d56801410067981 */ /* 0x000f28000c1e9100 */
[----:B------:R-:W4:Y:S04]  /*4070*/  LDG.E.U8.CONSTANT R20, desc[UR20][R16.64+0x1d5500] ;  /* 0x1d55001410147981 */ /* 0x000f28000c1e9100 */
[----:B------:R-:W4:Y:S04]  /*4080*/  LDG.E.U8.CONSTANT R14, desc[UR20][R16.64+0x1d5200] ;  /* 0x1d520014100e7981 */ /* 0x000f28000c1e9100 */
[----:B------:R-:W4:Y:S04]  /*4090*/  LDG.E.U8.CONSTANT R18, desc[UR20][R16.64+0x1d5b00] ;  /* 0x1d5b001410127981 */ /* 0x000f28000c1e9100 */
[----:B------:R-:W4:Y:S01]  /*40a0*/  LDG.E.U8.CONSTANT R19, desc[UR20][R16.64+0x1d5980] ;  /* 0x1d59801410137981 */ /* 0x000f22000c1e9100 */
[----:B--2---:R-:W-:-:S03]  /*40b0*/  PRMT R22, R11, 0x3340, R22 ;  /* 0x000033400b167816 */ /* 0x004fc60000000016 */
[----:B------:R-:W2:Y:S01]  /*40c0*/  LDG.E.U8.CONSTANT R11, desc[UR20][R16.64+0x1d5380] ;  /* 0x1d538014100b7981 */ /* 0x000ea2000c1e9100 */
[----:B---3--:R-:W-:-:S03]  /*40d0*/  PRMT R23, R15, 0x3340, R23 ;  /* 0x000033400f177816 */ /* 0x008fc60000000017 */
[----:B------:R-:W3:Y:S04]  /*40e0*/  LDG.E.U8.CONSTANT R15, desc[UR20][R16.64+0x1d5c80] ;  /* 0x1d5c8014100f7981 */ /* 0x000ee8000c1e9100 */
[----:B------:R0:W3:Y:S01]  /*40f0*/  LDG.E.U8.CONSTANT R16, desc[UR20][R16.64+0x1d5800] ;  /* 0x1d58001410107981 */ /* 0x0000e2000c1e9100 */
[----:B-----5:R-:W-:Y:S02]  /*4100*/  PRMT R21, R21, 0x3340, R7 ;  /* 0x0000334015157816 */ /* 0x020fe40000000007 */
[----:B0-----:R-:W-:Y:S02]  /*4110*/  PRMT R17, R23, 0x5410, R22 ;  /* 0x0000541017117816 */ /* 0x001fe40000000016 */
[----:B----4-:R-:W-:Y:S02]  /*4120*/  PRMT R22, R5, 0x3340, R4 ;  /* 0x0000334005167816 */ /* 0x010fe40000000004 */
[----:B------:R-:W-:-:S02]  /*4130*/  PRMT R20, R20, 0x3340, R6 ;  /* 0x0000334014147816 */ /* 0x000fc40000000006 */
[----:B------:R0:W4:Y:S01]  /*4140*/  LDS.128 R4, [R10+UR8+0x180] ;  /* 0x000180080a047984 */ /* 0x0001220008000c00 */
[----:B------:R-:W-:Y:S01]  /*4150*/  PRMT R21, R21, 0x5410, R22 ;  /* 0x0000541015157816 */ /* 0x000fe20000000016 */
[----:B0-----:R-:W-:-:S05]  /*4160*/  VIADD R10, R10, 0x10 ;  /* 0x000000100a0a7836 */ /* 0x001fca0000000000 */
[----:B------:R-:W-:Y:S01]  /*4170*/  ISETP.NE.AND P0, PT, R10, 0x180, PT ;  /* 0x000001800a00780c */ /* 0x000fe20003f05270 */
[----:B----4-:R-:W-:-:S04]  /*4180*/  IDP.4A.S8.S8 R4, R17, R4, RZ ;  /* 0x0000000411047226 */ /* 0x010fc800000006ff */
[----:B------:R-:W-:Y:S01]  /*4190*/  IDP.4A.S8.S8 R4, R21, R5, R4 ;  /* 0x0000000515047226 */ /* 0x000fe20000000604 */
[----:B--2---:R-:W-:-:S04]  /*41a0*/  PRMT R11, R14, 0x3340, R11 ;  /* 0x000033400e0b7816 */ /* 0x004fc8000000000b */
[----:B------:R-:W-:Y:S02]  /*41b0*/  PRMT R11, R11, 0x5410, R20 ;  /* 0x000054100b0b7816 */ /* 0x000fe40000000014 */
[----:B---3--:R-:W-:-:S03]  /*41c0*/  PRMT R15, R18, 0x3340, R15 ;  /* 0x00003340120f7816 */ /* 0x008fc6000000000f */
[----:B------:R-:W-:Y:S01]  /*41d0*/  IDP.4A.S8.S8 R4, R11, R6, R4 ;  /* 0x000000060b047226 */ /* 0x000fe20000000604 */
[----:B------:R-:W-:-:S04]  /*41e0*/  PRMT R16, R16, 0x3340, R19 ;  /* 0x0000334010107816 */ /* 0x000fc80000000013 */
[----:B------:R-:W-:-:S05]  /*41f0*/  PRMT R15, R16, 0x5410, R15 ;  /* 0x00005410100f7816 */ /* 0x000fca000000000f */
[----:B------:R-:W-:-:S05]  /*4200*/  IDP.4A.S8.S8 R4, R15, R7, R4 ;  /* 0x000000070f047226 */ /* 0x000fca0000000604 */
[----:B------:R-:W-:-:S04]  /*4210*/  IADD3 R9, P1, PT, R4, R9, RZ ;  /* 0x0000000904097210 */ /* 0x000fc80007f3e0ff */
[----:B------:R-:W-:Y:S01]  /*4220*/  LEA.HI.X.SX32 R8, R4, R8, 0x1, P1 ;  /* 0x0000000804087211 */ /* 0x000fe200008f0eff */
[----:B------:R-:W-:Y:S08]  /*4230*/  @P0 BRA `(.L_x_328) ;  /* 0xfffffffc005c0947 */ /* 0x000ff0000383ffff */
[----:B------:R-:W-:Y:S01]  /*4240*/  VIADD R4, R24, 0xce ;  /* 0x000000ce18047836 */ /* 0x000fe20000000000 */
[----:B------:R-:W0:Y:S04]  /*4250*/  LDS.S8 R10, [R28+UR12] ;  /* 0x0000000c1c0a7984 */ /* 0x000e280008000200 */
[----:B------:R-:W-:Y:S01]  /*4260*/  SHF.R.U32.HI R5, RZ, 0x10, R4 ;  /* 0x00000010ff057819 */ /* 0x000fe20000011604 */
[----:B------:R2:W5:Y:S03]  /*4270*/  LDG.E.U8.CONSTANT R26, desc[UR20][R26.64+0x264600] ;  /* 0x264600141a1a7981 */ /* 0x000566000c1e9100 */
        /* <DEDUP_REMOVED lines=12> */
[----:B------:R-:W-:-:S05]  /*4340*/  SHF.R.S32.HI R4, RZ, 0x1f, R6 ;  /* 0x0000001fff047819 */ /* 0x000fca0000011406 */
[----:B------:R-:W-:Y:S02]  /*4350*/  IMAD R7, R4, UR14, RZ ;  /* 0x0000000e04077c24 */ /* 0x000fe4000f8e02ff */
[----:B------:R-:W-:-:S04]  /*4360*/  IMAD.WIDE.U32 R4, R6, UR14, RZ ;  /* 0x0000000e06047c25 */ /* 0x000fc8000f8e00ff */
[----:B------:R-:W-:-:S04]  /*4370*/  IMAD R7, R6, UR22, R7 ;  /* 0x0000001606077c24 */ /* 0x000fc8000f8e0207 */
[----:B------:R-:W-:-:S04]  /*4380*/  IMAD.IADD R5, R5, 0x1, R7 ;  /* 0x0000000105057824 */ /* 0x000fc800078e0207 */
[-C--:B-1----:R-:W-:Y:S02]  /*4390*/  IMAD R5, R5, R12.reuse, RZ ;  /* 0x0000000c05057224 */ /* 0x082fe400078e02ff */
[----:B------:R-:W-:-:S04]  /*43a0*/  IMAD.WIDE.U32 R6, R4, R12, RZ ;  /* 0x0000000c04067225 */ /* 0x000fc800078e00ff */
[----:B------:R-:W-:-:S04]  /*43b0*/  IMAD R5, R13, R4, R5 ;  /* 0x000000040d057224 */ /* 0x000fc800078e0205 */
[----:B------:R-:W-:-:S05]  /*43c0*/  IMAD.IADD R5, R7, 0x1, R5 ;  /* 0x0000000107057824 */ /* 0x000fca00078e0205 */
[----:B------:R-:W-:-:S04]  /*43d0*/  SHF.R.S64 R6, R6, 0x4, R5 ;  /* 0x0000000406067819 */ /* 0x000fc80000001005 */
[----:B------:R-:W-:-:S04]  /*43e0*/  IADD3 R9, P0, PT, R6, R9, RZ ;  /* 0x0000000906097210 */ /* 0x000fc80007f1e0ff */
[----:B------:R-:W-:-:S04]  /*43f0*/  LEA.HI.X.SX32 R8, R5, R8, 0x1c, P0 ;  /* 0x0000000805087211 */ /* 0x000fc800000fe6ff */
[--C-:B------:R-:W-:Y:S02]  /*4400*/  SHF.R.S64 R9, R9, 0x8, R8.reuse ;  /* 0x0000000809097819 */ /* 0x100fe40000001008 */
[----:B------:R-:W-:Y:S02]  /*4410*/  SHF.R.S32.HI R5, RZ, 0x8, R8 ;  /* 0x00000008ff057819 */ /* 0x000fe40000011408 */
[----:B0-----:R-:W-:-:S04]  /*4420*/  IADD3 R9, P0, PT, R10, R9, RZ ;  /* 0x000000090a097210 */ /* 0x001fc80007f1e0ff */
        /* <DEDUP_REMOVED lines=10> */
[----:B------:R-:W0:Y:S04]  /*44d0*/  LDS.S8 R4, [R28+UR12] ;  /* 0x0000000c1c047984 */ /* 0x000e280008000200 */
[----:B------:R-:W-:Y:S01]  /*44e0*/  SHFL.DOWN P0, R5, RZ, 0x1, 0x1f ;  /* 0x08201f00ff057f89 */ /* 0x000fe20000000000 */
        /* <DEDUP_REMOVED lines=29> */
[----:B------:R-:W-:Y:S01]  /*46c0*/  VIADD R6, R24, 0x12c ;  /* 0x0000012c18067836 */ /* 0x000fe20000000000 */
[----:B------:R-:W-:-:S04]  /*46d0*/  SHF.R.U32.HI R23, RZ, 0x2, R28 ;  /* 0x00000002ff177819 */ /* 0x000fc8000001161c */
[----:B------:R-:W-:Y:S02]  /*46e0*/  SHF.R.U32.HI R7, RZ, 0x10, R6 ;  /* 0x00000010ff077819 */ /* 0x000fe40000011606 */
[----:B------:R-:W-:Y:S02]  /*46f0*/  LOP3.LUT R23, R23, 0xf8, RZ, 0xc0, !PT ;  /* 0x000000f817177812 */ /* 0x000fe400078ec0ff */
[----:B0-----:R-:W-:-:S05]  /*4700*/  IADD3 R9, P1, PT, R4, R11, RZ ;  /* 0x0000000b04097210 */ /* 0x001fca0007f3e0ff */
[----:B-1----:R-:W-:Y:S01]  /*4710*/  IMAD.X R8, R5, 0x1, R10, P1 ;  /* 0x0000000105087824 */ /* 0x002fe200008e060a */
[----:B------:R-:W-:-:S04]  /*4720*/  SEL R4, R9, R4, P0 ;  /* 0x0000000409047207 */ /* 0x000fc80000000000 */
[----:B------:R-:W-:Y:S02]  /*4730*/  SEL R5, R8, R5, P0 ;  /* 0x0000000508057207 */ /* 0x000fe40000000000 */
[----:B------:R-:W-:Y:S01]  /*4740*/  LOP3.LUT R7, R7, R6, RZ, 0x3c, !PT ;  /* 0x0000000607077212 */ /* 0x000fe200078e3cff */
[----:B------:R-:W-:Y:S02]  /*4750*/  BSSY.RECONVERGENT B0, `(.L_x_329) ;  /* 0x0000018000007945 */ /* 0x000fe40003800200 */
[----:B------:R2:W-:Y:S02]  /*4760*/  @!P5 STS.64 [R23+UR13+0x10], R4 ;  /* 0x000010041700d988 */ /* 0x0005e40008000a0d */
[----:B------:R-:W-:Y:S01]  /*4770*/  IMAD R25, R7, -0x7a143595, RZ ;  /* 0x85ebca6b07197824 */ /* 0x000fe200078e02ff */
[----:B------:R-:W-:Y:S06]  /*4780*/  BAR.SYNC.DEFER_BLOCKING 0x0 ;  /* 0x0000000000007b1d */ /* 0x000fec0000010000 */
[----:B------:R-:W-:Y:S05]  /*4790*/  @P6 BRA `(.L_x_330) ;  /* 0x00000000004c6947 */ /* 0x000fea0003800000 */
[----:B------:R-:W-:Y:S04]  /*47a0*/  LDS.64 R6, [UR15+0x18] ;  /* 0x0000180fff067984 */ /* 0x000fe80008000a00 */
[----:B--2---:R-:W0:Y:S04]  /*47b0*/  LDS.128 R20, [UR15+0x20] ;  /* 0x0000200fff147984 */ /* 0x004e280008000c00 */
[----:B------:R-:W1:Y:S04]  /*47c0*/  LDS.128 R12, [UR15+0x30] ;  /* 0x0000300fff0c7984 */ /* 0x000e680008000c00 */
[----:B------:R-:W2:Y:S04]  /*47d0*/  LDS.128 R16, [UR15+0x40] ;  /* 0x0000400fff107984 */ /* 0x000ea80008000c00 */
[----:B------:R-:W-:Y:S01]  /*47e0*/  LDS.128 R8, [UR15+0x60] ;  /* 0x0000600fff087984 */ /* 0x000fe20008000c00 */
[----:B0-----:R-:W-:-:S04]  /*47f0*/  IADD3 R20, P0, P1, R20, R6, R4 ;  /* 0x0000000614147210 */ /* 0x001fc8000791e004 */
[----:B------:R-:W-:Y:S02]  /*4800*/  IADD3.X R21, PT, PT, R21, R7, R5, P0, P1 ;  /* 0x0000000715157210 */ /* 0x000fe400007e2405 */
[----:B------:R-:W0:Y:S01]  /*4810*/  LDS.128 R4, [UR15+0x50] ;  /* 0x0000500fff047984 */ /* 0x000e220008000c00 */
[----:B-1----:R-:W-:-:S04]  /*4820*/  IADD3 R20, P0, P1, R12, R20, R22 ;  /* 0x000000140c147210 */ /* 0x002fc8000791e016 */
[----:B------:R-:W-:Y:S02]  /*4830*/  IADD3.X R21, PT, PT, R13, R21, R23, P0, P1 ;  /* 0x000000150d157210 */ /* 0x000fe400007e2417 */
[----:B--2---:R-:W-:-:S04]  /*4840*/  IADD3 R20, P0, P1, R16, R20, R14 ;  /* 0x0000001410147210 */ /* 0x004fc8000791e00e */
        /* <DEDUP_REMOVED lines=8> */
.L_x_330:
[----:B------:R-:W-:Y:S05]  /*48d0*/  BSYNC.RECONVERGENT B0 ;  /* 0x0000000000007941 */ /* 0x000fea0003800200 */
.L_x_329:
[----:B------:R-:W-:Y:S01]  /*48e0*/  BAR.SYNC.DEFER_BLOCKING 0x0 ;  /* 0x0000000000007b1d */ /* 0x000fe20000010000 */
[----:B------:R-:W-:-:S04]  /*48f0*/  SHF.R.U32.HI R6, RZ, 0xd, R25 ;  /* 0x0000000dff067819 */ /* 0x000fc80000011619 */
[----:B------:R-:W-:Y:S01]  /*4900*/  LOP3.LUT R6, R6, R25, RZ, 0x3c, !PT ;  /* 0x0000001906067212 */ /* 0x000fe200078e3cff */
[----:B------:R-:W-:Y:S04]  /*4910*/  BSSY.RECONVERGENT B0, `(.L_x_331) ;  /* 0x000004a000007945 */ /* 0x000fe80003800200 */
[----:B------:R-:W-:-:S05]  /*4920*/  IMAD R6, R6, -0x3d4d51cb, RZ ;  /* 0xc2b2ae3506067824 */ /* 0x000fca00078e02ff */
[----:B------:R-:W-:-:S04]  /*4930*/  SHF.R.U32.HI R7, RZ, 0x10, R6 ;  /* 0x00000010ff077819 */ /* 0x000fc80000011606 */
[----:B------:R-:W-:-:S04]  /*4940*/  LOP3.LUT R7, R7, R6, RZ, 0x3c, !PT ;  /* 0x0000000607077212 */ /* 0x000fc800078e3cff */
[----:B------:R-:W-:Y:S01]  /*4950*/  LOP3.LUT R6, R7, 0x1, RZ, 0xc0, !PT ;  /* 0x0000000107067812 */ /* 0x000fe200078ec0ff */
[----:B0-2---:R-:W0:Y:S01]  /*4960*/  LDS.64 R4, [UR15+0x78] ;  /* 0x0000780fff047984 */ /* 0x005e220008000a00 */
[----:B------:R-:W-:Y:S02]  /*4970*/  SHF.R.U32.HI R7, RZ, 0x1, R7 ;  /* 0x00000001ff077819 */ /* 0x000fe40000011607 */
[----:B------:R-:W-:Y:S01]  /*4980*/  ISETP.NE.U32.AND P0, PT, R6, 0x1, PT ;  /* 0x000000010600780c */ /* 0x000fe20003f05070 */
[----:B------:R-:W1:Y:S01]  /*4990*/  LDS.S8 R14, [R28+UR12] ;  /* 0x0000000c1c0e7984 */ /* 0x000e620008000200 */
[----:B------:R-:W-:-:S11]  /*49a0*/  LOP3.LUT R12, R7, 0xf, RZ, 0xc0, !PT ;  /* 0x0000000f070c7812 */ /* 0x000fd600078ec0ff */
[----:B------:R-:W-:-:S05]  /*49b0*/  @P0 IMAD.MOV R12, RZ, RZ, -R12 ;  /* 0x000000ffff0c0224 */ /* 0x000fca00078e0a0c */
[----:B------:R-:W-:-:S05]  /*49c0*/  SHF.R.S32.HI R8, RZ, 0x1f, R12 ;  /* 0x0000001fff087819 */ /* 0x000fca000001140c */
[----:B------:R-:W-:-:S04]  /*49d0*/  IMAD R13, R8, UR14, RZ ;  /* 0x0000000e080d7c24 */ /* 0x000fc8000f8e02ff */
[C---:B------:R-:W-:Y:S02]  /*49e0*/  IMAD R15, R12.reuse, UR22, R13 ;  /* 0x000000160c0f7c24 */ /* 0x040fe4000f8e020d */
[----:B------:R-:W-:-:S04]  /*49f0*/  IMAD.WIDE.U32 R12, R12, UR14, RZ ;  /* 0x0000000e0c0c7c25 */ /* 0x000fc8000f8e00ff */
[C---:B0-----:R-:W-:Y:S01]  /*4a00*/  IMAD.WIDE.U32 R6, R5.reuse, -0x55555555, RZ ;  /* 0xaaaaaaab05067825 */ /* 0x041fe200078e00ff */
[----:B------:R-:W-:-:S03]  /*4a10*/  ISETP.LT.AND P1, PT, R5, RZ, PT ;  /* 0x000000ff0500720c */ /* 0x000fc60003f21270 */
[----:B------:R-:W-:-:S04]  /*4a20*/  IMAD.WIDE.U32 R8, R4, -0x55555555, RZ ;  /* 0xaaaaaaab04087825 */ /* 0x000fc800078e00ff */
[----:B------:R-:W-:-:S04]  /*4a30*/  IMAD.WIDE.U32 R6, P0, R4, 0x2aaaaaaa, R6 ;  /* 0x2aaaaaaa04067825 */ /* 0x000fc80007800006 */
[----:B------:R-:W-:Y:S01]  /*4a40*/  IMAD.X R11, RZ, RZ, RZ, P0 ;  /* 0x000000ffff0b7224 */ /* 0x000fe200000e06ff */
[----:B------:R-:W-:Y:S01]  /*4a50*/  IADD3 RZ, P0, PT, R9, R6, RZ ;  /* 0x0000000609ff7210 */ /* 0x000fe20007f1e0ff */
[----:B------:R-:W-:Y:S01]  /*4a60*/  IMAD.MOV.U32 R10, RZ, RZ, R7 ;  /* 0x000000ffff0a7224 */ /* 0x000fe200078e0007 */
[----:B-----5:R-:W-:Y:S01]  /*4a70*/  PRMT R6, R26, 0x8880, RZ ;  /* 0x000088801a067816 */ /* 0x020fe200000000ff */
[----:B------:R-:W-:Y:S02]  /*4a80*/  IMAD.IADD R7, R13, 0x1, R15 ;  /* 0x000000010d077824 */ /* 0x000fe400078e020f */
[----:B------:R-:W-:-:S03]  /*4a90*/  IMAD.WIDE.U32.X R10, R5, 0x2aaaaaaa, R10, P0 ;  /* 0x2aaaaaaa050a7825 */ /* 0x000fc600000e040a */
[--C-:B------:R-:W-:Y:S02]  /*4aa0*/  SHF.R.S64 R15, R12, 0x2, R7.reuse ;  /* 0x000000020c0f7819 */ /* 0x100fe40000001007 */
[----:B------:R-:W-:Y:S02]  /*4ab0*/  IADD3 R9, P0, PT, R10, 0x55555555, RZ ;  /* 0x555555550a097810 */ /* 0x000fe40007f1e0ff */
[----:B------:R-:W-:Y:S02]  /*4ac0*/  SHF.R.S32.HI R7, RZ, 0x2, R7 ;  /* 0x00000002ff077819 */ /* 0x000fe40000011407 */
[C---:B------:R-:W-:Y:S02]  /*4ad0*/  IADD3 R15, P2, PT, R6.reuse, R15, RZ ;  /* 0x0000000f060f7210 */ /* 0x040fe40007f5e0ff */
[----:B------:R-:W-:Y:S02]  /*4ae0*/  IADD3.X R13, PT, PT, R11, -0x2aaaaaab, RZ, P0, !PT ;  /* 0xd55555550b0d7810 */ /* 0x000fe400007fe4ff */
[----:B------:R-:W-:-:S02]  /*4af0*/  LEA.HI.X.SX32 R7, R6, R7, 0x1, P2 ;  /* 0x0000000706077211 */ /* 0x000fc400010f0eff */
[----:B------:R-:W-:Y:S02]  /*4b00*/  SEL R6, R9, R10, P1 ;  /* 0x0000000a09067207 */ /* 0x000fe40000800000 */
[----:B------:R-:W-:Y:S01]  /*4b10*/  SEL R11, R13, R11, P1 ;  /* 0x0000000b0d0b7207 */ /* 0x000fe20000800000 */
[----:B-1----:R-:W-:Y:S01]  /*4b20*/  IMAD R7, R7, R14, RZ ;  /* 0x0000000e07077224 */ /* 0x002fe200078e02ff */
[----:B------:R-:W-:Y:S02]  /*4b30*/  IADD3 R8, P0, PT, R4, 0x17f, RZ ;  /* 0x0000017f04087810 */ /* 0x000fe40007f1e0ff */
[----:B------:R-:W-:Y:S02]  /*4b40*/  SHF.R.S64 R6, R6, 0x6, R11 ;  /* 0x0000000606067819 */ /* 0x000fe4000000100b */
[----:B------:R-:W-:Y:S01]  /*4b50*/  SHF.R.S32.HI R4, RZ, 0x1f, R14 ;  /* 0x0000001fff047819 */ /* 0x000fe2000001140e */
[----:B------:R-:W-:Y:S01]  /*4b60*/  IMAD.X R5, RZ, RZ, R5, P0 ;  /* 0x000000ffff057224 */ /* 0x000fe200000e0605 */
[----:B------:R-:W-:-:S02]  /*4b70*/  ISETP.GE.U32.AND P0, PT, R8, 0x2ff, PT ;  /* 0x000002ff0800780c */ /* 0x000fc40003f06070 */
[----:B------:R-:W-:Y:S01]  /*4b80*/  LEA.HI R6, P1, R11, R6, RZ, 0x1 ;  /* 0x000000060b067211 */ /* 0x000fe200078308ff */
[----:B------:R-:W-:Y:S01]  /*4b90*/  IMAD R7, R4, R15, R7 ;  /* 0x0000000f04077224 */ /* 0x000fe200078e0207 */
[----:B------:R-:W-:Y:S01]  /*4ba0*/  ISETP.GE.U32.AND.EX P0, PT, R5, RZ, PT, P0 ;  /* 0x000000ff0500720c */ /* 0x000fe20003f06100 */
[----:B------:R-:W-:Y:S01]  /*4bb0*/  IMAD.WIDE.U32 R14, R15, R14, RZ ;  /* 0x0000000e0f0e7225 */ /* 0x000fe200078e00ff */
[----:B------:R-:W-:Y:S02]  /*4bc0*/  LEA.HI.X.SX32 R5, R11, RZ, 0x1a, P1 ;  /* 0x000000ff0b057211 */ /* 0x000fe400008fd6ff */
[----:B------:R-:W-:Y:S01]  /*4bd0*/  SEL R6, R6, 0x1, P0 ;  /* 0x0000000106067807 */ /* 0x000fe20000000000 */
[----:B------:R-:W-:Y:S01]  /*4be0*/  IMAD.IADD R7, R15, 0x1, R7 ;  /* 0x000000010f077824 */ /* 0x000fe200078e0207 */
[----:B------:R-:W-:-:S04]  /*4bf0*/  SEL R5, R5, RZ, P0 ;  /* 0x000000ff05057207 */ /* 0x000fc80000000000 */
        /* <DEDUP_REMOVED lines=23> */
.L_x_332:
[----:B------:R-:W-:-:S07]  /*4d70*/  MOV R4, 0x4d90 ;  /* 0x00004d9000047802 */ /* 0x000fce0000000f00 */
[----:B------:R-:W-:Y:S05]  /*4d80*/  CALL.REL.NOINC `($__internal_2_$__cuda_sm20_div_s64) ;  /* 0x0000003800047944 */ /* 0x000fea0003c00000 */
[----:B------:R-:W-:Y:S02]  /*4d90*/  IMAD.MOV.U32 R4, RZ, RZ, R6 ;  /* 0x000000ffff047224 */ /* 0x000fe400078e0006 */
[----:B------:R-:W-:-:S07]  /*4da0*/  IMAD.MOV.U32 R5, RZ, RZ, R7 ;  /* 0x000000ffff057224 */ /* 0x000fce00078e0007 */
.L_x_333:
[----:B------:R-:W-:Y:S05]  /*4db0*/  BSYNC.RECONVERGENT B0 ;  /* 0x0000000000007941 */ /* 0x000fea0003800200 */
.L_x_331:
[----:B------:R-:W-:Y:S01]  /*4dc0*/  VIADD R6, R24, 0x191 ;  /* 0x0000019118067836 */ /* 0x000fe20000000000 */
[----:B------:R-:W-:Y:S01]  /*4dd0*/  ISETP.GT.U32.AND P0, PT, R4, -0x7f, PT ;  /* 0xffffff810400780c */ /* 0x000fe20003f04070 */
[----:B------:R-:W-:Y:S01]  /*4de0*/  BSSY.RECONVERGENT B0, `(.L_x_334) ;  /* 0x0000055000007945 */ /* 0x000fe20003800200 */
[----:B------:R-:W-:Y:S02]  /*4df0*/  SHF.R.U32.HI R12, RZ, 0x2, R28 ;  /* 0x00000002ff0c7819 */ /* 0x000fe4000001161c */
[----:B------:R-:W-:Y:S02]  /*4e00*/  SHF.R.U32.HI R7, RZ, 0x10, R6 ;  /* 0x00000010ff077819 */ /* 0x000fe40000011606 */
[----:B------:R-:W-:Y:S02]  /*4e10*/  ISETP.GT.AND.EX P0, PT, R5, -0x1, PT, P0 ;  /* 0xffffffff0500780c */ /* 0x000fe40003f04300 */
[----:B------:R-:W-:Y:S02]  /*4e20*/  LOP3.LUT R7, R7, R6, RZ, 0x3c, !PT ;  /* 0x0000000607077212 */ /* 0x000fe400078e3cff */
[----:B------:R-:W-:-:S02]  /*4e30*/  SEL R5, R5, 0xffffffff, P0 ;  /* 0xffffffff05057807 */ /* 0x000fc40000000000 */
[----:B------:R-:W-:Y:S01]  /*4e40*/  LOP3.LUT R12, R12, 0xf8, RZ, 0xc0, !PT ;  /* 0x000000f80c0c7812 */ /* 0x000fe200078ec0ff */
[----:B------:R-:W-:-:S05]  /*4e50*/  IMAD R7, R7, -0x7a143595, RZ ;  /* 0x85ebca6b07077824 */ /* 0x000fca00078e02ff */
[----:B------:R-:W-:-:S04]  /*4e60*/  SHF.R.U32.HI R6, RZ, 0xd, R7 ;  /* 0x0000000dff067819 */ /* 0x000fc80000011607 */
[----:B------:R-:W-:-:S05]  /*4e70*/  LOP3.LUT R6, R6, R7, RZ, 0x3c, !PT ;  /* 0x0000000706067212 */ /* 0x000fca00078e3cff */
[----:B------:R-:W-:-:S05]  /*4e80*/  IMAD R6, R6, -0x3d4d51cb, RZ ;  /* 0xc2b2ae3506067824 */ /* 0x000fca00078e02ff */
[----:B------:R-:W-:-:S04]  /*4e90*/  SHF.R.U32.HI R7, RZ, 0x10, R6 ;  /* 0x00000010ff077819 */ /* 0x000fc80000011606 */
[----:B------:R-:W-:Y:S02]  /*4ea0*/  LOP3.LUT R7, R7, R6, RZ, 0x3c, !PT ;  /* 0x0000000607077212 */ /* 0x000fe400078e3cff */
[----:B------:R-:W-:Y:S02]  /*4eb0*/  SEL R6, R4, 0xffffff81, P0 ;  /* 0xffffff8104067807 */ /* 0x000fe40000000000 */
[----:B------:R-:W-:Y:S02]  /*4ec0*/  LOP3.LUT R8, R7, 0x1, RZ, 0xc0, !PT ;  /* 0x0000000107087812 */ /* 0x000fe400078ec0ff */
[----:B------:R-:W-:Y:S02]  /*4ed0*/  SHF.R.U32.HI R7, RZ, 0x1, R7 ;  /* 0x00000001ff077819 */ /* 0x000fe40000011607 */
[----:B------:R-:W-:Y:S02]  /*4ee0*/  ISETP.NE.U32.AND P1, PT, R8, 0x1, PT ;  /* 0x000000010800780c */ /* 0x000fe40003f25070 */
[----:B------:R-:W-:-:S02]  /*4ef0*/  ISETP.LT.U32.AND P0, PT, R6, 0x7f, PT ;  /* 0x0000007f0600780c */ /* 0x000fc40003f01070 */
[----:B------:R-:W-:Y:S02]  /*4f00*/  LOP3.LUT R4, R7, 0xf, RZ, 0xc0, !PT ;  /* 0x0000000f07047812 */ /* 0x000fe400078ec0ff */
[----:B------:R-:W-:-:S04]  /*4f10*/  ISETP.LT.AND.EX P0, PT, R5, RZ, PT, P0 ;  /* 0x000000ff0500720c */ /* 0x000fc80003f01300 */
[----:B------:R-:W-:Y:S02]  /*4f20*/  SEL R5, R5, RZ, P0 ;  /* 0x000000ff05057207 */ /* 0x000fe40000000000 */
[----:B------:R-:W-:Y:S01]  /*4f30*/  SEL R7, R6, 0x7f, P0 ;  /* 0x0000007f06077807 */ /* 0x000fe20000000000 */
[----:B------:R-:W-:-:S04]  /*4f40*/  @P1 IMAD.MOV R4, RZ, RZ, -R4 ;  /* 0x000000ffff041224 */ /* 0x000fc800078e0a04 */
[-C--:B------:R-:W-:Y:S01]  /*4f50*/  IMAD R8, R5, R4.reuse, RZ ;  /* 0x0000000405087224 */ /* 0x080fe200078e02ff */
[----:B------:R-:W-:Y:S01]  /*4f60*/  SHF.R.S32.HI R6, RZ, 0x1f, R4 ;  /* 0x0000001fff067819 */ /* 0x000fe20000011404 */
[----:B------:R-:W-:Y:S01]  /*4f70*/  IMAD.WIDE.U32 R4, R7, R4, RZ ;  /* 0x0000000407047225 */ /* 0x000fe200078e00ff */
[----:B------:R-:W-:Y:S03]  /*4f80*/  STS.U8 [R28+UR12+0x180], R7 ;  /* 0x000180071c007988 */ /* 0x000fe6000800000c */
[----:B------:R-:W-:-:S04]  /*4f90*/  IMAD R13, R6, R7, R8 ;  /* 0x00000007060d7224 */ /* 0x000fc800078e0208 */
[----:B------:R-:W-:Y:S02]  /*4fa0*/  IMAD.IADD R13, R5, 0x1, R13 ;  /* 0x00000001050d7824 */ /* 0x000fe400078e020d */
[----:B------:R-:W0:Y:S01]  /*4fb0*/  SHFL.DOWN PT, R5, R4, 0x1, 0x1f ;  /* 0x08201f0004057f89 */ /* 0x000e2200000e0000 */
[----:B------:R-:W-:Y:S06]  /*4fc0*/  BAR.SYNC.DEFER_BLOCKING 0x0 ;  /* 0x0000000000007b1d */ /* 0x000fec0000010000 */
        /* <DEDUP_REMOVED lines=38> */
[----:B0-----:R-:W0:Y:S04]  /*5230*/  LDS.128 R12, [UR8+0x40] ;  /* 0x00004008ff0c7984 */ /* 0x001e280008000c00 */
[----:B------:R-:W3:Y:S01]  /*5240*/  LDS.128 R16, [UR8+0x50] ;  /* 0x00005008ff107984 */ /* 0x000ee20008000c00 */
[----:B-1----:R-:W-:-:S04]  /*5250*/  IADD3 R4, P0, P1, R4, R22, R20 ;  /* 0x0000001604047210 */ /* 0x002fc8000791e014 */
[----:B------:R-:W-:Y:S02]  /*5260*/  IADD3.X R5, PT, PT, R5, R23, R21, P0, P1 ;  /* 0x0000001705057210 */ /* 0x000fe400007e2415 */
[----:B------:R-:W1:Y:S01]  /*5270*/  LDS.128 R20, [UR8+0x60] ;  /* 0x00006008ff147984 */ /* 0x000e620008000c00 */
[----:B--2---:R-:W-:-:S04]  /*5280*/  IADD3 R4, P0, P1, R8, R4, R6 ;  /* 0x0000000408047210 */ /* 0x004fc8000791e006 */
[----:B------:R-:W-:Y:S02]  /*5290*/  IADD3.X R7, PT, PT, R9, R5, R7, P0, P1 ;  /* 0x0000000509077210 */ /* 0x000fe400007e2407 */
[----:B0-----:R-:W-:-:S04]  /*52a0*/  IADD3 R5, P0, P1, R12, R4, R10 ;  /* 0x000000040c057210 */ /* 0x001fc8000791e00a */
[----:B------:R-:W-:Y:S02]  /*52b0*/  IADD3.X R11, PT, PT, R13, R7, R11, P0, P1 ;  /* 0x000000070d0b7210 */ /* 0x000fe400007e240b */
[----:B---3--:R-:W-:-:S04]  /*52c0*/  IADD3 R5, P0, P1, R16, R5, R14 ;  /* 0x0000000510057210 */ /* 0x008fc8000791e00e */
[----:B------:R-:W-:Y:S02]  /*52d0*/  IADD3.X R15, PT, PT, R17, R11, R15, P0, P1 ;  /* 0x0000000b110f7210 */ /* 0x000fe400007e240f */
[----:B-1----:R-:W-:-:S04]  /*52e0*/  IADD3 R5, P0, P1, R20, R5, R18 ;  /* 0x0000000514057210 */ /* 0x002fc8000791e012 */
[----:B------:R-:W-:Y:S02]  /*52f0*/  IADD3.X R19, PT, PT, R21, R15, R19, P0, P1 ;  /* 0x0000000f15137210 */ /* 0x000fe400007e2413 */
[----:B------:R-:W-:-:S05]  /*5300*/  IADD3 R4, P0, PT, R5, R22, RZ ;  /* 0x0000001605047210 */ /* 0x000fca0007f1e0ff */
[----:B------:R-:W-:-:S05]  /*5310*/  IMAD.X R5, R19, 0x1, R23, P0 ;  /* 0x0000000113057824 */ /* 0x000fca00000e0617 */
[----:B------:R1:W-:Y:S03]  /*5320*/  STS.64 [UR8+0x78], R4 ;  /* 0x00007804ff007988 */ /* 0x0003e60008000a08 */
.L_x_335:
[----:B------:R-:W-:Y:S05]  /*5330*/  BSYNC.RECONVERGENT B0 ;  /* 0x0000000000007941 */ /* 0x000fea0003800200 */
.L_x_334:
[----:B------:R-:W2:Y:S08]  /*5340*/  S2UR UR9, SR_CgaCtaId ;  /* 0x00000000000979c3 */ /* 0x000eb00000008800 */
[----:B------:R-:W-:Y:S01]  /*5350*/  BAR.SYNC.DEFER_BLOCKING 0x0 ;  /* 0x0000000000007b1d */ /* 0x000fe20000010000 */
[----:B------:R-:W-:Y:S01]  /*5360*/  USHF.R.U32.HI UR15, URZ, 0x1, UR16 ;  /* 0x00000001ff0f7899 */ /* 0x000fe20008011610 */
[----:B------:R-:W-:-:S02]  /*5370*/  IMAD.U32 R8, RZ, RZ, UR7 ;  /* 0x00000007ff087e24 */ /* 0x000fc4000f8e00ff */
[----:B------:R-:W-:Y:S02]  /*5380*/  IMAD.U32 R27, RZ, RZ, UR7 ;  /* 0x00000007ff1b7e24 */ /* 0x000fe4000f8e00ff */
[----:B------:R-:W-:Y:S02]  /*5390*/  UMOV UR8, 0x400 ;  /* 0x0000040000087882 */ /* 0x000fe40000000000 */
[----:B-1----:R-:W1:Y:S01]  /*53a0*/  LDC R4, c[0x0][0x3b0] ;  /* 0x0000ec00ff047b82 */ /* 0x002e620000000800 */
[----:B------:R-:W-:-:S04]  /*53b0*/  IMAD.WIDE.U32 R26, R27, 0x6c000, R2 ;  /* 0x0006c0001b1a7825 */ /* 0x000fc800078e0002 */
[----:B------:R-:W-:Y:S01]  /*53c0*/  IMAD.MOV.U32 R2, RZ, RZ, RZ ;  /* 0x000000ffff027224 */ /* 0x000fe200078e00ff */
[----:B--2---:R-:W-:Y:S01]  /*53d0*/  ULEA UR8, UR9, UR8, 0x18 ;  /* 0x0000000809087291 */ /* 0x004fe2000f8ec0ff */
[----:B-1----:R-:W-:-:S08]  /*53e0*/  VIADD R4, R4, UR15 ;  /* 0x0000000f04047c36 */ /* 0x002fd00008000000 */
[----:B------:R-:W1:Y:S01]  /*53f0*/  LDS.64 R10, [UR8+0x78] ;  /* 0x00007808ff0a7984 */ /* 0x000e620008000a00 */
[----:B------:R-:W-:-:S04]  /*5400*/  IMAD R8, R8, 0x3e8, R4 ;  /* 0x000003e808087824 */ /* 0x000fc800078e0204 */
[----:B------:R-:W-:Y:S02]  /*5410*/  VIADD R3, R8, 0x190 ;  /* 0x0000019008037836 */ /* 0x000fe40000000000 */
[----:B-1----:R-:W-:-:S04]  /*5420*/  IMAD R5, R11, UR14, RZ ;  /* 0x0000000e0b057c24 */ /* 0x002fc8000f8e02ff */
[C---:B------:R-:W-:Y:S02]  /*5430*/  IMAD R5, R10.reuse, UR22, R5 ;  /* 0x000000160a057c24 */ /* 0x040fe4000f8e0205 */
[----:B------:R-:W-:-:S04]  /*5440*/  IMAD.WIDE.U32 R10, R10, UR14, RZ ;  /* 0x0000000e0a0a7c25 */ /* 0x000fc8000f8e00ff */
[----:B------:R-:W-:-:S07]  /*5450*/  IMAD.IADD R9, R11, 0x1, R5 ;  /* 0x000000010b097824 */ /* 0x000fce00078e0205 */
.L_x_337:
[----:B------:R-:W1:Y:S01]  /*5460*/  S2UR UR15, SR_CgaCtaId ;  /* 0x00000000000f79c3 */ /* 0x000e620000008800 */
[----:B------:R-:W-:Y:S01]  /*5470*/  UMOV UR9, 0x400 ;  /* 0x0000040000097882 */ /* 0x000fe20000000000 */
[----:B------:R-:W-:Y:S01]  /*5480*/  CS2R R16, SRZ ;  /* 0x0000000000107805 */ /* 0x000fe2000001ff00 */
[----:B------:R-:W-:Y:S01]  /*5490*/  UIADD3 UR8, UPT, UPT, UR9, 0x80, URZ ;  /* 0x0000008009087890 */ /* 0x000fe2000fffe0ff */
[----:B------:R-:W-:Y:S02]  /*54a0*/  IMAD.MOV.U32 R14, RZ, RZ, RZ ;  /* 0x000000ffff0e7224 */ /* 0x000fe400078e00ff */
[----:B------:R-:W-:Y:S01]  /*54b0*/  IMAD R15, R2, 0x180, R28 ;  /* 0x00000180020f7824 */ /* 0x000fe200078e021c */
[----:B-1----:R-:W-:-:S12]  /*54c0*/  ULEA UR8, UR15, UR8, 0x18 ;  /* 0x000000080f087291 */ /* 0x002fd8000f8ec0ff */
.L_x_336:
[----:B------:R-:W-:-:S05]  /*54d0*/  IMAD R13, R16, 0x600, R15 ;  /* 0x00000600100d7824 */ /* 0x000fca00078e020f */
[----:B0-----:R-:W-:-:S05]  /*54e0*/  IADD3 R12, P0, PT, R26, R13, RZ ;  /* 0x0000000d1a0c7210 */ /* 0x001fca0007f1e0ff */
        /* <DEDUP_REMOVED lines=15> */
[----:B----4-:R-:W-:Y:S02]  /*55e0*/  PRMT R5, R5, 0x3340, R6 ;  /* 0x0000334005057816 */ /* 0x010fe40000000006 */
[----:B------:R-:W-:Y:S02]  /*55f0*/  PRMT R22, R4, 0x5410, R22 ;  /* 0x0000541004167816 */ /* 0x000fe40000000016 */
[----:B-----5:R-:W-:-:S04]  /*5600*/  PRMT R23, R23, 0x3340, R7 ;  /* 0x0000334017177816 */ /* 0x020fc80000000007 */
[----:B------:R-:W-:Y:S02]  /*5610*/  PRMT R23, R5, 0x5410, R23 ;  /* 0x0000541005177816 */ /* 0x000fe40000000017 */
[----:B------:R-:W0:Y:S01]  /*5620*/  LDS.128 R4, [R16+UR8+0x180] ;  /* 0x0001800810047984 */ /* 0x000e220008000c00 */
[----:B------:R-:W-:-:S03]  /*5630*/  PRMT R20, R21, 0x3340, R20 ;  /* 0x0000334015147816 */ /* 0x000fc60000000014 */
[----:B------:R-:W3:Y:S01]  /*5640*/  LDG.E.U8.CONSTANT R21, desc[UR20][R12.64+0x26a000] ;  /* 0x26a000140c157981 */ /* 0x000ee2000c1e9100 */
[----:B0-----:R-:W-:-:S03]  /*5650*/  IDP.4A.S8.S8 R4, R22, R4, RZ ;  /* 0x0000000416047226 */ /* 0x001fc600000006ff */
[----:B------:R-:W4:Y:S01]  /*5660*/  LDG.E.U8.CONSTANT R22, desc[UR20][R12.64+0x269a00] ;  /* 0x269a00140c167981 */ /* 0x000f22000c1e9100 */
[----:B--2---:R-:W-:-:S03]  /*5670*/  PRMT R18, R19, 0x3340, R18 ;  /* 0x0000334013127816 */ /* 0x004fc60000000012 */
[----:B------:R-:W3:Y:S04]  /*5680*/  LDG.E.U8.CONSTANT R19, desc[UR20][R12.64+0x26a600] ;  /* 0x26a600140c137981 */ /* 0x000ee8000c1e9100 */
[----:B------:R-:W4:Y:S01]  /*5690*/  LDG.E.U8.CONSTANT R12, desc[UR20][R12.64+0x269400] ;  /* 0x269400140c0c7981 */ /* 0x000f22000c1e9100 */
[----:B------:R-:W-:Y:S01]  /*56a0*/  VIADD R16, R16, 0x10 ;  /* 0x0000001010107836 */ /* 0x000fe20000000000 */
[----:B------:R-:W-:Y:S01]  /*56b0*/  PRMT R18, R20, 0x5410, R18 ;  /* 0x0000541014127816 */ /* 0x000fe20000000012 */
[----:B------:R-:W-:-:S03]  /*56c0*/  IDP.4A.S8.S8 R5, R23, R5, R4 ;  /* 0x0000000517057226 */ /* 0x000fc60000000604 */
[----:B------:R-:W-:Y:S01]  /*56d0*/  ISETP.NE.AND P0, PT, R16, 0x180, PT ;  /* 0x000001801000780c */ /* 0x000fe20003f05270 */
[----:B------:R-:W-:Y:S01]  /*56e0*/  IDP.4A.S8.S8 R6, R18, R6, R5 ;  /* 0x0000000612067226 */ /* 0x000fe20000000605 */
[----:B---3--:R-:W-:Y:S02]  /*56f0*/  PRMT R19, R21, 0x3340, R19 ;  /* 0x0000334015137816 */ /* 0x008fe40000000013 */
[----:B----4-:R-:W-:-:S04]  /*5700*/  PRMT R12, R12, 0x3340, R22 ;  /* 0x000033400c0c7816 */ /* 0x010fc80000000016 */
[----:B------:R-:W-:-:S05]  /*5710*/  PRMT R19, R12, 0x5410, R19 ;  /* 0x000054100c137816 */ /* 0x000fca0000000013 */
[----:B------:R-:W-:-:S05]  /*5720*/  IDP.4A.S8.S8 R6, R19, R7, R6 ;  /* 0x0000000713067226 */ /* 0x000fca0000000606 */
[----:B------:R-:W-:-:S04]  /*5730*/  IADD3 R17, P1, PT, R6, R17, RZ ;  /* 0x0000001106117210 */ /* 0x000fc80007f3e0ff */
[----:B------:R-:W-:Y:S01]  /*5740*/  LEA.HI.X.SX32 R14, R6, R14, 0x1, P1 ;  /* 0x0000000e060e7211 */ /* 0x000fe200008f0eff */
[----:B------:R-:W-:Y:S08]  /*5750*/  @P0 BRA `(.L_x_336) ;  /* 0xfffffffc005c0947 */ /* 0x000ff0000383ffff */
[----:B------:R-:W-:Y:S02]  /*5760*/  IMAD R15, R15, -0x61c88647, R3 ;  /* 0x9e3779b90f0f7824 */ /* 0x000fe400078e0203 */
[----:B------:R-:W-:-:S03]  /*5770*/  VIADD R25, R28, UR12 ;  /* 0x0000000c1c197c36 */ /* 0x000fc60008000000 */
        /* <DEDUP_REMOVED lines=23> */
[----:B------:R-:W-:-:S04]  /*58f0*/  ISETP.GT.U32.AND P0, PT, R4, -0x7f, PT ;  /* 0xffffff810400780c */ /* 0x000fc80003f04070 */
[----:B------:R-:W-:-:S04]  /*5900*/  ISETP.GT.AND.EX P0, PT, R5, -0x1, PT, P0 ;  /* 0xffffffff0500780c */ /* 0x000fc80003f04300 */
[----:B------:R-:W-:Y:S02]  /*5910*/  SEL R4, R4, 0xffffff81, P0 ;  /* 0xffffff8104047807 */ /* 0x000fe40000000000 */
[----:B------:R-:W-:Y:S02]  /*5920*/  SEL R5, R5, 0xffffffff, P0 ;  /* 0xffffffff05057807 */ /* 0x000fe40000000000 */
[----:B------:R-:W-:-:S04]  /*5930*/  ISETP.LT.U32.AND P0, PT, R4, 0x7f, PT ;  /* 0x0000007f0400780c */ /* 0x000fc80003f01070 */
[----:B------:R-:W-:Y:S01]  /*5940*/  ISETP.LT.AND.EX P0, PT, R5, RZ, PT, P0 ;  /* 0x000000ff0500720c */ /* 0x000fe20003f01300 */
[C---:B------:R-:W-:Y:S02]  /*5950*/  IMAD R5, R2.reuse, 0x180, R25 ;  /* 0x0000018002057824 */ /* 0x040fe400078e0219 */
[----:B------:R-:W-:Y:S01]  /*5960*/  VIADD R2, R2, 0x1 ;  /* 0x0000000102027836 */ /* 0x000fe20000000000 */
[----:B------:R-:W-:-:S04]  /*5970*/  SEL R4, R4, 0x7f, P0 ;  /* 0x0000007f04047807 */ /* 0x000fc80000000000 */
[----:B------:R-:W-:Y:S02]  /*5980*/  VIMNMX.S16x2 R4, PT, PT, R4, RZ, !PT ;  /* 0x000000ff04047248 */ /* 0x000fe40007fe0300 */
[----:B------:R-:W-:-:S03]  /*5990*/  ISETP.NE.AND P0, PT, R2, 0x4, PT ;  /* 0x000000040200780c */ /* 0x000fc60003f05270 */
[----:B------:R1:W-:Y:S10]  /*59a0*/  STS.U8 [R5+0x400], R4 ;  /* 0x0004000405007388 */ /* 0x0003f40000000000 */
[----:B-1----:R-:W-:Y:S05]  /*59b0*/  @P0 BRA `(.L_x_337) ;  /* 0xfffffff800a80947 */ /* 0x002fea000383ffff */
[----:B------:R-:W-:Y:S01]  /*59c0*/  IMAD R8, R28, -0x61c88647, R8 ;  /* 0x9e3779b91c087824 */ /* 0x000fe200078e0208 */
[----:B------:R-:W-:Y:S01]  /*59d0*/  BAR.SYNC.DEFER_BLOCKING 0x0 ;  /* 0x0000000000007b1d */ /* 0x000fe20000010000 */
[----:B------:R-:W-:Y:S01]  /*59e0*/  SHF.R.U32.HI R14, RZ, 0x2, R28 ;  /* 0x00000002ff0e7819 */ /* 0x000fe2000001161c */
[----:B------:R-:W-:Y:S01]  /*59f0*/  ULEA UR19, UR15, UR9, 0x18 ;  /* 0x000000090f137291 */ /* 0x000fe2000f8ec0ff */
[C---:B------:R-:W-:Y:S02]  /*5a00*/  VIADD R2, R8.reuse, 0x193 ;  /* 0x0000019308027836 */ /* 0x040fe40000000000 */
[----:B------:R-:W-:Y:S01]  /*5a10*/  VIADD R6, R8, 0xa66d2c93 ;  /* 0xa66d2c9308067836 */ /* 0x000fe20000000000 */
[----:B------:R-:W-:Y:S01]  /*5a20*/  LOP3.LUT R14, R14, 0xf8, RZ, 0xc0, !PT ;  /* 0x000000f80e0e7812 */ /* 0x000fe200078ec0ff */
[C---:B------:R-:W-:Y:S01]  /*5a30*/  VIADD R4, R8.reuse, 0x53369713 ;  /* 0x5336971308047836 */ /* 0x040fe20000000000 */
[----:B------:R-:W-:Y:S01]  /*5a40*/  SHF.R.U32.HI R3, RZ, 0x10, R2 ;  /* 0x00000010ff037819 */ /* 0x000fe20000011602 */
[----:B------:R-:W-:Y:S01]  /*5a50*/  VIADD R8, R8, 0xf9a3c213 ;  /* 0xf9a3c21308087836 */ /* 0x000fe20000000000 */
[----:B------:R-:W-:Y:S01]  /*5a60*/  SHF.R.U32.HI R7, RZ, 0x10, R6 ;  /* 0x00000010ff077819 */ /* 0x000fe20000011606 */
[----:B------:R-:W-:Y:S01]  /*5a70*/  BSSY.RECONVERGENT B0, `(.L_x_338) ;  /* 0x0000074000007945 */ /* 0x000fe20003800200 */
[----:B------:R-:W-:-:S02]  /*5a80*/  LOP3.LUT R3, R3, R2, RZ, 0x3c, !PT ;  /* 0x0000000203037212 */ /* 0x000fc400078e3cff */
[----:B------:R-:W-:Y:S02]  /*5a90*/  SHF.R.U32.HI R5, RZ, 0x10, R4 ;  /* 0x00000010ff057819 */ /* 0x000fe40000011604 */
[----:B------:R-:W-:Y:S01]  /*5aa0*/  SHF.R.U32.HI R9, RZ, 0x10, R8 ;  /* 0x00000010ff097819 */ /* 0x000fe20000011608 */
[----:B------:R-:W-:Y:S01]  /*5ab0*/  IMAD R3, R3, -0x7a143595, RZ ;  /* 0x85ebca6b03037824 */ /* 0x000fe200078e02ff */
[----:B------:R-:W-:Y:S02]  /*5ac0*/  LOP3.LUT R7, R7, R6, RZ, 0x3c, !PT ;  /* 0x0000000607077212 */ /* 0x000fe400078e3cff */
[----:B------:R-:W-:Y:S02]  /*5ad0*/  LOP3.LUT R5, R5, R4, RZ, 0x3c, !PT ;  /* 0x0000000405057212 */ /* 0x000fe400078e3cff */
[----:B------:R-:W-:Y:S01]  /*5ae0*/  LOP3.LUT R8, R9, R8, RZ, 0x3c, !PT ;  /* 0x0000000809087212 */ /* 0x000fe200078e3cff */
[----:B------:R-:W-:Y:S01]  /*5af0*/  IMAD R6, R7, -0x7a143595, RZ ;  /* 0x85ebca6b07067824 */ /* 0x000fe200078e02ff */
[----:B------:R-:W-:Y:S01]  /*5b00*/  SHF.R.U32.HI R2, RZ, 0xd, R3 ;  /* 0x0000000dff027819 */ /* 0x000fe20000011603 */
[----:B------:R-:W-:-:S02]  /*5b10*/  IMAD R4, R5, -0x7a143595, RZ ;  /* 0x85ebca6b05047824 */ /* 0x000fc400078e02ff */
[----:B------:R-:W-:Y:S01]  /*5b20*/  IMAD R8, R8, -0x7a143595, RZ ;  /* 0x85ebca6b08087824 */ /* 0x000fe200078e02ff */
[----:B------:R-:W-:Y:S02]  /*5b30*/  SHF.R.U32.HI R9, RZ, 0xd, R6 ;  /* 0x0000000dff097819 */ /* 0x000fe40000011606 */
[----:B------:R-:W-:Y:S02]  /*5b40*/  LOP3.LUT R5, R2, R3, RZ, 0x3c, !PT ;  /* 0x0000000302057212 */ /* 0x000fe400078e3cff */
[----:B------:R-:W-:Y:S01]  /*5b50*/  SHF.R.U32.HI R7, RZ, 0xd, R4 ;  /* 0x0000000dff077819 */ /* 0x000fe20000011604 */
[----:B------:R-:W-:Y:S01]  /*5b60*/  LDS.U8 R2, [R28+UR12+0x880] ;  /* 0x0008800c1c027984 */ /* 0x000fe20008000000 */
[----:B------:R-:W-:Y:S02]  /*5b70*/  SHF.R.U32.HI R11, RZ, 0xd, R8 ;  /* 0x0000000dff0b7819 */ /* 0x000fe40000011608 */
[----:B------:R-:W-:Y:S01]  /*5b80*/  LOP3.LUT R9, R9, R6, RZ, 0x3c, !PT ;  /* 0x0000000609097212 */ /* 0x000fe200078e3cff */
[----:B------:R-:W-:Y:S01]  /*5b90*/  IMAD R6, R5, -0x3d4d51cb, RZ ;  /* 0xc2b2ae3505067824 */ /* 0x000fe200078e02ff */
[----:B------:R-:W-:Y:S01]  /*5ba0*/  LOP3.LUT R7, R7, R4, RZ, 0x3c, !PT ;  /* 0x0000000407077212 */ /* 0x000fe200078e3cff */
[----:B------:R-:W0:Y:S01]  /*5bb0*/  LDS.U8 R3, [R28+UR12+0x700] ;  /* 0x0007000c1c037984 */ /* 0x000e220008000000 */
[----:B------:R-:W-:Y:S01]  /*5bc0*/  LOP3.LUT R11, R11, R8, RZ, 0x3c, !PT ;  /* 0x000000080b0b7212 */ /* 0x000fe200078e3cff */
[----:B------:R-:W-:-:S02]  /*5bd0*/  IMAD R10, R9, -0x3d4d51cb, RZ ;  /* 0xc2b2ae35090a7824 */ /* 0x000fc400078e02ff */
[----:B------:R-:W-:Y:S01]  /*5be0*/  LDS.U8 R4, [R28+UR12+0x580] ;  /* 0x0005800c1c047984 */ /* 0x000fe20008000000 */
[----:B------:R-:W-:Y:S01]  /*5bf0*/  IMAD R8, R7, -0x3d4d51cb, RZ ;  /* 0xc2b2ae3507087824 */ /* 0x000fe200078e02ff */
[----:B------:R-:W-:Y:S01]  /*5c00*/  SHF.R.U32.HI R7, RZ, 0x10, R6 ;  /* 0x00000010ff077819 */ /* 0x000fe20000011606 */
[----:B------:R-:W-:Y:S01]  /*5c10*/  IMAD R12, R11, -0x3d4d51cb, RZ ;  /* 0xc2b2ae350b0c7824 */ /* 0x000fe200078e02ff */
[----:B------:R-:W1:Y:S01]  /*5c20*/  LDS.U8 R5, [R28+UR12+0x400] ;  /* 0x0004000c1c057984 */ /* 0x000e620008000000 */
[----:B------:R-:W-:Y:S02]  /*5c30*/  SHF.R.U32.HI R11, RZ, 0x10, R10 ;  /* 0x00000010ff0b7819 */ /* 0x000fe4000001160a */
[----:B------:R-:W-:Y:S02]  /*5c40*/  LOP3.LUT R6, R7, R6, RZ, 0x3c, !PT ;  /* 0x0000000607067212 */ /* 0x000fe400078e3cff */
[----:B------:R-:W-:Y:S02]  /*5c50*/  SHF.R.U32.HI R9, RZ, 0x10, R8 ;  /* 0x00000010ff097819 */ /* 0x000fe40000011608 */
[----:B------:R-:W-:-:S02]  /*5c60*/  SHF.R.U32.HI R13, RZ, 0x10, R12 ;  /* 0x00000010ff0d7819 */ /* 0x000fc4000001160c */
[----:B------:R-:W-:Y:S02]  /*5c70*/  LOP3.LUT R7, R6, 0x1, RZ, 0xc0, !PT ;  /* 0x0000000106077812 */ /* 0x000fe400078ec0ff */
[----:B------:R-:W-:Y:S02]  /*5c80*/  LOP3.LUT R9, R9, R8, RZ, 0x3c, !PT ;  /* 0x0000000809097212 */ /* 0x000fe400078e3cff */
[----:B------:R-:W-:Y:S02]  /*5c90*/  LOP3.LUT R11, R11, R10, RZ, 0x3c, !PT ;  /* 0x0000000a0b0b7212 */ /* 0x000fe400078e3cff */
[----:B------:R-:W-:Y:S02]  /*5ca0*/  LOP3.LUT R13, R13, R12, RZ, 0x3c, !PT ;  /* 0x0000000c0d0d7212 */ /* 0x000fe400078e3cff */
[----:B------:R-:W-:Y:S02]  /*5cb0*/  ISETP.NE.U32.AND P0, PT, R7, 0x1, PT ;  /* 0x000000010700780c */ /* 0x000fe40003f05070 */
[----:B------:R-:W-:-:S02]  /*5cc0*/  LOP3.LUT R7, R9, 0x1, RZ, 0xc0, !PT ;  /* 0x0000000109077812 */ /* 0x000fc400078ec0ff */
[----:B------:R-:W-:Y:S02]  /*5cd0*/  LOP3.LUT R8, R11, 0x1, RZ, 0xc0, !PT ;  /* 0x000000010b087812 */ /* 0x000fe400078ec0ff */
[----:B------:R-:W-:Y:S02]  /*5ce0*/  LOP3.LUT R10, R13, 0x1, RZ, 0xc0, !PT ;  /* 0x000000010d0a7812 */ /* 0x000fe400078ec0ff */
[----:B------:R-:W-:Y:S02]  /*5cf0*/  ISETP.NE.U32.AND P1, PT, R7, 0x1, PT ;  /* 0x000000010700780c */ /* 0x000fe40003f25070 */
[----:B------:R-:W-:Y:S02]  /*5d00*/  ISETP.NE.U32.AND P2, PT, R8, 0x1, PT ;  /* 0x000000010800780c */ /* 0x000fe40003f45070 */
[----:B------:R-:W-:Y:S02]  /*5d10*/  ISETP.NE.U32.AND P3, PT, R10, 0x1, PT ;  /* 0x000000010a00780c */ /* 0x000fe40003f65070 */
[----:B------:R-:W-:-:S02]  /*5d20*/  SHF.R.U32.HI R6, RZ, 0x1, R6 ;  /* 0x00000001ff067819 */ /* 0x000fc40000011606 */
[----:B------:R-:W-:Y:S02]  /*5d30*/  SHF.R.U32.HI R9, RZ, 0x1, R9 ;  /* 0x00000001ff097819 */ /* 0x000fe40000011609 */
[----:B------:R-:W-:Y:S02]  /*5d40*/  SHF.R.U32.HI R11, RZ, 0x1, R11 ;  /* 0x00000001ff0b7819 */ /* 0x000fe4000001160b */
[----:B------:R-:W-:Y:S02]  /*5d50*/  SHF.R.U32.HI R13, RZ, 0x1, R13 ;  /* 0x00000001ff0d7819 */ /* 0x000fe4000001160d */
[----:B------:R-:W-:Y:S02]  /*5d60*/  LOP3.LUT R6, R6, 0xf, RZ, 0xc0, !PT ;  /* 0x0000000f06067812 */ /* 0x000fe400078ec0ff */
[----:B------:R-:W-:Y:S02]  /*5d70*/  LOP3.LUT R9, R9, 0xf, RZ, 0xc0, !PT ;  /* 0x0000000f09097812 */ /* 0x000fe400078ec0ff */
[----:B------:R-:W-:Y:S01]  /*5d80*/  LOP3.LUT R11, R11, 0xf, RZ, 0xc0, !PT ;  /* 0x0000000f0b0b7812 */ /* 0x000fe200078ec0ff */
[----:B------:R-:W-:Y:S01]  /*5d90*/  @P0 IMAD.MOV R6, RZ, RZ, -R6 ;  /* 0x000000ffff060224 */ /* 0x000fe200078e0a06 */
[----:B------:R-:W-:Y:S01]  /*5da0*/  LOP3.LUT R8, R13, 0xf, RZ, 0xc0, !PT ;  /* 0x0000000f0d087812 */ /* 0x000fe200078ec0ff */
[----:B------:R-:W-:Y:S01]  /*5db0*/  @P1 IMAD.MOV R9, RZ, RZ, -R9 ;  /* 0x000000ffff091224 */ /* 0x000fe200078e0a09 */
[----:B0-----:R-:W-:Y:S01]  /*5dc0*/  PRMT R2, R3, 0x3340, R2 ;  /* 0x0000334003027816 */ /* 0x001fe20000000002 */
[----:B------:R-:W-:Y:S01]  /*5dd0*/  @P2 IMAD.MOV R11, RZ, RZ, -R11 ;  /* 0x000000ffff0b2224 */ /* 0x000fe200078e0a0b */
[----:B-1----:R-:W-:Y:S01]  /*5de0*/  PRMT R5, R5, 0x3340, R4 ;  /* 0x0000334005057816 */ /* 0x002fe20000000004 */
[----:B------:R-:W-:Y:S01]  /*5df0*/  @P3 IMAD.MOV R8, RZ, RZ, -R8 ;  /* 0x000000ffff083224 */ /* 0x000fe200078e0a08 */
[----:B------:R-:W-:-:S02]  /*5e00*/  PRMT R9, R6, 0x3340, R9 ;  /* 0x0000334006097816 */ /* 0x000fc40000000009 */
[----:B------:R-:W-:Y:S02]  /*5e10*/  PRMT R5, R5, 0x5410, R2 ;  /* 0x0000541005057816 */ /* 0x000fe40000000002 */
[----:B------:R-:W-:-:S04]  /*5e20*/  PRMT R8, R11, 0x3340, R8 ;  /* 0x000033400b087816 */ /* 0x000fc80000000008 */
[----:B------:R-:W-:-:S05]  /*5e30*/  PRMT R8, R9, 0x5410, R8 ;  /* 0x0000541009087816 */ /* 0x000fca0000000008 */
[----:B------:R-:W-:-:S05]  /*5e40*/  IDP.4A.S8.S8 R5, R8, R5, RZ ;  /* 0x0000000508057226 */ /* 0x000fca00000006ff */
[----:B------:R-:W-:Y:S01]  /*5e50*/  SHF.R.S32.HI R4, RZ, 0x1f, R5 ;  /* 0x0000001fff047819 */ /* 0x000fe20000011405 */
        /* <DEDUP_REMOVED lines=33> */
[----:B------:R-:W-:-:S09]  /*6070*/  ULEA UR18, UR15, UR9, 0x18 ;  /* 0x000000090f127291 */ /* 0x000fd2000f8ec0ff */
        /* <DEDUP_REMOVED lines=19> */
.L_x_339:
[----:B------:R-:W-:Y:S05]  /*61b0*/  BSYNC.RECONVERGENT B0 ;  /* 0x0000000000007941 */ /* 0x000fea0003800200 */
.L_x_338:
[----:B------:R-:W-:Y:S01]  /*61c0*/  BAR.SYNC.DEFER_BLOCKING 0x0 ;  /* 0x0000000000007b1d */ /* 0x000fe20000010000 */
[----:B------:R-:W-:Y:S01]  /*61d0*/  IMAD.MOV.U32 R8, RZ, RZ, RZ ;  /* 0x000000ffff087224 */ /* 0x000fe200078e00ff */
[----:B01----:R-:W-:-:S04]  /*61e0*/  CS2R R2, SRZ ;  /* 0x0000000000027805 */ /* 0x003fc8000001ff00 */
[----:B------:R-:W0:Y:S03]  /*61f0*/  LDS.64 R12, [UR19+0x78] ;  /* 0x00007813ff0c7984 */ /* 0x000e260008000a00 */
.L_x_340:
        /* <DEDUP_REMOVED lines=18> */
[----:B------:R1:W5:Y:S01]  /*6320*/  LDG.E.U8.CONSTANT R22, desc[UR20][R16.64+0x4a5e00] ;  /* 0x4a5e001410167981 */ /* 0x000362000c1e9100 */
[----:B--2---:R-:W-:-:S02]  /*6330*/  PRMT R4, R5, 0x3340, R4 ;  /* 0x0000334005047816 */ /* 0x004fc40000000004 */
[----:B---3--:R-:W-:-:S04]  /*6340*/  PRMT R6, R7, 0x3340, R6 ;  /* 0x0000334007067816 */ /* 0x008fc80000000006 */
[----:B-1----:R-:W-:Y:S02]  /*6350*/  PRMT R16, R6, 0x5410, R4 ;  /* 0x0000541006107816 */ /* 0x002fe40000000004 */
[----:B------:R1:W2:Y:S01]  /*6360*/  LDS.128 R4, [R3+UR8+0x400] ;  /* 0x0004000803047984 */ /* 0x0002a20008000c00 */
[----:B----4-:R-:W-:Y:S01]  /*6370*/  PRMT R23, R25, 0x3340, R23 ;  /* 0x0000334019177816 */ /* 0x010fe20000000017 */
[----:B-1----:R-:W-:Y:S01]  /*6380*/  VIADD R3, R3, 0x10 ;  /* 0x0000001003037836 */ /* 0x002fe20000000000 */
[----:B-----5:R-:W-:-:S04]  /*6390*/  PRMT R9, R10, 0x3340, R9 ;  /* 0x000033400a097816 */ /* 0x020fc80000000009 */
[----:B------:R-:W-:Y:S02]  /*63a0*/  ISETP.NE.AND P0, PT, R3, 0x600, PT ;  /* 0x000006000300780c */ /* 0x000fe40003f05270 */
[----:B------:R-:W-:Y:S02]  /*63b0*/  PRMT R10, R9, 0x5410, R23 ;  /* 0x00005410090a7816 */ /* 0x000fe40000000017 */
[----:B------:R-:W-:Y:S02]  /*63c0*/  PRMT R11, R14, 0x3340, R11 ;  /* 0x000033400e0b7816 */ /* 0x000fe4000000000b */
[----:B------:R-:W-:-:S04]  /*63d0*/  PRMT R15, R18, 0x3340, R15 ;  /* 0x00003340120f7816 */ /* 0x000fc8000000000f */
[----:B------:R-:W-:Y:S02]  /*63e0*/  PRMT R11, R15, 0x5410, R11 ;  /* 0x000054100f0b7816 */ /* 0x000fe4000000000b */
[----:B------:R-:W-:Y:S01]  /*63f0*/  PRMT R19, R20, 0x3340, R19 ;  /* 0x0000334014137816 */ /* 0x000fe20000000013 */
[----:B--2---:R-:W-:Y:S01]  /*6400*/  IDP.4A.S8.S8 R4, R16, R4, RZ ;  /* 0x0000000410047226 */ /* 0x004fe200000006ff */
[----:B------:R-:W-:-:S03]  /*6410*/  PRMT R22, R22, 0x3340, R21 ;  /* 0x0000334016167816 */ /* 0x000fc60000000015 */
[----:B------:R-:W-:Y:S01]  /*6420*/  IDP.4A.S8.S8 R4, R10, R5, R4 ;  /* 0x000000050a047226 */ /* 0x000fe20000000604 */
[----:B------:R-:W-:-:S03]  /*6430*/  PRMT R19, R22, 0x5410, R19 ;  /* 0x0000541016137816 */ /* 0x000fc60000000013 */
[----:B------:R-:W-:-:S04]  /*6440*/  IDP.4A.S8.S8 R4, R11, R6, R4 ;  /* 0x000000060b047226 */ /* 0x000fc80000000604 */
[----:B------:R-:W-:-:S05]  /*6450*/  IDP.4A.S8.S8 R7, R19, R7, R4 ;  /* 0x0000000713077226 */ /* 0x000fca0000000604 */
[----:B------:R-:W-:-:S04]  /*6460*/  IADD3 R8, P1, PT, R7, R8, RZ ;  /* 0x0000000807087210 */ /* 0x000fc80007f3e0ff */
[----:B------:R-:W-:Y:S01]  /*6470*/  LEA.HI.X.SX32 R2, R7, R2, 0x1, P1 ;  /* 0x0000000207027211 */ /* 0x000fe200008f0eff */
[----:B------:R-:W-:Y:S08]  /*6480*/  @P0 BRA `(.L_x_340) ;  /* 0xfffffffc005c0947 */ /* 0x000ff0000383ffff */
        /* <DEDUP_REMOVED lines=14> */
[----:B------:R-:W-:Y:S01]  /*6570*/  IMAD.WIDE.U32 R4, R6, UR14, RZ ;  /* 0x0000000e06047c25 */ /* 0x000fe2000f8e00ff */
[----:B------:R-:W-:-:S05]  /*6580*/  SHF.R.S32.HI R3, RZ, 0x1f, R6 ;  /* 0x0000001fff037819 */ /* 0x000fca0000011406 */
[----:B------:R-:W-:Y:S02]  /*6590*/  IMAD R7, R3, UR14, RZ ;  /* 0x0000000e03077c24 */ /* 0x000fe4000f8e02ff */
[----:B------:R-:W1:Y:S02]  /*65a0*/  LDS.S8 R3, [R28+UR12] ;  /* 0x0000000c1c037984 */ /* 0x000e640008000200 */
[----:B------:R-:W-:-:S04]  /*65b0*/  IMAD R7, R6, UR22, R7 ;  /* 0x0000001606077c24 */ /* 0x000fc8000f8e0207 */
[----:B------:R-:W-:Y:S02]  /*65c0*/  IMAD.IADD R5, R5, 0x1, R7 ;  /* 0x0000000105057824 */ /* 0x000fe400078e0207 */
[----:B0-----:R-:W-:-:S04]  /*65d0*/  IMAD.WIDE.U32 R6, R4, R12, RZ ;  /* 0x0000000c04067225 */ /* 0x001fc800078e00ff */
[----:B------:R-:W-:-:S04]  /*65e0*/  IMAD R5, R5, R12, RZ ;  /* 0x0000000c05057224 */ /* 0x000fc800078e02ff */
[----:B------:R-:W-:-:S04]  /*65f0*/  IMAD R5, R13, R4, R5 ;  /* 0x000000040d057224 */ /* 0x000fc800078e0205 */
[----:B------:R-:W-:-:S05]  /*6600*/  IMAD.IADD R5, R7, 0x1, R5 ;  /* 0x0000000107057824 */ /* 0x000fca00078e0205 */
[----:B------:R-:W-:-:S04]  /*6610*/  SHF.R.S64 R7, R6, 0x4, R5 ;  /* 0x0000000406077819 */ /* 0x000fc80000001005 */
[----:B------:R-:W-:-:S04]  /*6620*/  IADD3 R8, P0, PT, R7, R8, RZ ;  /* 0x0000000807087210 */ /* 0x000fc80007f1e0ff */
[----:B------:R-:W-:-:S04]  /*6630*/  LEA.HI.X.SX32 R5, R5, R2, 0x1c, P0 ;  /* 0x0000000205057211 */ /* 0x000fc800000fe6ff */
[--C-:B------:R-:W-:Y:S02]  /*6640*/  SHF.R.S64 R2, R8, 0x9, R5.reuse ;  /* 0x0000000908027819 */ /* 0x100fe40000001005 */
[----:B------:R-:W-:Y:S02]  /*6650*/  SHF.R.S32.HI R4, RZ, 0x9, R5 ;  /* 0x00000009ff047819 */ /* 0x000fe40000011405 */
[----:B-1----:R-:W-:-:S04]  /*6660*/  IADD3 R2, P0, PT, R3, R2, RZ ;  /* 0x0000000203027210 */ /* 0x002fc80007f1e0ff */
[----:B------:R-:W-:Y:S02]  /*6670*/  LEA.HI.X.SX32 R4, R3, R4, 0x1, P0 ;  /* 0x0000000403047211 */ /* 0x000fe400000f0eff */
[----:B------:R-:W-:-:S04]  /*6680*/  ISETP.GT.U32.AND P0, PT, R2, -0x7f, PT ;  /* 0xffffff810200780c */ /* 0x000fc80003f04070 */
[----:B------:R-:W-:-:S04]  /*6690*/  ISETP.GT.AND.EX P0, PT, R4, -0x1, PT, P0 ;  /* 0xffffffff0400780c */ /* 0x000fc80003f04300 */
[----:B------:R-:W-:Y:S02]  /*66a0*/  SEL R3, R2, 0xffffff81, P0 ;  /* 0xffffff8102037807 */ /* 0x000fe40000000000 */
[----:B------:R-:W-:Y:S02]  /*66b0*/  SEL R2, R4, 0xffffffff, P0 ;  /* 0xffffffff04027807 */ /* 0x000fe40000000000 */
[----:B------:R-:W-:-:S04]  /*66c0*/  ISETP.LT.U32.AND P0, PT, R3, 0x7f, PT ;  /* 0x0000007f0300780c */ /* 0x000fc80003f01070 */
[----:B------:R-:W-:Y:S01]  /*66d0*/  ISETP.LT.AND.EX P0, PT, R2, RZ, PT, P0 ;  /* 0x000000ff0200720c */ /* 0x000fe20003f01300 */
[----:B------:R-:W-:-:S03]  /*66e0*/  IMAD.U32 R2, RZ, RZ, UR7 ;  /* 0x00000007ff027e24 */ /* 0x000fc6000f8e00ff */
[----:B------:R-:W-:Y:S01]  /*66f0*/  SEL R3, R3, 0x7f, P0 ;  /* 0x0000007f03037807 */ /* 0x000fe20000000000 */
[----:B------:R-:W-:-:S04]  /*6700*/  VIADD R2, R2, 0x1 ;  /* 0x0000000102027836 */ /* 0x000fc80000000000 */
[----:B------:R1:W-:Y:S01]  /*6710*/  STS.U8 [R28+UR12], R3 ;  /* 0x000000031c007988 */ /* 0x0003e2000800000c */
[----:B------:R-:W-:Y:S01]  /*6720*/  BAR.SYNC.DEFER_BLOCKING 0x0 ;  /* 0x0000000000007b1d */ /* 0x000fe20000010000 */
[C---:B------:R-:W-:Y:S02]  /*6730*/  ISETP.NE.AND P0, PT, R2.reuse, 0x4, PT ;  /* 0x000000040200780c */ /* 0x040fe40003f05270 */
[----:B------:R-:W-:-:S11]  /*6740*/  R2UR UR7, R2 ;  /* 0x00000000020772ca */ /* 0x000fd600000e0000 */
[----:B-1----:R-:W-:Y:S05]  /*6750*/  @P0 BRA `(.L_x_341) ;  /* 0xffffffa000940947 */ /* 0x002fea000383ffff */
[----:B------:R-:W0:Y:S01]  /*6760*/  LDS.S8 R2, [R28+UR12] ;  /* 0x0000000c1c027984 */ /* 0x000e220008000200 */
[----:B------:R-:W-:Y:S01]  /*6770*/  SHF.R.U32.HI R17, RZ, 0x2, R28 ;  /* 0x00000002ff117819 */ /* 0x000fe2000001161c */
[----:B------:R-:W-:Y:S02]  /*6780*/  BSSY.RECONVERGENT B0, `(.L_x_342) ;  /* 0x000003a000007945 */ /* 0x000fe40003800200 */
[----:B------:R-:W-:Y:S01]  /*6790*/  SHFL.DOWN P0, R3, RZ, 0x1, 0x1f ;  /* 0x08201f00ff037f89 */ /* 0x000fe20000000000 */
[----:B------:R-:W-:Y:S02]  /*67a0*/  LOP3.LUT R17, R17, 0xf8, RZ, 0xc0, !PT ;  /* 0x000000f811117812 */ /* 0x000fe400078ec0ff */
        /* <DEDUP_REMOVED lines=36> */
[----:B------:R-:W-:Y:S04]  /*69f0*/  LDS.64 R24, [UR19+0x18] ;  /* 0x00001813ff187984 */ /* 0x000fe80008000a00 */
[----:B------:R-:W1:Y:S04]  /*6a00*/  LDS.128 R4, [UR19+0x20] ;  /* 0x00002013ff047984 */ /* 0x000e680008000c00 */
[----:B------:R-:W2:Y:S04]  /*6a10*/  LDS.128 R8, [UR19+0x30] ;  /* 0x00003013ff087984 */ /* 0x000ea80008000c00 */
[----:B------:R-:W3:Y:S04]  /*6a20*/  LDS.128 R12, [UR19+0x40] ;  /* 0x00004013ff0c7984 */ /* 0x000ee80008000c00 */
[----:B0-----:R-:W0:Y:S04]  /*6a30*/  LDS.128 R16, [UR19+0x50] ;  /* 0x00005013ff107984 */ /* 0x001e280008000c00 */
[----:B------:R-:W4:Y:S01]  /*6a40*/  LDS.128 R20, [UR19+0x60] ;  /* 0x00006013ff147984 */ /* 0x000f220008000c00 */
[----:B-1----:R-:W-:-:S04]  /*6a50*/  IADD3 R2, P0, P1, R4, R24, R2 ;  /* 0x0000001804027210 */ /* 0x002fc8000791e002 */
[----:B------:R-:W-:Y:S02]  /*6a60*/  IADD3.X R5, PT, PT, R5, R25, R3, P0, P1 ;  /* 0x0000001905057210 */ /* 0x000fe400007e2403 */
[----:B--2---:R-:W-:-:S04]  /*6a70*/  IADD3 R3, P0, P1, R8, R2, R6 ;  /* 0x0000000208037210 */ /* 0x004fc8000791e006 */
[----:B------:R-:W-:Y:S02]  /*6a80*/  IADD3.X R7, PT, PT, R9, R5, R7, P0, P1 ;  /* 0x0000000509077210 */ /* 0x000fe400007e2407 */
[----:B---3--:R-:W-:-:S04]  /*6a90*/  IADD3 R3, P0, P1, R12, R3, R10 ;  /* 0x000000030c037210 */ /* 0x008fc8000791e00a */
[----:B------:R-:W-:Y:S02]  /*6aa0*/  IADD3.X R11, PT, PT, R13, R7, R11, P0, P1 ;  /* 0x000000070d0b7210 */ /* 0x000fe400007e240b */
[----:B0-----:R-:W-:-:S04]  /*6ab0*/  IADD3 R3, P0, P1, R16, R3, R14 ;  /* 0x0000000310037210 */ /* 0x001fc8000791e00e */
[----:B------:R-:W-:Y:S02]  /*6ac0*/  IADD3.X R15, PT, PT, R17, R11, R15, P0, P1 ;  /* 0x0000000b110f7210 */ /* 0x000fe400007e240f */
[----:B----4-:R-:W-:-:S04]  /*6ad0*/  IADD3 R3, P0, P1, R20, R3, R18 ;  /* 0x0000000314037210 */ /* 0x010fc8000791e012 */
[----:B------:R-:W-:Y:S02]  /*6ae0*/  IADD3.X R19, PT, PT, R21, R15, R19, P0, P1 ;  /* 0x0000000f15137210 */ /* 0x000fe400007e2413 */
[----:B------:R-:W-:-:S05]  /*6af0*/  IADD3 R2, P0, PT, R3, R22, RZ ;  /* 0x0000001603027210 */ /* 0x000fca0007f1e0ff */
[----:B------:R-:W-:-:S05]  /*6b00*/  IMAD.X R3, R19, 0x1, R23, P0 ;  /* 0x0000000113037824 */ /* 0x000fca00000e0617 */
[----:B------:R1:W-:Y:S03]  /*6b10*/  STS.64 [UR19+0x78], R2 ;  /* 0x00007802ff007988 */ /* 0x0003e60008000a13 */
.L_x_343:
[----:B------:R-:W-:Y:S05]  /*6b20*/  BSYNC.RECONVERGENT B0 ;  /* 0x0000000000007941 */ /* 0x000fea0003800200 */
.L_x_342:
[----:B------:R-:W0:Y:S01]  /*6b30*/  LDCU.64 UR8, c[0x0][0x398] ;  /* 0x00007300ff0877ac */ /* 0x000e220008000a00 */
[----:B------:R-:W2:Y:S08]  /*6b40*/  LDC R4, c[0x0][0x3b0] ;  /* 0x0000ec00ff047b82 */ /* 0x000eb00000000800 */
[----:B------:R-:W-:Y:S01]  /*6b50*/  BAR.SYNC.DEFER_BLOCKING 0x0 ;  /* 0x0000000000007b1d */ /* 0x000fe20000010000 */
[----:B------:R-:W-:Y:S01]  /*6b60*/  USHF.R.U32.HI UR7, URZ, 0x1, UR16 ;  /* 0x00000001ff077899 */ /* 0x000fe20008011610 */
[----:B01----:R-:W-:-:S05]  /*6b70*/  IADD3 R3, P0, PT, R28, UR8, RZ ;  /* 0x000000081c037c10 */ /* 0x003fca000ff1e0ff */
[----:B------:R-:W-:Y:S02]  /*6b80*/  IMAD.X R2, RZ, RZ, UR9, P0 ;  /* 0x00000009ff027e24 */ /* 0x000fe400080e06ff */
[----:B------:R-:W-:Y:S01]  /*6b90*/  IMAD.MOV.U32 R6, RZ, RZ, R3 ;  /* 0x000000ffff067224 */ /* 0x000fe200078e0003 */
[----:B------:R-:W-:Y:S01]  /*6ba0*/  LDS.S8 R15, [R28+UR12] ;  /* 0x0000000c1c0f7984 */ /* 0x000fe20008000200 */
[----:B------:R-:W-:Y:S02]  /*6bb0*/  IMAD.MOV.U32 R7, RZ, RZ, R2 ;  /* 0x000000ffff077224 */ /* 0x000fe400078e0002 */
[----:B--2---:R-:W-:-:S03]  /*6bc0*/  VIADD R4, R4, UR7 ;  /* 0x0000000704047c36 */ /* 0x004fc60008000000 */
[----:B------:R0:W2:Y:S01]  /*6bd0*/  LDG.E.U8.CONSTANT R14, desc[UR20][R6.64+0x6e4c00] ;  /* 0x6e4c0014060e7981 */ /* 0x0000a2000c1e9100 */
[----:B------:R-:W-:Y:S01]  /*6be0*/  IMAD R27, R28, -0x61c88647, R4 ;  /* 0x9e3779b91c1b7824 */ /* 0x000fe200078e0204 */
[----:B------:R-:W-:Y:S03]  /*6bf0*/  BSSY.RECONVERGENT B0, `(.L_x_344) ;  /* 0x000004f000007945 */ /* 0x000fe60003800200 */
[----:B------:R-:W-:-:S05]  /*6c00*/  VIADD R4, R27, 0x384 ;  /* 0x000003841b047836 */ /* 0x000fca0000000000 */
[----:B------:R-:W-:-:S04]  /*6c10*/  SHF.R.U32.HI R5, RZ, 0x10, R4 ;  /* 0x00000010ff057819 */ /* 0x000fc80000011604 */
[----:B------:R-:W-:-:S05]  /*6c20*/  LOP3.LUT R5, R5, R4, RZ, 0x3c, !PT ;  /* 0x0000000405057212 */ /* 0x000fca00078e3cff */
[----:B------:R-:W-:Y:S02]  /*6c30*/  IMAD R8, R5, -0x7a143595, RZ ;  /* 0x85ebca6b05087824 */ /* 0x000fe400078e02ff */
[----:B------:R-:W1:Y:S03]  /*6c40*/  LDS.64 R4, [UR19+0x78] ;  /* 0x00007813ff047984 */ /* 0x000e660008000a00 */
[----:B------:R-:W-:-:S04]  /*6c50*/  SHF.R.U32.HI R9, RZ, 0xd, R8 ;  /* 0x0000000dff097819 */ /* 0x000fc80000011608 */
[----:B------:R-:W-:-:S05]  /*6c60*/  LOP3.LUT R9, R9, R8, RZ, 0x3c, !PT ;  /* 0x0000000809097212 */ /* 0x000fca00078e3cff */
[----:B------:R-:W-:-:S05]  /*6c70*/  IMAD R9, R9, -0x3d4d51cb, RZ ;  /* 0xc2b2ae3509097824 */ /* 0x000fca00078e02ff */
[----:B0-----:R-:W-:-:S04]  /*6c80*/  SHF.R.U32.HI R6, RZ, 0x10, R9 ;  /* 0x00000010ff067819 */ /* 0x001fc80000011609 */
[----:B------:R-:W-:-:S04]  /*6c90*/  LOP3.LUT R6, R6, R9, RZ, 0x3c, !PT ;  /* 0x0000000906067212 */ /* 0x000fc800078e3cff */
[----:B------:R-:W-:Y:S02]  /*6ca0*/  LOP3.LUT R7, R6, 0x1, RZ, 0xc0, !PT ;  /* 0x0000000106077812 */ /* 0x000fe400078ec0ff */
[----:B------:R-:W-:Y:S02]  /*6cb0*/  SHF.R.U32.HI R6, RZ, 0x1, R6 ;  /* 0x00000001ff067819 */ /* 0x000fe40000011606 */
[----:B------:R-:W-:Y:S02]  /*6cc0*/  ISETP.NE.U32.AND P0, PT, R7, 0x1, PT ;  /* 0x000000010700780c */ /* 0x000fe40003f05070 */
[----:B------:R-:W-:Y:S01]  /*6cd0*/  LOP3.LUT R12, R6, 0xf, RZ, 0xc0, !PT ;  /* 0x0000000f060c7812 */ /* 0x000fe200078ec0ff */
[C---:B-1----:R-:W-:Y:S01]  /*6ce0*/  IMAD.WIDE.U32 R6, R5.reuse, -0x55555555, RZ ;  /* 0xaaaaaaab05067825 */ /* 0x042fe200078e00ff */
[----:B------:R-:W-:-:S09]  /*6cf0*/  ISETP.LT.AND P1, PT, R5, RZ, PT ;  /* 0x000000ff0500720c */ /* 0x000fd20003f21270 */
[----:B------:R-:W-:Y:S02]  /*6d00*/  @P0 IMAD.MOV R12, RZ, RZ, -R12 ;  /* 0x000000ffff0c0224 */ /* 0x000fe400078e0a0c */
[----:B------:R-:W-:-:S03]  /*6d10*/  IMAD.WIDE.U32 R6, P0, R4, 0x2aaaaaaa, R6 ;  /* 0x2aaaaaaa04067825 */ /* 0x000fc60007800006 */
[----:B------:R-:W-:Y:S01]  /*6d20*/  SHF.R.S32.HI R8, RZ, 0x1f, R12 ;  /* 0x0000001fff087819 */ /* 0x000fe2000001140c */
[----:B------:R-:W-:Y:S02]  /*6d30*/  IMAD.X R11, RZ, RZ, RZ, P0 ;  /* 0x000000ffff0b7224 */ /* 0x000fe400000e06ff */
[----:B------:R-:W-:Y:S02]  /*6d40*/  IMAD.MOV.U32 R10, RZ, RZ, R7 ;  /* 0x000000ffff0a7224 */ /* 0x000fe400078e0007 */
[----:B------:R-:W-:Y:S02]  /*6d50*/  IMAD R13, R8, UR14, RZ ;  /* 0x0000000e080d7c24 */ /* 0x000fe4000f8e02ff */
[----:B------:R-:W-:-:S04]  /*6d60*/  IMAD.WIDE.U32 R8, R4, -0x55555555, RZ ;  /* 0xaaaaaaab04087825 */ /* 0x000fc800078e00ff */
[C---:B------:R-:W-:Y:S01]  /*6d70*/  IMAD R17, R12.reuse, UR22, R13 ;  /* 0x000000160c117c24 */ /* 0x040fe2000f8e020d */
[----:B------:R-:W-:Y:S01]  /*6d80*/  IADD3 RZ, P0, PT, R9, R6, RZ ;  /* 0x0000000609ff7210 */ /* 0x000fe20007f1e0ff */
        /* <DEDUP_REMOVED lines=9> */
[----:B------:R-:W-:Y:S02]  /*6e20*/  SHF.R.S64 R8, R8, 0x6, R11 ;  /* 0x0000000608087819 */ /* 0x000fe4000000100b */
[----:B--2---:R-:W-:-:S04]  /*6e30*/  PRMT R6, R14, 0x8880, RZ ;  /* 0x000088800e067816 */ /* 0x004fc800000000ff */
[----:B------:R-:W-:-:S04]  /*6e40*/  IADD3 R14, P0, PT, R6, R13, RZ ;  /* 0x0000000d060e7210 */ /* 0x000fc80007f1e0ff */
[----:B------:R-:W-:Y:S02]  /*6e50*/  LEA.HI.X.SX32 R6, R6, R7, 0x1, P0 ;  /* 0x0000000706067211 */ /* 0x000fe400000f0eff */
[----:B------:R-:W-:Y:S02]  /*6e60*/  IADD3 R10, P0, PT, R4, 0x17f, RZ ;  /* 0x0000017f040a7810 */ /* 0x000fe40007f1e0ff */
[----:B------:R-:W-:Y:S01]  /*6e70*/  SHF.R.S32.HI R7, RZ, 0x1f, R15 ;  /* 0x0000001fff077819 */ /* 0x000fe2000001140f */
[-C--:B------:R-:W-:Y:S01]  /*6e80*/  IMAD R9, R6, R15.reuse, RZ ;  /* 0x0000000f06097224 */ /* 0x080fe200078e02ff */
[----:B------:R-:W-:Y:S01]  /*6e90*/  LEA.HI R6, P1, R11, R8, RZ, 0x1 ;  /* 0x000000080b067211 */ /* 0x000fe200078308ff */
        /* <DEDUP_REMOVED lines=32> */
.L_x_345:
[----:B------:R-:W-:-:S07]  /*70a0*/  MOV R4, 0x70c0 ;  /* 0x000070c000047802 */ /* 0x000fce0000000f00 */
[----:B------:R-:W-:Y:S05]  /*70b0*/  CALL.REL.NOINC `($__internal_2_$__cuda_sm20_div_s64) ;  /* 0x0000001400387944 */ /* 0x000fea0003c00000 */
[----:B------:R-:W-:Y:S02]  /*70c0*/  IMAD.MOV.U32 R4, RZ, RZ, R6 ;  /* 0x000000ffff047224 */ /* 0x000fe400078e0006 */
[----:B------:R-:W-:-:S07]  /*70d0*/  IMAD.MOV.U32 R5, RZ, RZ, R7 ;  /* 0x000000ffff057224 */ /* 0x000fce00078e0007 */
.L_x_346:
[----:B------:R-:W-:Y:S05]  /*70e0*/  BSYNC.RECONVERGENT B0 ;  /* 0x0000000000007941 */ /* 0x000fea0003800200 */
.L_x_344:
        /* <DEDUP_REMOVED lines=87> */
.L_x_348:
[----:B------:R-:W-:Y:S05]  /*7660*/  BSYNC.RECONVERGENT B0 ;  /* 0x0000000000007941 */ /* 0x000fea0003800200 */
.L_x_347:
[----:B------:R-:W-:Y:S01]  /*7670*/  BAR.SYNC.DEFER_BLOCKING 0x0 ;  /* 0x0000000000007b1d */ /* 0x000fe20000010000 */
[----:B------:R-:W-:-:S05]  /*7680*/  ISETP.GT.U32.AND P0, PT, R28, 0xff, PT ;  /* 0x000000ff1c00780c */ /* 0x000fca0003f04070 */
[----:B------:R-:W-:Y:S08]  /*7690*/  BSSY.RECONVERGENT B0, `(.L_x_349) ;  /* 0x000005e000007945 */ /* 0x000ff00003800200 */
[----:B------:R-:W-:Y:S05]  /*76a0*/  @P0 BRA `(.L_x_350) ;  /* 0x0000000400700947 */ /* 0x000fea0003800000 */
[----:B------:R-:W2:Y:S01]  /*76b0*/  S2UR UR8, SR_CgaCtaId ;  /* 0x00000000000879c3 */ /* 0x000ea20000008800 */
[----:B------:R-:W-:Y:S01]  /*76c0*/  UMOV UR7, 0x400 ;  /* 0x0000040000077882 */ /* 0x000fe20000000000 */
[----:B------:R-:W3:Y:S01]  /*76d0*/  LDCU.64 UR18, c[0x0][0x398] ;  /* 0x00007300ff1277ac */ /* 0x000ee20008000a00 */
[----:B------:R-:W-:Y:S01]  /*76e0*/  IMAD.MOV.U32 R10, RZ, RZ, RZ ;  /* 0x000000ffff0a7224 */ /* 0x000fe200078e00ff */
[----:B------:R-:W-:Y:S02]  /*76f0*/  CS2R R8, SRZ ;  /* 0x0000000000087805 */ /* 0x000fe4000001ff00 */
[----:B---3--:R-:W-:Y:S01]  /*7700*/  IADD3 R3, P0, PT, R28, UR18, RZ ;  /* 0x000000121c037c10 */ /* 0x008fe2000ff1e0ff */
[----:B--2---:R-:W-:-:S04]  /*7710*/  ULEA UR9, UR8, UR7, 0x18 ;  /* 0x0000000708097291 */ /* 0x004fc8000f8ec0ff */
[----:B------:R-:W-:Y:S01]  /*7720*/  IMAD.X R2, RZ, RZ, UR19, P0 ;  /* 0x00000013ff027e24 */ /* 0x000fe200080e06ff */
[----:B------:R-:W-:-:S04]  /*7730*/  UIADD3 UR7, UPT, UPT, UR7, 0x80, URZ ;  /* 0x0000008007077890 */ /* 0x000fc8000fffe0ff */
[----:B------:R-:W-:Y:S01]  /*7740*/  ULEA UR7, UR8, UR7, 0x18 ;  /* 0x0000000708077291 */ /* 0x000fe2000f8ec0ff */
[----:B------:R-:W2:Y:S11]  /*7750*/  LDS.64 R14, [UR9+0x78] ;  /* 0x00007809ff0e7984 */ /* 0x000eb60008000a00 */
.L_x_351:
[----:B------:R-:W-:-:S05]  /*7760*/  LEA R16, P0, R9, R3, 0x8 ;  /* 0x0000000309107211 */ /* 0x000fca00078040ff */
[----:B------:R-:W-:-:S05]  /*7770*/  IMAD.X R17, RZ, RZ, R2, P0 ;  /* 0x000000ffff117224 */ /* 0x000fca00000e0602 */
[----:B-1----:R-:W3:Y:S04]  /*7780*/  LDG.E.U8.CONSTANT R4, desc[UR20][R16.64+0x6e5080] ;  /* 0x6e50801410047981 */ /* 0x002ee8000c1e9100 */
[----:B------:R-:W3:Y:S04]  /*7790*/  LDG.E.U8.CONSTANT R5, desc[UR20][R16.64+0x6e4f80] ;  /* 0x6e4f801410057981 */ /* 0x000ee8000c1e9100 */
[----:B------:R-:W4:Y:S04]  /*77a0*/  LDG.E.U8.CONSTANT R6, desc[UR20][R16.64+0x6e4e80] ;  /* 0x6e4e801410067981 */ /* 0x000f28000c1e9100 */
[----:B------:R-:W4:Y:S04]  /*77b0*/  LDG.E.U8.CONSTANT R7, desc[UR20][R16.64+0x6e4d80] ;  /* 0x6e4d801410077981 */ /* 0x000f28000c1e9100 */
[----:B------:R-:W5:Y:S04]  /*77c0*/  LDG.E.U8.CONSTANT R11, desc[UR20][R16.64+0x6e5480] ;  /* 0x6e548014100b7981 */ /* 0x000f68000c1e9100 */
[----:B0-----:R-:W5:Y:S04]  /*77d0*/  LDG.E.U8.CONSTANT R12, desc[UR20][R16.64+0x6e5380] ;  /* 0x6e538014100c7981 */ /* 0x001f68000c1e9100 */
[----:B------:R-:W2:Y:S04]  /*77e0*/  LDG.E.U8.CONSTANT R13, desc[UR20][R16.64+0x6e5280] ;  /* 0x6e528014100d7981 */ /* 0x000ea8000c1e9100 */
        /* <DEDUP_REMOVED lines=8> */
[----:B------:R0:W2:Y:S01]  /*7870*/  LDG.E.U8.CONSTANT R26, desc[UR20][R16.64+0x6e5980] ;  /* 0x6e598014101a7981 */ /* 0x0000a2000c1e9100 */
[----:B---3--:R-:W-:-:S02]  /*7880*/  PRMT R4, R5, 0x3340, R4 ;  /* 0x0000334005047816 */ /* 0x008fc40000000004 */
[----:B----4-:R-:W-:-:S04]  /*7890*/  PRMT R6, R7, 0x3340, R6 ;  /* 0x0000334007067816 */ /* 0x010fc80000000006 */
[----:B0-----:R-:W-:Y:S02]  /*78a0*/  PRMT R16, R6, 0x5410, R4 ;  /* 0x0000541006107816 */ /* 0x001fe40000000004 */
[----:B------:R0:W1:Y:S01]  /*78b0*/  LDS.128 R4, [R9+UR7+0x180] ;  /* 0x0001800709047984 */ /* 0x0000620008000c00 */
[----:B-----5:R-:W-:Y:S01]  /*78c0*/  PRMT R11, R12, 0x3340, R11 ;  /* 0x000033400c0b7816 */ /* 0x020fe2000000000b */
[----:B0-----:R-:W-:Y:S01]  /*78d0*/  VIADD R9, R9, 0x10 ;  /* 0x0000001009097836 */ /* 0x001fe20000000000 */
[----:B--2---:R-:W-:-:S04]  /*78e0*/  PRMT R13, R18, 0x3340, R13 ;  /* 0x00003340120d7816 */ /* 0x004fc8000000000d */
[----:B------:R-:W-:Y:S02]  /*78f0*/  ISETP.NE.AND P0, PT, R9, 0x180, PT ;  /* 0x000001800900780c */ /* 0x000fe40003f05270 */
[----:B------:R-:W-:Y:S02]  /*7900*/  PRMT R12, R13, 0x5410, R11 ;  /* 0x000054100d0c7816 */ /* 0x000fe4000000000b */
[----:B------:R-:W-:Y:S02]  /*7910*/  PRMT R19, R20, 0x3340, R19 ;  /* 0x0000334014137816 */ /* 0x000fe40000000013 */
[----:B------:R-:W-:-:S04]  /*7920*/  PRMT R22, R22, 0x3340, R21 ;  /* 0x0000334016167816 */ /* 0x000fc80000000015 */
[----:B------:R-:W-:Y:S02]  /*7930*/  PRMT R19, R22, 0x5410, R19 ;  /* 0x0000541016137816 */ /* 0x000fe40000000013 */
[----:B------:R-:W-:Y:S01]  /*7940*/  PRMT R23, R24, 0x3340, R23 ;  /* 0x0000334018177816 */ /* 0x000fe20000000017 */
[----:B-1----:R-:W-:Y:S01]  /*7950*/  IDP.4A.S8.S8 R4, R16, R4, RZ ;  /* 0x0000000410047226 */ /* 0x002fe200000006ff */
        /* <DEDUP_REMOVED lines=8> */
[----:B------:R-:W-:Y:S02]  /*79e0*/  VIADD R27, R27, 0x3e7 ;  /* 0x000003e71b1b7836 */ /* 0x000fe40000000000 */
        /* <DEDUP_REMOVED lines=18> */
[----:B------:R-:W-:Y:S02]  /*7b10*/  IMAD.IADD R5, R5, 0x1, R7 ;  /* 0x0000000105057824 */ /* 0x000fe400078e0207 */
[----:B------:R-:W-:-:S04]  /*7b20*/  IMAD.WIDE.U32 R6, R4, R14, RZ ;  /* 0x0000000e04067225 */ /* 0x000fc800078e00ff */
[----:B------:R-:W-:-:S04]  /*7b30*/  IMAD R5, R5, R14, RZ ;  /* 0x0000000e05057224 */ /* 0x000fc800078e02ff */
[----:B------:R-:W-:-:S04]  /*7b40*/  IMAD R5, R15, R4, R5 ;  /* 0x000000040f057224 */ /* 0x000fc800078e0205 */
[----:B------:R-:W-:-:S05]  /*7b50*/  IMAD.IADD R5, R7, 0x1, R5 ;  /* 0x0000000107057824 */ /* 0x000fca00078e0205 */
[----:B------:R-:W-:-:S04]  /*7b60*/  SHF.R.S64 R7, R6, 0x4, R5 ;  /* 0x0000000406077819 */ /* 0x000fc80000001005 */
[----:B------:R-:W-:-:S04]  /*7b70*/  IADD3 R7, P0, PT, R7, R10, RZ ;  /* 0x0000000a07077210 */ /* 0x000fc80007f1e0ff */
[----:B------:R-:W-:Y:S01]  /*7b80*/  LEA.HI.X.SX32 R4, R5, R8, 0x1c, P0 ;  /* 0x0000000805047211 */ /* 0x000fe200000fe6ff */
[----:B------:R-:W-:-:S03]  /*7b90*/  IMAD R5, R28, 0x3, R17 ;  /* 0x000000031c057824 */ /* 0x000fc600078e0211 */
[--C-:B------:R-:W-:Y:S02]  /*7ba0*/  SHF.R.S64 R7, R7, 0x8, R4.reuse ;  /* 0x0000000807077819 */ /* 0x100fe40000001004 */
[----:B------:R-:W-:Y:S02]  /*7bb0*/  SHF.R.S32.HI R4, RZ, 0x8, R4 ;  /* 0x00000008ff047819 */ /* 0x000fe40000011404 */
[----:B------:R-:W-:-:S04]  /*7bc0*/  ISETP.GT.U32.AND P0, PT, R7, -0x7f, PT ;  /* 0xffffff810700780c */ /* 0x000fc80003f04070 */
[----:B------:R-:W-:-:S04]  /*7bd0*/  ISETP.GT.AND.EX P0, PT, R4, -0x1, PT, P0 ;  /* 0xffffffff0400780c */ /* 0x000fc80003f04300 */
[----:B------:R-:W-:Y:S02]  /*7be0*/  SEL R7, R7, 0xffffff81, P0 ;  /* 0xffffff8107077807 */ /* 0x000fe40000000000 */
[----:B------:R-:W-:Y:S02]  /*7bf0*/  SEL R4, R4, 0xffffffff, P0 ;  /* 0xffffffff04047807 */ /* 0x000fe40000000000 */
[----:B------:R-:W-:-:S04]  /*7c00*/  ISETP.LT.U32.AND P0, PT, R7, 0x7f, PT ;  /* 0x0000007f0700780c */ /* 0x000fc80003f01070 */
[----:B------:R-:W-:-:S04]  /*7c10*/  ISETP.LT.AND.EX P0, PT, R4, RZ, PT, P0 ;  /* 0x000000ff0400720c */ /* 0x000fc80003f01300 */
[----:B------:R-:W-:-:S05]  /*7c20*/  SEL R7, R7, 0x7f, P0 ;  /* 0x0000007f07077807 */ /* 0x000fca0000000000 */
[----:B------:R-:W-:-:S06]  /*7c30*/  IMAD.SHL.U32 R4, R7, 0x4, RZ ;  /* 0x0000000407047824 */ /* 0x000fcc00078e00ff */
[----:B------:R-:W0:Y:S02]  /*7c40*/  LDC R4, c[0x3][R4+0x200] ;  /* 0x00c0800004047b82 */ /* 0x000e240000000800 */
[----:B0-----:R2:W-:Y:S04]  /*7c50*/  STS [R5], R4 ;  /* 0x0000000405007388 */ /* 0x0015e80000000800 */
[----:B------:R2:W-:Y:S02]  /*7c60*/  STS.U8 [R28+UR12+0x600], R7 ;  /* 0x000600071c007988 */ /* 0x0005e4000800000c */
.L_x_350:
[----:B------:R-:W-:Y:S05]  /*7c70*/  BSYNC.RECONVERGENT B0 ;  /* 0x0000000000007941 */ /* 0x000fea0003800200 */
.L_x_349:
[----:B------:R-:W-:Y:S01]  /*7c80*/  BAR.SYNC.DEFER_BLOCKING 0x0 ;  /* 0x0000000000007b1d */ /* 0x000fe20000010000 */
[----:B------:R-:W-:-:S05]  /*7c90*/  ISETP.NE.AND P2, PT, R28, RZ, PT ;  /* 0x000000ff1c00720c */ /* 0x000fca0003f45270 */
[----:B------:R-:W-:Y:S08]  /*7ca0*/  BSSY.RECONVERGENT B0, `(.L_x_352) ;  /* 0x0000085000007945 */ /* 0x000ff00003800200 */
[----:B------:R-:W-:Y:S05]  /*7cb0*/  @P2 BRA `(.L_x_353) ;  /* 0x00000008000c2947 */ /* 0x000fea0003800000 */
[----:B------:R-:W-:Y:S02]  /*7cc0*/  IMAD.U32 R24, RZ, RZ, UR10 ;  /* 0x0000000aff187e24 */ /* 0x000fe4000f8e00ff */
[----:B------:R-:W-:-:S05]  /*7cd0*/  IMAD.U32 R25, RZ, RZ, UR11 ;  /* 0x0000000bff197e24 */ /* 0x000fca000f8e00ff */
[----:B------:R3:W5:Y:S01]  /*7ce0*/  LDG.E.U8.CONSTANT R24, desc[UR20][R24.64+0x1] ;  /* 0x0000011418187981 */ /* 0x000762000c1e9100 */
[----:B------:R-:W4:Y:S01]  /*7cf0*/  S2UR UR8, SR_CgaCtaId ;  /* 0x00000000000879c3 */ /* 0x000f220000008800 */
[----:B------:R-:W-:Y:S01]  /*7d00*/  UMOV UR7, 0x400 ;  /* 0x0000040000077882 */ /* 0x000fe20000000000 */
[----:B------:R-:W-:Y:S01]  /*7d10*/  CS2R R16, SRZ ;  /* 0x0000000000107805 */ /* 0x000fe2000001ff00 */
[----:B------:R-:W-:-:S04]  /*7d20*/  UIADD3 UR7, UPT, UPT, UR7, 0x80, URZ ;  /* 0x0000008007077890 */ /* 0x000fc8000fffe0ff */
[----:B----4-:R-:W-:-:S03]  /*7d30*/  ULEA UR8, UR8, UR7, 0x18 ;  /* 0x0000000708087291 */ /* 0x010fc6000f8ec0ff */
[----:B---3--:R-:W-:-:S09]  /*7d40*/  UMOV UR7, URZ ;  /* 0x000000ff00077c82 */ /* 0x008fd20008000000 */
.L_x_354:
[----:B------:R-:W-:Y:S02]  /*7d50*/  ULEA UR9, UR7, UR8, 0x2 ;  /* 0x0000000807097291 */ /* 0x000fe4000f8e10ff */
[----:B------:R-:W-:-:S04]  /*7d60*/  UIADD3 UR7, UPT, UPT, UR7, 0x20, URZ ;  /* 0x0000002007077890 */ /* 0x000fc8000fffe0ff */
[----:B------:R-:W-:-:S03]  /*7d70*/  UISETP.NE.AND UP0, UPT, UR7, 0x100, UPT ;  /* 0x000001000700788c */ /* 0x000fc6000bf05270 */
[----:B0-----:R-:W0:Y:S04]  /*7d80*/  LDS.128 R12, [UR9] ;  /* 0x00000009ff0c7984 */ /* 0x001e280008000c00 */
[----:B------:R-:W3:Y:S04]  /*7d90*/  LDS.128 R8, [UR9+0x10] ;  /* 0x00001009ff087984 */ /* 0x000ee80008000c00 */
[----:B------:R-:W4:Y:S04]  /*7da0*/  LDS.128 R20, [UR9+0x20] ;  /* 0x00002009ff147984 */ /* 0x000f280008000c00 */
[----:B-12---:R-:W1:Y:S01]  /*7db0*/  LDS.128 R4, [UR9+0x30] ;  /* 0x00003009ff047984 */ /* 0x006e620008000c00 */
[----:B0-----:R-:W-:-:S02]  /*7dc0*/  IADD3 R18, P0, P1, R13, R17, R12 ;  /* 0x000000110d127210 */ /* 0x001fc4000791e00c */
[----:B------:R-:W-:Y:S02]  /*7dd0*/  SHF.R.S32.HI R17, RZ, 0x1f, R12 ;  /* 0x0000001fff117819 */ /* 0x000fe4000001140c */
[----:B------:R-:W-:Y:S02]  /*7de0*/  SHF.R.S32.HI R13, RZ, 0x1f, R13 ;  /* 0x0000001fff0d7819 */ /* 0x000fe4000001140d */
[--C-:B------:R-:W-:Y:S02]  /*7df0*/  IADD3 R12, P3, P4, R15, R18, R14.reuse ;  /* 0x000000120f0c7210 */ /* 0x100fe40007c7e00e */
[----:B------:R-:W-:Y:S02]  /*7e00*/  SHF.R.S32.HI R14, RZ, 0x1f, R14 ;  /* 0x0000001fff0e7819 */ /* 0x000fe4000001140e */
[----:B------:R-:W-:Y:S02]  /*7e10*/  SHF.R.S32.HI R15, RZ, 0x1f, R15 ;  /* 0x0000001fff0f7819 */ /* 0x000fe4000001140f */
[----:B------:R-:W-:-:S02]  /*7e20*/  IADD3.X R13, PT, PT, R13, R16, R17, P0, P1 ;  /* 0x000000100d0d7210 */ /* 0x000fc400007e2411 */
[----:B------:R-:W0:Y:S01]  /*7e30*/  LDS.128 R16, [UR9+0x40] ;  /* 0x00004009ff107984 */ /* 0x000e220008000c00 */
[----:B---3--:R-:W-:Y:S02]  /*7e40*/  IADD3 R25, P0, P1, R9, R12, R8 ;  /* 0x0000000c09197210 */ /* 0x008fe4000791e008 */
[----:B------:R-:W-:Y:S02]  /*7e50*/  IADD3.X R12, PT, PT, R15, R13, R14, P3, P4 ;  /* 0x0000000d0f0c7210 */ /* 0x000fe40001fe840e */
[----:B------:R-:W-:Y:S02]  /*7e60*/  SHF.R.S32.HI R8, RZ, 0x1f, R8 ;  /* 0x0000001fff087819 */ /* 0x000fe40000011408 */
[----:B------:R-:W-:Y:S02]  /*7e70*/  SHF.R.S32.HI R9, RZ, 0x1f, R9 ;  /* 0x0000001fff097819 */ /* 0x000fe40000011409 */
[--C-:B------:R-:W-:Y:S02]  /*7e80*/  IADD3 R25, P3, P4, R11, R25, R10.reuse ;  /* 0x000000190b197210 */ /* 0x100fe40007c7e00a */
[----:B------:R-:W-:-:S02]  /*7e90*/  SHF.R.S32.HI R10, RZ, 0x1f, R10 ;  /* 0x0000001fff0a7819 */ /* 0x000fc4000001140a */
[----:B------:R-:W-:Y:S02]  /*7ea0*/  SHF.R.S32.HI R11, RZ, 0x1f, R11 ;  /* 0x0000001fff0b7819 */ /* 0x000fe4000001140b */
[----:B------:R-:W-:Y:S02]  /*7eb0*/  IADD3.X R8, PT, PT, R9, R12, R8, P0, P1 ;  /* 0x0000000c09087210 */ /* 0x000fe400007e2408 */
[----:B------:R-:W2:Y:S01]  /*7ec0*/  LDS.128 R12, [UR9+0x50] ;  /* 0x00005009ff0c7984 */ /* 0x000ea20008000c00 */
[----:B----4-:R-:W-:Y:S02]  /*7ed0*/  IADD3 R25, P0, P1, R21, R25, R20 ;  /* 0x0000001915197210 */ /* 0x010fe4000791e014 */
[----:B------:R-:W-:Y:S02]  /*7ee0*/  IADD3.X R8, PT, PT, R11, R8, R10, P3, P4 ;  /* 0x000000080b087210 */ /* 0x000fe40001fe840a */
[----:B------:R-:W-:Y:S02]  /*7ef0*/  SHF.R.S32.HI R9, RZ, 0x1f, R20 ;  /* 0x0000001fff097819 */ /* 0x000fe40000011414 */
[----:B------:R-:W-:-:S04]  /*7f00*/  SHF.R.S32.HI R20, RZ, 0x1f, R21 ;  /* 0x0000001fff147819 */ /* 0x000fc80000011415 */
[----:B------:R-:W-:Y:S02]  /*7f10*/  IADD3.X R20, PT, PT, R20, R8, R9, P0, P1 ;  /* 0x0000000814147210 */ /* 0x000fe400007e2409 */
[----:B------:R-:W3:Y:S01]  /*7f20*/  LDS.128 R8, [UR9+0x60] ;  /* 0x00006009ff087984 */ /* 0x000ee20008000c00 */
[--C-:B------:R-:W-:Y:S02]  /*7f30*/  IADD3 R26, P0, P1, R23, R25, R22.reuse ;  /* 0x00000019171a7210 */ /* 0x100fe4000791e016 */
[----:B------:R-:W-:Y:S02]  /*7f40*/  SHF.R.S32.HI R23, RZ, 0x1f, R23 ;  /* 0x0000001fff177819 */ /* 0x000fe40000011417 */
[----:B------:R-:W-:-:S04]  /*7f50*/  SHF.R.S32.HI R25, RZ, 0x1f, R22 ;  /* 0x0000001fff197819 */ /* 0x000fc80000011416 */
[----:B------:R-:W-:Y:S02]  /*7f60*/  IADD3.X R25, PT, PT, R23, R20, R25, P0, P1 ;  /* 0x0000001417197210 */ /* 0x000fe400007e2419 */
[----:B------:R-:W4:Y:S01]  /*7f70*/  LDS.128 R20, [UR9+0x70] ;  /* 0x00007009ff147984 */ /* 0x000f220008000c00 */
[--C-:B-1----:R-:W-:Y:S02]  /*7f80*/  IADD3 R26, P0, P1, R5, R26, R4.reuse ;  /* 0x0000001a051a7210 */ /* 0x102fe4000791e004 */
[----:B------:R-:W-:Y:S02]  /*7f90*/  SHF.R.S32.HI R4, RZ, 0x1f, R4 ;  /* 0x0000001fff047819 */ /* 0x000fe40000011404 */
[----:B------:R-:W-:-:S04]  /*7fa0*/  SHF.R.S32.HI R5, RZ, 0x1f, R5 ;  /* 0x0000001fff057819 */ /* 0x000fc80000011405 */
[----:B------:R-:W-:Y:S02]  /*7fb0*/  IADD3.X R4, PT, PT, R5, R25, R4, P0, P1 ;  /* 0x0000001905047210 */ /* 0x000fe400007e2404 */
[--C-:B------:R-:W-:Y:S02]  /*7fc0*/  IADD3 R26, P0, P1, R7, R26, R6.reuse ;  /* 0x0000001a071a7210 */ /* 0x100fe4000791e006 */
[----:B------:R-:W-:Y:S02]  /*7fd0*/  SHF.R.S32.HI R6, RZ, 0x1f, R6 ;  /* 0x0000001fff067819 */ /* 0x000fe40000011406 */
[----:B------:R-:W-:Y:S02]  /*7fe0*/  SHF.R.S32.HI R7, RZ, 0x1f, R7 ;  /* 0x0000001fff077819 */ /* 0x000fe40000011407 */
[----:B0-----:R-:W-:Y:S02]  /*7ff0*/  IADD3 R26, P3, P4, R17, R26, R16 ;  /* 0x0000001a111a7210 */ /* 0x001fe40007c7e010 */
[----:B------:R-:W-:-:S02]  /*8000*/  IADD3.X R4, PT, PT, R7, R4, R6, P0, P1 ;  /* 0x0000000407047210 */ /* 0x000fc400007e2406 */
[----:B------:R-:W-:Y:S02]  /*8010*/  SHF.R.S32.HI R5, RZ, 0x1f, R16 ;  /* 0x0000001fff057819 */ /* 0x000fe40000011410 */
[----:B------:R-:W-:Y:S02]  /*8020*/  SHF.R.S32.HI R17, RZ, 0x1f, R17 ;  /* 0x0000001fff117819 */ /* 0x000fe40000011411 */
[--C-:B------:R-:W-:Y:S02]  /*8030*/  IADD3 R26, P0, P1, R19, R26, R18.reuse ;  /* 0x0000001a131a7210 */ /* 0x100fe4000791e012 */
[----:B------:R-:W-:Y:S02]  /*8040*/  SHF.R.S32.HI R18, RZ, 0x1f, R18 ;  /* 0x0000001fff127819 */ /* 0x000fe40000011412 */
[----:B------:R-:W-:Y:S02]  /*8050*/  SHF.R.S32.HI R19, RZ, 0x1f, R19 ;  /* 0x0000001fff137819 */ /* 0x000fe40000011413 */
[----:B------:R-:W-:-:S02]  /*8060*/  IADD3.X R4, PT, PT, R17, R4, R5, P3, P4 ;  /* 0x0000000411047210 */ /* 0x000fc40001fe8405 */
[----:B--2---:R-:W-:Y:S02]  /*8070*/  IADD3 R26, P3, P4, R13, R26, R12 ;  /* 0x0000001a0d1a7210 */ /* 0x004fe40007c7e00c */
[----:B------:R-:W-:Y:S02]  /*8080*/  IADD3.X R18, PT, PT, R19, R4, R18, P0, P1 ;  /* 0x0000000413127210 */ /* 0x000fe400007e2412 */
[----:B------:R-:W-:Y:S02]  /*8090*/  SHF.R.S32.HI R5, RZ, 0x1f, R12 ;  /* 0x0000001fff057819 */ /* 0x000fe4000001140c */
[----:B------:R-:W-:Y:S02]  /*80a0*/  SHF.R.S32.HI R13, RZ, 0x1f, R13 ;  /* 0x0000001fff0d7819 */ /* 0x000fe4000001140d */
[--C-:B------:R-:W-:Y:S02]  /*80b0*/  IADD3 R17, P0, P1, R15, R26, R14.reuse ;  /* 0x0000001a0f117210 */ /* 0x100fe4000791e00e */
[----:B------:R-:W-:-:S02]  /*80c0*/  SHF.R.S32.HI R14, RZ, 0x1f, R14 ;  /* 0x0000001fff0e7819 */ /* 0x000fc4000001140e */
[----:B------:R-:W-:Y:S02]  /*80d0*/  SHF.R.S32.HI R15, RZ, 0x1f, R15 ;  /* 0x0000001fff0f7819 */ /* 0x000fe4000001140f */
[----:B------:R-:W-:Y:S02]  /*80e0*/  IADD3.X R5, PT, PT, R13, R18, R5, P3, P4 ;  /* 0x000000120d057210 */ /* 0x000fe40001fe8405 */
[----:B---3--:R-:W-:Y:S02]  /*80f0*/  IADD3 R17, P3, P4, R9, R17, R8 ;  /* 0x0000001109117210 */ /* 0x008fe40007c7e008 */
[----:B------:R-:W-:Y:S02]  /*8100*/  IADD3.X R14, PT, PT, R15, R5, R14, P0, P1 ;  /* 0x000000050f0e7210 */ /* 0x000fe400007e240e */
[----:B------:R-:W-:Y:S02]  /*8110*/  SHF.R.S32.HI R8, RZ, 0x1f, R8 ;  /* 0x0000001fff087819 */ /* 0x000fe40000011408 */
[----:B------:R-:W-:-:S02]  /*8120*/  SHF.R.S32.HI R9, RZ, 0x1f, R9 ;  /* 0x0000001fff097819 */ /* 0x000fc40000011409 */
[--C-:B------:R-:W-:Y:S02]  /*8130*/  IADD3 R17, P0, P1, R11, R17, R10.reuse ;  /* 0x000000110b117210 */ /* 0x100fe4000791e00a */
[----:B------:R-:W-:Y:S02]  /*8140*/  SHF.R.S32.HI R10, RZ, 0x1f, R10 ;  /* 0x0000001fff0a7819 */ /* 0x000fe4000001140a */
[----:B------:R-:W-:Y:S02]  /*8150*/  SHF.R.S32.HI R11, RZ, 0x1f, R11 ;  /* 0x0000001fff0b7819 */ /* 0x000fe4000001140b */
[----:B------:R-:W-:Y:S02]  /*8160*/  IADD3.X R8, PT, PT, R9, R14, R8, P3, P4 ;  /* 0x0000000e09087210 */ /* 0x000fe40001fe8408 */
[----:B----4-:R-:W-:Y:S02]  /*8170*/  IADD3 R17, P3, P4, R21, R17, R20 ;  /* 0x0000001115117210 */ /* 0x010fe40007c7e014 */
[----:B------:R-:W-:-:S02]  /*8180*/  IADD3.X R10, PT, PT, R11, R8, R10, P0, P1 ;  /* 0x000000080b0a7210 */ /* 0x000fc400007e240a */
[----:B------:R-:W-:Y:S02]  /*8190*/  SHF.R.S32.HI R20, RZ, 0x1f, R20 ;  /* 0x0000001fff147819 */ /* 0x000fe40000011414 */
[----:B------:R-:W-:Y:S02]  /*81a0*/  SHF.R.S32.HI R21, RZ, 0x1f, R21 ;  /* 0x0000001fff157819 */ /* 0x000fe40000011415 */
[--C-:B------:R-:W-:Y:S02]  /*81b0*/  IADD3 R17, P0, P1, R23, R17, R22.reuse ;  /* 0x0000001117117210 */ /* 0x100fe4000791e016 */
[----:B------:R-:W-:Y:S02]  /*81c0*/  SHF.R.S32.HI R16, RZ, 0x1f, R22 ;  /* 0x0000001fff107819 */ /* 0x000fe40000011416 */
[----:B------:R-:W-:Y:S02]  /*81d0*/  SHF.R.S32.HI R23, RZ, 0x1f, R23 ;  /* 0x0000001fff177819 */ /* 0x000fe40000011417 */
[----:B------:R-:W-:-:S04]  /*81e0*/  IADD3.X R20, PT, PT, R21, R10, R20, P3, P4 ;  /* 0x0000000a15147210 */ /* 0x000fc80001fe8414 */
[----:B------:R-:W-:Y:S01]  /*81f0*/  IADD3.X R16, PT, PT, R23, R20, R16, P0, P1 ;  /* 0x0000001417107210 */ /* 0x000fe200007e2410 */
[----:B------:R-:W-:Y:S06]  /*8200*/  BRA.U UP0, `(.L_x_354) ;  /* 0xfffffff900d07547 */ /* 0x000fec000b83ffff */
[----:B------:R-:W-:Y:S01]  /*8210*/  ISETP.GE.U32.AND P0, PT, R17, 0x1, PT ;  /* 0x000000011100780c */ /* 0x000fe20003f06070 */
[----:B------:R-:W-:-:S03]  /*8220*/  IMAD.MOV.U32 R7, RZ, RZ, RZ ;  /* 0x000000ffff077224 */ /* 0x000fc600078e00ff */
[----:B------:R-:W-:-:S13]  /*8230*/  ISETP.GE.AND.EX P0, PT, R16, RZ, PT, P0 ;  /* 0x000000ff1000720c */ /* 0x000fda0003f06300 */
[----:B------:R-:W-:Y:S05]  /*8240*/  @!P0 BRA `(.L_x_355) ;  /* 0x0000000000948947 */ /* 0x000fea0003800000 */
[----:B------:R-:W-:Y:S01]  /*8250*/  ISETP.GE.U32.AND P0, PT, R17, 0x100, PT ;  /* 0x000001001100780c */ /* 0x000fe20003f06070 */
[----:B------:R-:W-:Y:S02]  /*8260*/  IMAD.MOV.U32 R4, RZ, RZ, RZ ;  /* 0x000000ffff047224 */ /* 0x000fe400078e00ff */
[----:B------:R-:W-:Y:S01]  /*8270*/  IMAD.MOV.U32 R5, RZ, RZ, R17 ;  /* 0x000000ffff057224 */ /* 0x000fe200078e0011 */
[----:B------:R-:W-:Y:S01]  /*8280*/  ISETP.GE.U32.AND.EX P0, PT, R16, RZ, PT, P0 ;  /* 0x000000ff1000720c */ /* 0x000fe20003f06100 */
[----:B------:R-:W-:-:S12]  /*8290*/  IMAD.MOV.U32 R6, RZ, RZ, R16 ;  /* 0x000000ffff067224 */ /* 0x000fd800078e0010 */
[----:B------:R-:W-:Y:S05]  /*82a0*/  @!P0 BRA `(.L_x_356) ;  /* 0x0000000000248947 */ /* 0x000fea0003800000 */
[----:B------:R-:W-:Y:S02]  /*82b0*/  IMAD.MOV.U32 R4, RZ, RZ, RZ ;  /* 0x000000ffff047224 */ /* 0x000fe400078e00ff */
[----:B------:R-:W-:Y:S02]  /*82c0*/  IMAD.MOV.U32 R5, RZ, RZ, R17 ;  /* 0x000000ffff057224 */ /* 0x000fe400078e0011 */
[----:B------:R-:W-:-:S07]  /*82d0*/  IMAD.MOV.U32 R6, RZ, RZ, R16 ;  /* 0x000000ffff067224 */ /* 0x000fce00078e0010 */
.L_x_357:
[C---:B------:R-:W-:Y:S01]  /*82e0*/  ISETP.GT.U32.AND P0, PT, R5.reuse, 0xffff, PT ;  /* 0x0000ffff0500780c */ /* 0x040fe20003f04070 */
[----:B------:R-:W-:Y:S01]  /*82f0*/  VIADD R4, R4, 0x8 ;  /* 0x0000000804047836 */ /* 0x000fe20000000000 */
[--C-:B------:R-:W-:Y:S02]  /*8300*/  SHF.R.U64 R5, R5, 0x8, R6.reuse ;  /* 0x0000000805057819 */ /* 0x100fe40000001206 */
[----:B------:R-:W-:Y:S02]  /*8310*/  ISETP.GT.U32.AND.EX P0, PT, R6, RZ, PT, P0 ;  /* 0x000000ff0600720c */ /* 0x000fe40003f04100 */
[----:B------:R-:W-:-:S11]  /*8320*/  SHF.R.U32.HI R6, RZ, 0x8, R6 ;  /* 0x00000008ff067819 */ /* 0x000fd60000011606 */
[----:B------:R-:W-:Y:S05]  /*8330*/  @P0 BRA `(.L_x_357) ;  /* 0xfffffffc00e80947 */ /* 0x000fea000383ffff */
.L_x_356:
[----:B------:R-:W-:-:S04]  /*8340*/  ISETP.GT.U32.AND P0, PT, R5, 0xf, PT ;  /* 0x0000000f0500780c */ /* 0x000fc80003f04070 */
[----:B------:R-:W-:-:S13]  /*8350*/  ISETP.GT.U32.AND.EX P0, PT, R6, RZ, PT, P0 ;  /* 0x000000ff0600720c */ /* 0x000fda0003f04100 */
[--C-:B------:R-:W-:Y:S02]  /*8360*/  @P0 SHF.R.U64 R5, R5, 0x4, R6.reuse ;  /* 0x0000000405050819 */ /* 0x100fe40000001206 */
[----:B------:R-:W-:Y:S02]  /*8370*/  @P0 SHF.R.U32.HI R6, RZ, 0x4, R6 ;  /* 0x00000004ff060819 */ /* 0x000fe40000011606 */
[----:B------:R-:W-:Y:S01]  /*8380*/  ISETP.GT.U32.AND P1, PT, R5, 0x1, PT ;  /* 0x000000010500780c */ /* 0x000fe20003f24070 */
[----:B------:R-:W-:-:S03]  /*8390*/  IMAD.MOV.U32 R5, RZ, RZ, R4 ;  /* 0x000000ffff057224 */ /* 0x000fc600078e0004 */
[----:B------:R-:W-:Y:S01]  /*83a0*/  ISETP.GT.U32.AND.EX P1, PT, R6, RZ, PT, P1 ;  /* 0x000000ff0600720c */ /* 0x000fe20003f24110 */
[----:B------:R-:W-:-:S03]  /*83b0*/  @P0 VIADD R5, R5, 0x4 ;  /* 0x0000000405050836 */ /* 0x000fc60000000000 */
[----:B------:R-:W-:-:S05]  /*83c0*/  SEL R4, RZ, 0x1, !P1 ;  /* 0x00000001ff047807 */ /* 0x000fca0004800000 */
[----:B------:R-:W-:Y:S02]  /*83d0*/  IMAD.IADD R6, R5, 0x1, R4 ;  /* 0x0000000105067824 */ /* 0x000fe400078e0204 */
[----:B------:R-:W-:-:S03]  /*83e0*/  IMAD.MOV.U32 R5, RZ, RZ, -0x1 ;  /* 0xffffffffff057424 */ /* 0x000fc600078e00ff */
[----:B------:R-:W-:Y:S02]  /*83f0*/  ISETP.GE.U32.AND P0, PT, R6, 0x4, PT ;  /* 0x000000040600780c */ /* 0x000fe40003f06070 */
[CC--:B------:R-:W-:Y:S02]  /*8400*/  SHF.L.U32 R4, R5.reuse, R6.reuse, RZ ;  /* 0x0000000605047219 */ /* 0x0c0fe400000006ff */
[----:B------:R-:W-:Y:S02]  /*8410*/  SHF.L.U64.HI R5, R5, R6, 0xffffffff ;  /* 0xffffffff05057419 */ /* 0x000fe40000010206 */
[----:B------:R-:W-:-:S05]  /*8420*/  IADD3 R17, P1, PT, R4, R17, RZ ;  /* 0x0000001104117210 */ /* 0x000fca0007f3e0ff */
[----:B------:R-:W-:Y:S02]  /*8430*/  IMAD.X R7, R5, 0x1, R16, P1 ;  /* 0x0000000105077824 */ /* 0x000fe400008e0610 */
[C---:B------:R-:W-:Y:S01]  /*8440*/  @P0 VIADD R4, R6.reuse, 0xfffffffc ;  /* 0xfffffffc06040836 */ /* 0x040fe20000000000 */
[----:B------:R-:W-:-:S04]  /*8450*/  @!P0 IADD3 R5, PT, PT, -R6, 0x4, RZ ;  /* 0x0000000406058810 */ /* 0x000fc80007ffe1ff */
[C---:B------:R-:W-:Y:S01]  /*8460*/  @P0 SHF.R.S64 R7, R17.reuse, R4, R7 ;  /* 0x0000000411070219 */ /* 0x040fe20000001007 */
[----:B------:R-:W-:Y:S01]  /*8470*/  IMAD.SHL.U32 R4, R6, 0x10, RZ ;  /* 0x0000001006047824 */ /* 0x000fe200078e00ff */
[----:B------:R-:W-:-:S04]  /*8480*/  @!P0 SHF.L.U32 R7, R17, R5, RZ ;  /* 0x0000000511078219 */ /* 0x000fc800000006ff */
[----:B------:R-:W-:-:S07]  /*8490*/  IADD3 R7, PT, PT, R4, -0x40, R7 ;  /* 0xffffffc004077810 */ /* 0x000fce0007ffe007 */
.L_x_355:
[----:B------:R-:W2:Y:S04]  /*84a0*/  LDL.LU R4, [R1] ;  /* 0x0000000001047983 */ /* 0x000ea80000300800 */
[----:B-----5:R-:W2:Y:S02]  /*84b0*/  LDS.S8 R24, [R24+UR8+0x600] ;  /* 0x0006000818187984 */ /* 0x020ea40008000200 */
[----:B--2---:R-:W-:-:S05]  /*84c0*/  IADD3 R4, PT, PT, -R24, R4, R7 ;  /* 0x0000000418047210 */ /* 0x004fca0007ffe107 */
[----:B------:R-:W-:-:S05]  /*84d0*/  VIADD R4, R4, 0xffffff80 ;  /* 0xffffff8004047836 */ /* 0x000fca0000000000 */
[----:B------:R3:W-:Y:S02]  /*84e0*/  STL [R1], R4 ;  /* 0x0000000401007387 */ /* 0x0007e40000100800 */
.L_x_353:
[----:B------:R-:W-:Y:S05]  /*84f0*/  BSYNC.RECONVERGENT B0 ;  /* 0x0000000000007941 */ /* 0x000fea0003800200 */
.L_x_352:
[----:B------:R-:W-:Y:S06]  /*8500*/  BAR.SYNC.DEFER_BLOCKING 0x0 ;  /* 0x0000000000007b1d */ /* 0x000fec0000010000 */
[----:B------:R-:W-:Y:S05]  /*8510*/  BRA.U UP1, `(.L_x_358) ;  /* 0xffffff7d01dc7547 */ /* 0x000fea000b83ffff */
[----:B------:R-:W-:Y:S05]  /*8520*/  @P2 EXIT ;  /* 0x000000000000294d */ /* 0x000fea0003800000 */
[----:B-123--:R-:W2:Y:S01]  /*8530*/  LDL.LU R4, [R1] ;  /* 0x0000000001047983 */ /* 0x00eea20000300800 */
[----:B------:R-:W1:Y:S02]  /*8540*/  LDCU.64 UR4, c[0x0][0x3a8] ;  /* 0x00007500ff0477ac */ /* 0x000e640008000a00 */
[----:B-1----:R-:W-:-:S06]  /*8550*/  UIMAD.WIDE.U32 UR4, UR16, 0x4, UR4 ;  /* 0x00000004100478a5 */ /* 0x002fcc000f8e0004 */
[----:B------:R-:W-:Y:S02]  /*8560*/  IMAD.U32 R2, RZ, RZ, UR4 ;  /* 0x00000004ff027e24 */ /* 0x000fe4000f8e00ff */
[----:B------:R-:W-:-:S05]  /*8570*/  IMAD.U32 R3, RZ, RZ, UR5 ;  /* 0x00000005ff037e24 */ /* 0x000fca000f8e00ff */
[----:B--2---:R-:W-:Y:S01]  /*8580*/  STG.E desc[UR20][R2.64], R4 ;  /* 0x0000000402007986 */ /* 0x004fe2000c101914 */
[----:B------:R-:W-:Y:S05]  /*8590*/  EXIT ;  /* 0x000000000000794d */ /* 0x000fea0003800000 */
        .weak           $__internal_2_$__cuda_sm20_div_s64
        .type           $__internal_2_$__cuda_sm20_div_s64,@function
        .size           $__internal_2_$__cuda_sm20_div_s64,($__internal_3_$__cuda_sm20_rem_s64 - $__internal_2_$__cuda_sm20_div_s64)
$__internal_2_$__cuda_sm20_div_s64:
[----:B------:R-:W-:Y:S02]  /*85a0*/  IADD3 R11, P1, PT, RZ, -R6, RZ ;  /* 0x80000006ff0b7210 */ /* 0x000fe40007f3e0ff */
[----:B------:R-:W-:-:S03]  /*85b0*/  ISETP.GE.AND P0, PT, R5, RZ, PT ;  /* 0x000000ff0500720c */ /* 0x000fc60003f06270 */
        /* <DEDUP_REMOVED lines=15> */
[C---:B------:R-:W-:Y:S02]  /*86b0*/  IMAD R8, R9.reuse, R16, RZ ;  /* 0x0000001009087224 */ /* 0x040fe400078e02ff */
[----:B------:R-:W-:-:S04]  /*86c0*/  IMAD.HI.U32 R12, P1, R9, R15, R12 ;  /* 0x0000000f090c7227 */ /* 0x000fc8000782000c */
[----:B------:R-:W-:Y:S01]  /*86d0*/  IMAD.HI.U32 R16, R9, R16, RZ ;  /* 0x0000001009107227 */ /* 0x000fe200078e00ff */
[----:B------:R-:W-:-:S03]  /*86e0*/  IADD3 R13, P2, PT, R8, R12, RZ ;  /* 0x0000000c080d7210 */ /* 0x000fc60007f5e0ff */
[----:B------:R-:W-:Y:S02]  /*86f0*/  IMAD.X R15, R16, 0x1, R9, P0 ;  /* 0x00000001100f7824 */ /* 0x000fe400000e0609 */
[----:B------:R-:W-:-:S03]  /*8700*/  IMAD.WIDE.U32 R8, R13, R10, RZ ;  /* 0x0000000a0d087225 */ /* 0x000fc600078e00ff */
[----:B------:R-:W-:Y:S01]  /*8710*/  IADD3.X R15, PT, PT, RZ, RZ, R15, P2, P1 ;  /* 0x000000ffff0f7210 */ /* 0x000fe200017e240f */
[----:B------:R-:W-:Y:S01]  /*8720*/  IMAD R12, R13, R11, R9 ;  /* 0x0000000b0d0c7224 */ /* 0x000fe200078e0209 */
[----:B------:R-:W-:Y:S02]  /*8730*/  IADD3 R9, P0, PT, RZ, -R8, RZ ;  /* 0x80000008ff097210 */ /* 0x000fe40007f1e0ff */
[----:B------:R-:W-:Y:S01]  /*8740*/  ISETP.GE.AND P1, PT, R7, RZ, PT ;  /* 0x000000ff0700720c */ /* 0x000fe20003f26270 */
[----:B------:R-:W-:Y:S01]  /*8750*/  IMAD R8, R15, R10, R12 ;  /* 0x0000000a0f087224 */ /* 0x000fe200078e020c */
[----:B------:R-:W-:Y:S01]  /*8760*/  IADD3 R16, P2, PT, RZ, -R14, RZ ;  /* 0x8000000eff107210 */ /* 0x000fe20007f5e0ff */
[----:B------:R-:W-:-:S03]  /*8770*/  IMAD.HI.U32 R12, R13, R9, RZ ;  /* 0x000000090d0c7227 */ /* 0x000fc600078e00ff */
[----:B------:R-:W-:Y:S01]  /*8780*/  SEL R14, R16, R14, !P1 ;  /* 0x0000000e100e7207 */ /* 0x000fe20004800000 */
[----:B------:R-:W-:-:S04]  /*8790*/  IMAD.X R8, RZ, RZ, ~R8, P0 ;  /* 0x000000ffff087224 */ /* 0x000fc800000e0e08 */
[----:B------:R-:W-:-:S04]  /*87a0*/  IMAD.WIDE.U32 R12, P0, R13, R8, R12 ;  /* 0x000000080d0c7225 */ /* 0x000fc8000780000c */
[----:B------:R-:W-:-:S04]  /*87b0*/  IMAD.HI.U32 R12, P3, R15, R9, R12 ;  /* 0x000000090f0c7227 */ /* 0x000fc8000786000c */
[CC--:B------:R-:W-:Y:S02]  /*87c0*/  IMAD R9, R15.reuse, R8.reuse, RZ ;  /* 0x000000080f097224 */ /* 0x0c0fe400078e02ff */
[----:B------:R-:W-:-:S03]  /*87d0*/  IMAD.HI.U32 R8, R15, R8, RZ ;  /* 0x000000080f087227 */ /* 0x000fc600078e00ff */
[----:B------:R-:W-:Y:S01]  /*87e0*/  IADD3 R16, P4, PT, R9, R12, RZ ;  /* 0x0000000c09107210 */ /* 0x000fe20007f9e0ff */
[----:B------:R-:W-:Y:S02]  /*87f0*/  IMAD.X R12, RZ, RZ, ~R7, P2 ;  /* 0x000000ffff0c7224 */ /* 0x000fe400010e0e07 */
[----:B------:R-:W-:Y:S02]  /*8800*/  IMAD.X R13, R8, 0x1, R15, P0 ;  /* 0x00000001080d7824 */ /* 0x000fe400000e060f */
[----:B------:R-:W-:Y:S01]  /*8810*/  IMAD.HI.U32 R8, R16, R14, RZ ;  /* 0x0000000e10087227 */ /* 0x000fe200078e00ff */
[-C--:B------:R-:W-:Y:S02]  /*8820*/  SEL R12, R12, R7.reuse, !P1 ;  /* 0x000000070c0c7207 */ /* 0x080fe40004800000 */
[----:B------:R-:W-:Y:S01]  /*8830*/  IADD3.X R13, PT, PT, RZ, RZ, R13, P4, P3 ;  /* 0x000000ffff0d7210 */ /* 0x000fe200027e640d */
[----:B------:R-:W-:Y:S01]  /*8840*/  IMAD.MOV.U32 R9, RZ, RZ, RZ ;  /* 0x000000ffff097224 */ /* 0x000fe200078e00ff */
[----:B------:R-:W-:Y:S01]  /*8850*/  LOP3.LUT R7, R5, R7, RZ, 0x3c, !PT ;  /* 0x0000000705077212 */ /* 0x000fe200078e3cff */
        /* <DEDUP_REMOVED lines=16> */
[----:B------:R-:W-:-:S03]  /*8960*/  IMAD.X R16, R12, 0x1, ~R11, P1 ;  /* 0x000000010c107824 */ /* 0x000fc600008e0e0b */
[----:B------:R-:W-:Y:S01]  /*8970*/  SEL R8, R8, R14, P0 ;  /* 0x0000000e08087207 */ /* 0x000fe20000000000 */
[----:B------:R-:W-:Y:S01]  /*8980*/  IMAD.X R14, RZ, RZ, R15, P2 ;  /* 0x000000ffff0e7224 */ /* 0x000fe200010e060f */
[----:B------:R-:W-:Y:S02]  /*8990*/  SEL R9, R9, R13, P0 ;  /* 0x0000000d09097207 */ /* 0x000fe40000000000 */
[----:B------:R-:W-:Y:S02]  /*89a0*/  SEL R17, R16, R12, P0 ;  /* 0x0000000c10117207 */ /* 0x000fe40000000000 */
[----:B------:R-:W-:Y:S02]  /*89b0*/  ISETP.GE.U32.AND P1, PT, R8, R10, PT ;  /* 0x0000000a0800720c */ /* 0x000fe40003f26070 */
[----:B------:R-:W-:Y:S02]  /*89c0*/  SEL R14, R14, R15, P0 ;  /* 0x0000000f0e0e7207 */ /* 0x000fe40000000000 */
[----:B------:R-:W-:-:S02]  /*89d0*/  IADD3 R8, P2, PT, R9, 0x1, RZ ;  /* 0x0000000109087810 */ /* 0x000fc40007f5e0ff */
[----:B------:R-:W-:Y:S02]  /*89e0*/  ISETP.GE.U32.AND.EX P0, PT, R17, R11, PT, P1 ;  /* 0x0000000b1100720c */ /* 0x000fe40003f06110 */
[----:B------:R-:W-:Y:S01]  /*89f0*/  ISETP.GE.AND P1, PT, R7, RZ, PT ;  /* 0x000000ff0700720c */ /* 0x000fe20003f26270 */
[----:B------:R-:W-:Y:S01]  /*8a00*/  IMAD.X R11, RZ, RZ, R14, P2 ;  /* 0x000000ffff0b7224 */ /* 0x000fe200010e060e */
[----:B------:R-:W-:-:S04]  /*8a10*/  SEL R9, R8, R9, P0 ;  /* 0x0000000908097207 */ /* 0x000fc80000000000 */
[----:B------:R-:W-:Y:S02]  /*8a20*/  SEL R14, R11, R14, P0 ;  /* 0x0000000e0b0e7207 */ /* 0x000fe40000000000 */
[-C--:B------:R-:W-:Y:S02]  /*8a30*/  IADD3 R8, P2, PT, RZ, -R9.reuse, RZ ;  /* 0x80000009ff087210 */ /* 0x080fe40007f5e0ff */
[----:B------:R-:W-:Y:S02]  /*8a40*/  ISETP.NE.U32.AND P0, PT, R6, RZ, PT ;  /* 0x000000ff0600720c */ /* 0x000fe40003f05070 */
[----:B------:R-:W-:Y:S01]  /*8a50*/  SEL R6, R8, R9, !P1 ;  /* 0x0000000908067207 */ /* 0x000fe20004800000 */
[----:B------:R-:W-:Y:S01]  /*8a60*/  IMAD.X R7, RZ, RZ, ~R14, P2 ;  /* 0x000000ffff077224 */ /* 0x000fe200010e0e0e */
[----:B------:R-:W-:Y:S01]  /*8a70*/  ISETP.NE.AND.EX P0, PT, R5, RZ, PT, P0 ;  /* 0x000000ff0500720c */ /* 0x000fe20003f05300 */
[----:B------:R-:W-:-:S03]  /*8a80*/  IMAD.MOV.U32 R5, RZ, RZ, 0x0 ;  /* 0x00000000ff057424 */ /* 0x000fc600078e00ff */
[----:B------:R-:W-:Y:S02]  /*8a90*/  SEL R7, R7, R14, !P1 ;  /* 0x0000000e07077207 */ /* 0x000fe40004800000 */
[----:B------:R-:W-:Y:S02]  /*8aa0*/  SEL R6, R6, 0xffffffff, P0 ;  /* 0xffffffff06067807 */ /* 0x000fe40000000000 */
[----:B------:R-:W-:Y:S01]  /*8ab0*/  SEL R7, R7, 0xffffffff, P0 ;  /* 0xffffffff07077807 */ /* 0x000fe20000000000 */
[----:B------:R-:W-:Y:S06]  /*8ac0*/  RET.REL.NODEC R4 `(_Z21train_sequence_kernelPKhliPK16TransformerModelPaPij) ;  /* 0xffffff74044c7950 */ /* 0x000fec0003c3ffff */
        .weak           $__internal_3_$__cuda_sm20_rem_s64
        .type           $__internal_3_$__cuda_sm20_rem_s64,@function
        .size           $__internal_3_$__cuda_sm20_rem_s64,(.L_x_363 - $__internal_3_$__cuda_sm20_rem_s64)
$__internal_3_$__cuda_sm20_rem_s64:
[----:B------:R-:W-:Y:S02]  /*8ad0*/  UIADD3 UR6, UP1, UPT, URZ, -UR8, URZ ;  /* 0x80000008ff067290 */ /* 0x000fe4000ff3e0ff */
[----:B------:R-:W-:Y:S02]  /*8ae0*/  UISETP.GE.AND UP0, UPT, UR9, URZ, UPT ;  /* 0x000000ff0900728c */ /* 0x000fe4000bf06270 */
[----:B------:R-:W-:Y:S02]  /*8af0*/  UIADD3.X UR5, UPT, UPT, URZ, ~UR9, URZ, UP1, !UPT ;  /* 0x80000009ff057290 */ /* 0x000fe40008ffe4ff */
[----:B------:R-:W-:Y:S02]  /*8b00*/  USEL UR6, UR6, UR8, !UP0 ;  /* 0x0000000806067287 */ /* 0x000fe4000c000000 */
[----:B------:R-:W-:-:S09]  /*8b10*/  USEL UR7, UR5, UR9, !UP0 ;  /* 0x0000000905077287 */ /* 0x000fd2000c000000 */
[----:B------:R-:W0:Y:S08]  /*8b20*/  I2F.U64.RP R0, UR6 ;  /* 0x0000000600007d12 */ /* 0x000e300008309000 */
[----:B0-----:R-:W0:Y:S02]  /*8b30*/  MUFU.RCP R0, R0 ;  /* 0x0000000000007308 */ /* 0x001e240000001000 */
[----:B0-----:R-:W-:-:S06]  /*8b40*/  VIADD R2, R0, 0x1ffffffe ;  /* 0x1ffffffe00027836 */ /* 0x001fcc0000000000 */
[----:B------:R-:W0:Y:S02]  /*8b50*/  F2I.U64.TRUNC R2, R2 ;  /* 0x0000000200027311 */ /* 0x000e24000020d800 */
[----:B0-----:R-:W-:Y:S01]  /*8b60*/  R2UR UR10, R2 ;  /* 0x00000000020a72ca */ /* 0x001fe200000e0000 */
[----:B------:R-:W-:Y:S01]  /*8b70*/  IMAD.MOV.U32 R2, RZ, RZ, R4 ;  /* 0x000000ffff027224 */ /* 0x000fe200078e0004 */
[----:B------:R-:W-:Y:S01]  /*8b80*/  R2UR UR11, R3 ;  /* 0x00000000030b72ca */ /* 0x000fe200000e0000 */
[----:B------:R-:W-:-:S10]  /*8b90*/  IMAD.MOV.U32 R3, RZ, RZ, 0x0 ;  /* 0x00000000ff037424 */ /* 0x000fd400078e00ff */
[----:B------:R-:W-:-:S04]  /*8ba0*/  UIMAD.WIDE.U32 UR12, UR10, UR6, URZ ;  /* 0x000000060a0c72a5 */ /* 0x000fc8000f8e00ff */
[----:B------:R-:W-:Y:S02]  /*8bb0*/  UIADD3 UR14, UP0, UPT, URZ, -UR12, URZ ;  /* 0x8000000cff0e7290 */ /* 0x000fe4000ff1e0ff */
[----:B------:R-:W-:Y:S02]  /*8bc0*/  UIMAD UR5, UR10, UR7, UR13 ;  /* 0x000000070a0572a4 */ /* 0x000fe4000f8e020d */
[----:B------:R-:W-:Y:S02]  /*8bd0*/  UIMAD.WIDE.U32 UR12, UR10, UR14, URZ ;  /* 0x0000000e0a0c72a5 */ /* 0x000fe4000f8e00ff */
[----:B------:R-:W-:-:S04]  /*8be0*/  UIMAD UR5, UR11, UR6, UR5 ;  /* 0x000000060b0572a4 */ /* 0x000fc8000f8e0205 */
[----:B------:R-:W-:Y:S01]  /*8bf0*/  UIADD3.X UR5, UPT, UPT, URZ, ~UR5, URZ, UP0, !UPT ;  /* 0x80000005ff057290 */ /* 0x000fe200087fe4ff */
[----:B------:R-:W-:Y:S01]  /*8c00*/  UMOV UR12, UR13 ;  /* 0x0000000d000c7c82 */ /* 0x000fe20008000000 */
[----:B------:R-:W-:Y:S02]  /*8c10*/  UMOV UR13, UR10 ;  /* 0x0000000a000d7c82 */ /* 0x000fe40008000000 */
[----:B------:R-:W-:-:S04]  /*8c20*/  UIMAD.WIDE.U32 UR12, UP0, UR10, UR5, UR12 ;  /* 0x000000050a0c72a5 */ /* 0x000fc8000f80000c */
[----:B------:R-:W-:Y:S02]  /*8c30*/  UIMAD.WIDE.U32 UR12, UP1, UR11, UR14, UR12 ;  /* 0x0000000e0b0c72a5 */ /* 0x000fe4000f82000c */
[----:B------:R-:W-:Y:S02]  /*8c40*/  UIMAD.WIDE.U32 UR14, UR11, UR5, URZ ;  /* 0x000000050b0e72a5 */ /* 0x000fe4000f8e00ff */
[----:B------:R-:W-:-:S04]  /*8c50*/  UIMAD UR5, UR11, UR5, URZ ;  /* 0x000000050b0572a4 */ /* 0x000fc8000f8e02ff */
[----:B------:R-:W-:Y:S02]  /*8c60*/  UIADD3 UR13, UP2, UPT, UR5, UR13, URZ ;  /* 0x0000000d050d7290 */ /* 0x000fe4000ff5e0ff */
[----:B------:R-:W-:Y:S02]  /*8c70*/  UIADD3.X UR5, UPT, UPT, UR15, UR11, URZ, UP0, !UPT ;  /* 0x0000000b0f057290 */ /* 0x000fe400087fe4ff */
[----:B------:R-:W-:Y:S02]  /*8c80*/  UIMAD.WIDE.U32 UR10, UR13, UR6, URZ ;  /* 0x000000060d0a72a5 */ /* 0x000fe4000f8e00ff */
[----:B------:R-:W-:Y:S02]  /*8c90*/  UIADD3.X UR14, UPT, UPT, URZ, URZ, UR5, UP2, UP1 ;  /* 0x000000ffff0e7290 */ /* 0x000fe400097e2405 */
[----:B------:R-:W-:Y:S02]  /*8ca0*/  UIADD3 UR10, UP0, UPT, URZ, -UR10, URZ ;  /* 0x8000000aff0a7290 */ /* 0x000fe4000ff1e0ff */
[----:B------:R-:W-:-:S02]  /*8cb0*/  UIMAD UR5, UR13, UR7, UR11 ;  /* 0x000000070d0572a4 */ /* 0x000fc4000f8e020b */
[----:B------:R-:W-:Y:S02]  /*8cc0*/  UIMAD.WIDE.U32 UR20, UR13, UR10, URZ ;  /* 0x0000000a0d1472a5 */ /* 0x000fe4000f8e00ff */
[----:B------:R-:W-:Y:S02]  /*8cd0*/  UIMAD UR5, UR14, UR6, UR5 ;  /* 0x000000060e0572a4 */ /* 0x000fe4000f8e0205 */
[----:B------:R-:W-:Y:S02]  /*8ce0*/  UISETP.GE.AND UP1, UPT, UR18, URZ, UPT ;  /* 0x000000ff1200728c */ /* 0x000fe4000bf26270 */
[----:B------:R-:W-:Y:S01]  /*8cf0*/  UIADD3.X UR5, UPT, UPT, URZ, ~UR5, URZ, UP0, !UPT ;  /* 0x80000005ff057290 */ /* 0x000fe200087fe4ff */
[----:B------:R-:W-:Y:S01]  /*8d00*/  UMOV UR12, UR21 ;  /* 0x00000015000c7c82 */ /* 0x000fe20008000000 */
[----:B------:R-:W-:Y:S02]  /*8d10*/  UIADD3 UR15, UP4, UPT, URZ, -UR4, URZ ;  /* 0x80000004ff0f7290 */ /* 0x000fe4000ff9e0ff */
[----:B------:R-:W-:-:S02]  /*8d20*/  UIMAD.WIDE.U32 UR12, UP0, UR13, UR5, UR12 ;  /* 0x000000050d0c72a5 */ /* 0x000fc4000f80000c */
[----:B------:R-:W-:Y:S02]  /*8d30*/  USEL UR15, UR15, UR4, !UP1 ;  /* 0x000000040f0f7287 */ /* 0x000fe4000c800000 */
[----:B------:R-:W-:Y:S02]  /*8d40*/  UIMAD.WIDE.U32 UR12, UP2, UR14, UR10, UR12 ;  /* 0x0000000a0e0c72a5 */ /* 0x000fe4000f84000c */
[----:B------:R-:W-:Y:S02]  /*8d50*/  UIMAD UR10, UR14, UR5, URZ ;  /* 0x000000050e0a72a4 */ /* 0x000fe4000f8e02ff */
[----:B------:R-:W-:Y:S02]  /*8d60*/  UIMAD.WIDE.U32 UR4, UR14, UR5, URZ ;  /* 0x000000050e0472a5 */ /* 0x000fe4000f8e00ff */
[----:B------:R-:W-:Y:S02]  /*8d70*/  UIADD3 UR12, UP3, UPT, UR10, UR13, URZ ;  /* 0x0000000d0a0c7290 */ /* 0x000fe4000ff7e0ff */
[----:B------:R-:W-:-:S02]  /*8d80*/  UIADD3.X UR13, UPT, UPT, URZ, ~UR18, URZ, UP4, !UPT ;  /* 0x80000012ff0d7290 */ /* 0x000fc4000a7fe4ff */
[----:B------:R-:W-:Y:S02]  /*8d90*/  UIMAD.WIDE.U32 UR10, UR12, UR15, URZ ;  /* 0x0000000f0c0a72a5 */ /* 0x000fe4000f8e00ff */
[----:B------:R-:W-:Y:S02]  /*8da0*/  UIADD3.X UR14, UPT, UPT, UR5, UR14, URZ, UP0, !UPT ;  /* 0x0000000e050e7290 */ /* 0x000fe400087fe4ff */
[----:B------:R-:W-:Y:S01]  /*8db0*/  USEL UR13, UR13, UR18, !UP1 ;  /* 0x000000120d0d7287 */ /* 0x000fe2000c800000 */
[----:B------:R-:W-:Y:S02]  /*8dc0*/  UMOV UR5, URZ ;  /* 0x000000ff00057c82 */ /* 0x000fe40008000000 */
[----:B------:R-:W-:Y:S01]  /*8dd0*/  UMOV UR4, UR11 ;  /* 0x0000000b00047c82 */ /* 0x000fe20008000000 */
[----:B------:R-:W-:Y:S02]  /*8de0*/  UIADD3.X UR14, UPT, UPT, URZ, URZ, UR14, UP3, UP2 ;  /* 0x000000ffff0e7290 */ /* 0x000fe40009fe440e */
[----:B------:R-:W-:-:S02]  /*8df0*/  UIMAD.WIDE.U32 UR4, UR12, UR13, UR4 ;  /* 0x0000000d0c0472a5 */ /* 0x000fc4000f8e0004 */
[----:B------:R-:W-:Y:S02]  /*8e00*/  UIMAD UR12, UR14, UR13, URZ ;  /* 0x0000000d0e0c72a4 */ /* 0x000fe4000f8e02ff */
[----:B------:R-:W-:Y:S02]  /*8e10*/  UIMAD.WIDE.U32 UR4, UP0, UR14, UR15, UR4 ;  /* 0x0000000f0e0472a5 */ /* 0x000fe4000f800004 */
[----:B------:R-:W-:Y:S02]  /*8e20*/  UIMAD.WIDE.U32 UR10, UR14, UR13, URZ ;  /* 0x0000000d0e0a72a5 */ /* 0x000fe4000f8e00ff */
[----:B------:R-:W-:Y:S02]  /*8e30*/  UIADD3 UR12, UP2, UPT, UR12, UR5, URZ ;  /* 0x000000050c0c7290 */ /* 0x000fe4000ff5e0ff */
[----:B------:R-:W-:Y:S02]  /*8e40*/  UIADD3.X UR10, UPT, UPT, UR11, URZ, URZ, UP0, !UPT ;  /* 0x000000ff0b0a7290 */ /* 0x000fe400087fe4ff */
[----:B------:R-:W-:-:S02]  /*8e50*/  UIMAD.WIDE.U32 UR4, UR12, UR6, URZ ;  /* 0x000000060c0472a5 */ /* 0x000fc4000f8e00ff */
[----:B------:R-:W-:Y:S02]  /*8e60*/  UIADD3.X UR10, UPT, UPT, URZ, UR10, URZ, UP2, !UPT ;  /* 0x0000000aff0a7290 */ /* 0x000fe400097fe4ff */
[----:B------:R-:W-:Y:S02]  /*8e70*/  UIMAD UR12, UR12, UR7, UR5 ;  /* 0x000000070c0c72a4 */ /* 0x000fe4000f8e0205 */
[----:B------:R-:W-:Y:S02]  /*8e80*/  UIADD3 UR4, UP2, UPT, -UR4, UR15, URZ ;  /* 0x0000000f04047290 */ /* 0x000fe4000ff5e1ff */
[----:B------:R-:W-:Y:S02]  /*8e90*/  UIMAD UR10, UR10, UR6, UR12 ;  /* 0x000000060a0a72a4 */ /* 0x000fe4000f8e020c */
[----:B------:R-:W-:Y:S02]  /*8ea0*/  UISETP.GE.U32.AND UP0, UPT, UR4, UR6, UPT ;  /* 0x000000060400728c */ /* 0x000fe4000bf06070 */
[----:B------:R-:W-:-:S02]  /*8eb0*/  UIADD3.X UR5, UPT, UPT, ~UR10, UR13, URZ, UP2, !UPT ;  /* 0x0000000d0a057290 */ /* 0x000fc400097fe5ff */
[----:B------:R-:W-:Y:S02]  /*8ec0*/  UIADD3 UR10, UP2, UPT, UR4, -UR6, URZ ;  /* 0x80000006040a7290 */ /* 0x000fe4000ff5e0ff */
[----:B------:R-:W-:Y:S02]  /*8ed0*/  UISETP.GE.U32.AND.EX UP0, UPT, UR5, UR7, UPT, UP0 ;  /* 0x000000070500728c */ /* 0x000fe4000bf06100 */
[----:B------:R-:W-:Y:S02]  /*8ee0*/  UIADD3.X UR11, UPT, UPT, UR5, ~UR7, URZ, UP2, !UPT ;  /* 0x80000007050b7290 */ /* 0x000fe400097fe4ff */
[----:B------:R-:W-:Y:S02]  /*8ef0*/  USEL UR10, UR10, UR4, UP0 ;  /* 0x000000040a0a7287 */ /* 0x000fe40008000000 */
[----:B------:R-:W-:Y:S02]  /*8f00*/  USEL UR11, UR11, UR5, UP0 ;  /* 0x000000050b0b7287 */ /* 0x000fe40008000000 */
[----:B------:R-:W-:-:S02]  /*8f10*/  UISETP.GE.U32.AND UP0, UPT, UR10, UR6, UPT ;  /* 0x000000060a00728c */ /* 0x000fc4000bf06070 */
[----:B------:R-:W-:Y:S02]  /*8f20*/  UIADD3 UR4, UP2, UPT, UR10, -UR6, URZ ;  /* 0x800000060a047290 */ /* 0x000fe4000ff5e0ff */
[----:B------:R-:W-:Y:S02]  /*8f30*/  UISETP.GE.U32.AND.EX UP0, UPT, UR11, UR7, UPT, UP0 ;  /* 0x000000070b00728c */ /* 0x000fe4000bf06100 */
[----:B------:R-:W-:Y:S02]  /*8f40*/  UIADD3.X UR5, UPT, UPT, UR11, ~UR7, URZ, UP2, !UPT ;  /* 0x800000070b057290 */ /* 0x000fe400097fe4ff */
[----:B------:R-:W-:Y:S02]  /*8f50*/  USEL UR4, UR4, UR10, UP0 ;  /* 0x0000000a04047287 */ /* 0x000fe40008000000 */
[----:B------:R-:W-:Y:S02]  /*8f60*/  USEL UR5, UR5, UR11, UP0 ;  /* 0x0000000b05057287 */ /* 0x000fe40008000000 */
[----:B------:R-:W-:-:S02]  /*8f70*/  UIADD3 UR6, UP2, UPT, URZ, -UR4, URZ ;  /* 0x80000004ff067290 */ /* 0x000fc4000ff5e0ff */
[----:B------:R-:W-:Y:S02]  /*8f80*/  UISETP.NE.U32.AND UP0, UPT, UR8, URZ, UPT ;  /* 0x000000ff0800728c */ /* 0x000fe4000bf05070 */
[----:B------:R-:W-:Y:S02]  /*8f90*/  UIADD3.X UR7, UPT, UPT, URZ, ~UR5, URZ, UP2, !UPT ;  /* 0x80000005ff077290 */ /* 0x000fe400097fe4ff */
[----:B------:R-:W-:Y:S02]  /*8fa0*/  UISETP.NE.AND.EX UP0, UPT, UR9, URZ, UPT, UP0 ;  /* 0x000000ff0900728c */ /* 0x000fe4000bf05300 */
[----:B------:R-:W-:Y:S02]  /*8fb0*/  USEL UR4, UR6, UR4, !UP1 ;  /* 0x0000000406047287 */ /* 0x000fe4000c800000 */
[----:B------:R-:W-:Y:S02]  /*8fc0*/  USEL UR5, UR7, UR5, !UP1 ;  /* 0x0000000507057287 */ /* 0x000fe4000c800000 */
[----:B------:R-:W-:-:S02]  /*8fd0*/  USEL UR4, UR4, 0xffffffff, UP0 ;  /* 0xffffffff04047887 */ /* 0x000fc40008000000 */
[----:B------:R-:W-:Y:S01]  /*8fe0*/  USEL UR5, UR5, 0xffffffff, UP0 ;  /* 0xffffffff05057887 */ /* 0x000fe20008000000 */
[----:B------:R-:W-:Y:S11]  /*8ff0*/  RET.REL.NODEC R2 `(_Z21train_sequence_kernelPKhliPK16TransformerModelPaPij) ;  /* 0xffffff7002007950 */ /* 0x000ff60003c3ffff */
.L_x_359:
        /* <DEDUP_REMOVED lines=16> */
.L_x_363:


//--------------------- .nv.shared._ZN3cub18CUB_300001_SM_10006detail6reduce28DeviceReduceSingleTileKernelINS2_10policy_hubIiyN4cuda3std3__44plusIiEEE10Policy1000EPiSC_iS9_iiNS7_10__identityEEEvT0_T1_T2_T3_T4_T6_ --------------------------
	.section	.nv.shared._ZN3cub18CUB_300001_SM_10006detail6reduce28DeviceReduceSingleTileKernelINS2_10policy_hubIiyN4cuda3std3__44plusIiEEE10Policy1000EPiSC_iS9_iiNS7_10__identityEEEvT0_T1_T2_T3_T4_T6_,"aw",@nobits
	.sectionflags	@""
	.align	16
.nv.shared._ZN3cub18CUB_300001_SM_10006detail6reduce28DeviceReduceSingleTileKernelINS2_10policy_hubIiyN4cuda3std3__44plusIiEEE10Policy1000EPiSC_iS9_iiNS7_10__identityEEEvT0_T1_T2_T3_T4_T6_:
	.zero		1072


//--------------------- .nv.shared.reserved.0     --------------------------
	.section	.nv.shared.reserved.0,"aw",@nobits
	.weak		__nv_reservedSMEM_offset_0_alias
	.size		__nv_reservedSMEM_offset_0_alias, 0, 64
	.other		__nv_reservedSMEM_offset_0_alias,@"STO_CUDA_RESERVED_SHARED STV_DEFAULT"
__nv_reservedSMEM_offset_0_alias:
	.zero		0
	.zero		64


//--------------------- .nv.global                --------------------------
	.section	.nv.global,"aw",@nobits
	.align	8
.nv.global:
	.type		d_total_updates,@object
	.size		d_total_updates,(d_debug_updates - d_total_updates)
d_total_updates:
	.zero		8
	.type		d_debug_updates,@object
	.size		d_debug_updates,(_ZN34_INTERNAL_7d4a17fe_4_k_cu_fab08f896thrust24THRUST_300001_SM_1000_NS12placeholders2_8E - d_debug_updates)
d_debug_updates:
	.zero		8
	.type		_ZN34_INTERNAL_7d4a17fe_4_k_cu_fab08f896thrust24THRUST_300001_SM_1000_NS12placeholders2_8E,@object
	.size		_ZN34_INTERNAL_7d4a17fe_4_k_cu_fab08f896thrust24THRUST_300001_SM_1000_NS12placeholders2_8E,(_ZN34_INTERNAL_7d4a17fe_4_k_cu_fab08f894cuda3std3__436_GLOBAL__N__7d4a17fe_4_k_cu_fab08f896ignoreE - _ZN34_INTERNAL_7d4a17fe_4_k_cu_fab08f896thrust24THRUST_300001_SM_1000_NS12placeholders2_8E)
_ZN34_INTERNAL_7d4a17fe_4_k_cu_fab08f896thrust24THRUST_300001_SM_1000_NS12placeholders2_8E:
	.zero		1
	.type		_ZN34_INTERNAL_7d4a17fe_4_k_cu_fab08f894cuda3std3__436_GLOBAL__N__7d4a17fe_4_k_cu_fab08f896ignoreE,@object
	.size		_ZN34_INTERNAL_7d4a17fe_4_k_cu_fab08f894cuda3std3__436_GLOBAL__N__7d4a17fe_4_k_cu_fab08f896ignoreE,(_ZN34_INTERNAL_7d4a17fe_4_k_cu_fab08f894cuda3std6ranges3__45__cpo4dataE - _ZN34_INTERNAL_7d4a17fe_4_k_cu_fab08f894cuda3std3__436_GLOBAL__N__7d4a17fe_4_k_cu_fab08f896ignoreE)
_ZN34_INTERNAL_7d4a17fe_4_k_cu_fab08f894cuda3std3__436_GLOBAL__N__7d4a17fe_4_k_cu_fab08f896ignoreE:
	.zero		1
	.type		_ZN34_INTERNAL_7d4a17fe_4_k_cu_fab08f894cuda3std6ranges3__45__cpo4dataE,@object
	.size		_ZN34_INTERNAL_7d4a17fe_4_k_cu_fab08f894cuda3std6ranges3__45__cpo4dataE,(_ZN34_INTERNAL_7d4a17fe_4_k_cu_fab08f896thrust24THRUST_300001_SM_1000_NS6system3cpp3parE - _ZN34_INTERNAL_7d4a17fe_4_k_cu_fab08f894cuda3std6ranges3__45__cpo4dataE)
_ZN34_INTERNAL_7d4a17fe_4_k_cu_fab08f894cuda3std6ranges3__45__cpo4dataE:
	.zero		1
	.type		_ZN34_INTERNAL_7d4a17fe_4_k_cu_fab08f896thrust24THRUST_300001_SM_1000_NS6system3cpp3parE,@object
	.size		_ZN34_INTERNAL_7d4a17fe_4_k_cu_fab08f896thrust24THRUST_300001_SM_1000_NS6system3cpp3parE,(_ZN34_INTERNAL_7d4a17fe_4_k_cu_fab08f894cuda3std3__45__cpo5beginE - _ZN34_INTERNAL_7d4a17fe_4_k_cu_fab08f896thrust24THRUST_300001_SM_1000_NS6system3cpp3parE)
_ZN34_INTERNAL_7d4a17fe_4_k_cu_fab08f896thrust24THRUST_300001_SM_1000_NS6system3cpp3parE:
	.zero		1
	.type		_ZN34_INTERNAL_7d4a17fe_4_k_cu_fab08f894cuda3std3__45__cpo5beginE,@object
	.size		_ZN34_INTERNAL_7d4a17fe_4_k_cu_fab08f894cuda3std3__45__cpo5beginE,(_ZN34_INTERNAL_7d4a17fe_4_k_cu_fab08f894cuda3std6ranges3__45__cpo5beginE - _ZN34_INTERNAL_7d4a17fe_4_k_cu_fab08f894cuda3std3__45__cpo5beginE)
_ZN34_INTERNAL_7d4a17fe_4_k_cu_fab08f894cuda3std3__45__cpo5beginE:
	.zero		1
	.type		_ZN34_INTERNAL_7d4a17fe_4_k_cu_fab08f894cuda3std6ranges3__45__cpo5beginE,@object
	.size		_ZN34_INTERNAL_7d4a17fe_4_k_cu_fab08f894cuda3std6ranges3__45__cpo5beginE,(_ZN34_INTERNAL_7d4a17fe_4_k_cu_fab08f896thrust24THRUST_300001_SM_1000_NS6deviceE - _ZN34_INTERNAL_7d4a17fe_4_k_cu_fab08f894cuda3std6ranges3__45__cpo5beginE)
_ZN34_INTERNAL_7d4a17fe_4_k_cu_fab08f894cuda3std6ranges3__45__cpo5beginE:
	.zero		1
	.type		_ZN34_INTERNAL_7d4a17fe_4_k_cu_fab08f896thrust24THRUST_300001_SM_1000_NS6deviceE,@object
	.size		_ZN34_INTERNAL_7d4a17fe_4_k_cu_fab08f896thrust24THRUST_300001_SM_1000_NS6deviceE,(_ZN34_INTERNAL_7d4a17fe_4_k_cu_fab08f894cuda3std3__47nulloptE - _ZN34_INTERNAL_7d4a17fe_4_k_cu_fab08f896thrust24THRUST_300001_SM_1000_NS6deviceE)
_ZN34_INTERNAL_7d4a17fe_4_k_cu_fab08f896thrust24THRUST_300001_SM_1000_NS6deviceE:
	.zero		1
	.type		_ZN34_INTERNAL_7d4a17fe_4_k_cu_fab08f894cuda3std3__47nulloptE,@object
	.size		_ZN34_INTERNAL_7d4a17fe_4_k_cu_fab08f894cuda3std3__47nulloptE,(_ZN34_INTERNAL_7d4a17fe_4_k_cu_fab08f894cuda3std6ranges3__45__cpo8distanceE - _ZN34_INTERNAL_7d4a17fe_4_k_cu_fab08f894cuda3std3__47nulloptE)
_ZN34_INTERNAL_7d4a17fe_4_k_cu_fab08f894cuda3std3__47nulloptE:
	.zero		1
	.type		_ZN34_INTERNAL_7d4a17fe_4_k_cu_fab08f894cuda3std6ranges3__45__cpo8distanceE,@object
	.size		_ZN34_INTERNAL_7d4a17fe_4_k_cu_fab08f894cuda3std6ranges3__45__cpo8distanceE,(_ZN34_INTERNAL_7d4a17fe_4_k_cu_fab08f896thrust24THRUST_300001_SM_1000_NS12placeholders2_4E - _ZN34_INTERNAL_7d4a17fe_4_k_cu_fab08f894cuda3std6ranges3__45__cpo8distanceE)
_ZN34_INTERNAL_7d4a17fe_4_k_cu_fab08f894cuda3std6ranges3__45__cpo8distanceE:
	.zero		1
	.type		_ZN34_INTERNAL_7d4a17fe_4_k_cu_fab08f896thrust24THRUST_300001_SM_1000_NS12placeholders2_4E,@object
	.size		_ZN34_INTERNAL_7d4a17fe_4_k_cu_fab08f896thrust24THRUST_300001_SM_1000_NS12placeholders2_4E,(_ZN34_INTERNAL_7d4a17fe_4_k_cu_fab08f894cuda3std3__45__cpo6rbeginE - _ZN34_INTERNAL_7d4a17fe_4_k_cu_fab08f896thrust24THRUST_300001_SM_1000_NS12placeholders2_4E)
_ZN34_INTERNAL_7d4a17fe_4_k_cu_fab08f896thrust24THRUST_300001_SM_1000_NS12placeholders2_4E:
	.zero		1
	.type		_ZN34_INTERNAL_7d4a17fe_4_k_cu_fab08f894cuda3std3__45__cpo6rbeginE,@object
	.size		_ZN34_INTERNAL_7d4a17fe_4_k_cu_fab08f894cuda3std3__45__cpo6rbeginE,(_ZN34_INTERNAL_7d4a17fe_4_k_cu_fab08f894cuda3std6ranges3__45__cpo7advanceE - _ZN34_INTERNAL_7d4a17fe_4_k_cu_fab08f894cuda3std3__45__cpo6rbeginE)
_ZN34_INTERNAL_7d4a17fe_4_k_cu_fab08f894cuda3std3__45__cpo6rbeginE:
	.zero		1
	.type		_ZN34_INTERNAL_7d4a17fe_4_k_cu_fab08f894cuda3std6ranges3__45__cpo7advanceE,@object
	.size		_ZN34_INTERNAL_7d4a17fe_4_k_cu_fab08f894cuda3std6ranges3__45__cpo7advanceE,(_ZN34_INTERNAL_7d4a17fe_4_k_cu_fab08f896thrust24THRUST_300001_SM_1000_NS12placeholders2_6E - _ZN34_INTERNAL_7d4a17fe_4_k_cu_fab08f894cuda3std6ranges3__45__cpo7advanceE)
_ZN34_INTERNAL_7d4a17fe_4_k_cu_fab08f894cuda3std6ranges3__45__cpo7advanceE:
	.zero		1
	.type		_ZN34_INTERNAL_7d4a17fe_4_k_cu_fab08f896thrust24THRUST_300001_SM_1000_NS12placeholders2_6E,@object
	.size		_ZN34_INTERNAL_7d4a17fe_4_k_cu_fab08f896thrust24THRUST_300001_SM_1000_NS12placeholders2_6E,(_ZN34_INTERNAL_7d4a17fe_4_k_cu_fab08f894cuda3std3__45__cpo7crbeginE - _ZN34_INTERNAL_7d4a17fe_4_k_cu_fab08f896thrust24THRUST_300001_SM_1000_NS12placeholders2_6E)
_ZN34_INTERNAL_7d4a17fe_4_k_cu_fab08f896thrust24THRUST_300001_SM_1000_NS12placeholders2_6E:
	.zero		1
	.type		_ZN34_INTERNAL_7d4a17fe_4_k_cu_fab08f894cuda3std3__45__cpo7crbeginE,@object
	.size		_ZN34_INTERNAL_7d4a17fe_4_k_cu_fab08f894cuda3std3__45__cpo7crbeginE,(_ZN34_INTERNAL_7d4a17fe_4_k_cu_fab08f894cuda3std6ranges3__45__cpo4nextE - _ZN34_INTERNAL_7d4a17fe_4_k_cu_fab08f894cuda3std3__45__cpo7crbeginE)
_ZN34_INTERNAL_7d4a17fe_4_k_cu_fab08f894cuda3std3__45__cpo7crbeginE:
	.zero		1
	.type		_ZN34_INTERNAL_7d4a17fe_4_k_cu_fab08f894cuda3std6ranges3__45__cpo4nextE,@object
	.size		_ZN34_INTERNAL_7d4a17fe_4_k_cu_fab08f894cuda3std6ranges3__45__cpo4nextE,(_ZN34_INTERNAL_7d4a17fe_4_k_cu_fab08f896thrust24THRUST_300001_SM_1000_NS8cuda_cub10par_nosyncE - _ZN34_INTERNAL_7d4a17fe_4_k_cu_fab08f894cuda3std6ranges3__45__cpo4nextE)
_ZN34_INTERNAL_7d4a17fe_4_k_cu_fab08f894cuda3std6ranges3__45__cpo4nextE:
	.zero		1
	.type		_ZN34_INTERNAL_7d4a17fe_4_k_cu_fab08f896thrust24THRUST_300001_SM_1000_NS8cuda_cub10par_nosyncE,@object
	.size		_ZN34_INTERNAL_7d4a17fe_4_k_cu_fab08f896thrust24THRUST_300001_SM_1000_NS8cuda_cub10par_nosyncE,(_ZN34_INTERNAL_7d4a17fe_4_k_cu_fab08f894cuda3std6ranges3__45__cpo4swapE - _ZN34_INTERNAL_7d4a17fe_4_k_cu_fab08f896thrust24THRUST_300001_SM_1000_NS8cuda_cub10par_nosyncE)
_ZN34_INTERNAL_7d4a17fe_4_k_cu_fab08f896thrust24THRUST_300001_SM_1000_NS8cuda_cub10par_nosyncE:
	.zero		1
	.type		_ZN34_INTERNAL_7d4a17fe_4_k_cu_fab08f894cuda3std6ranges3__45__cpo4swapE,@object
	.size		_ZN34_INTERNAL_7d4a17fe_4_k_cu_fab08f894cuda3std6ranges3__45__cpo4swapE,(_ZN34_INTERNAL_7d4a17fe_4_k_cu_fab08f896thrust24THRUST_300001_SM_1000_NS12placeholders3_10E - _ZN34_INTERNAL_7d4a17fe_4_k_cu_fab08f894cuda3std6ranges3__45__cpo4swapE)
_ZN34_INTERNAL_7d4a17fe_4_k_cu_fab08f894cuda3std6ranges3__45__cpo4swapE:
	.zero		1
	.type		_ZN34_INTERNAL_7d4a17fe_4_k_cu_fab08f896thrust24THRUST_300001_SM_1000_NS12placeholders3_10E,@object
	.size		_ZN34_INTERNAL_7d4a17fe_4_k_cu_fab08f896thrust24THRUST_300001_SM_1000_NS12placeholders3_10E,(_ZN34_INTERNAL_7d4a17fe_4_k_cu_fab08f894cuda3std3__48in_placeE - _ZN34_INTERNAL_7d4a17fe_4_k_cu_fab08f896thrust24THRUST_300001_SM_1000_NS12placeholders3_10E)
_ZN34_INTERNAL_7d4a17fe_4_k_cu_fab08f896thrust24THRUST_300001_SM_1000_NS12placeholders3_10E:
	.zero		1
	.type		_ZN34_INTERNAL_7d4a17fe_4_k_cu_fab08f894cuda3std3__48in_placeE,@object
	.size		_ZN34_INTERNAL_7d4a17fe_4_k_cu_fab08f894cuda3std3__48in_placeE,(_ZN34_INTERNAL_7d4a17fe_4_k_cu_fab08f894cuda3std6ranges3__45__cpo4sizeE - _ZN34_INTERNAL_7d4a17fe_4_k_cu_fab08f894cuda3std3__48in_placeE)
_ZN34_INTERNAL_7d4a17fe_4_k_cu_fab08f894cuda3std3__48in_placeE:
	.zero		1
	.type		_ZN34_INTERNAL_7d4a17fe_4_k_cu_fab08f894cuda3std6ranges3__45__cpo4sizeE,@object
	.size		_ZN34_INTERNAL_7d4a17fe_4_k_cu_fab08f894cuda3std6ranges3__45__cpo4sizeE,(_ZN34_INTERNAL_7d4a17fe_4_k_cu_fab08f896thrust24THRUST_300001_SM_1000_NS12placeholders2_2E - _ZN34_INTERNAL_7d4a17fe_4_k_cu_fab08f894cuda3std6ranges3__45__cpo4sizeE)
_ZN34_INTERNAL_7d4a17fe_4_k_cu_fab08f894cuda3std6ranges3__45__cpo4sizeE:
	.zero		1
	.type		_ZN34_INTERNAL_7d4a17fe_4_k_cu_fab08f896thrust24THRUST_300001_SM_1000_NS12placeholders2_2E,@object
	.size		_ZN34_INTERNAL_7d4a17fe_4_k_cu_fab08f896thrust24THRUST_300001_SM_1000_NS12placeholders2_2E,(_ZN34_INTERNAL_7d4a17fe_4_k_cu_fab08f894cuda3std3__45__cpo6cbeginE - _ZN34_INTERNAL_7d4a17fe_4_k_cu_fab08f896thrust24THRUST_300001_SM_1000_NS12placeholders2_2E)
_ZN34_INTERNAL_7d4a17fe_4_k_cu_fab08f896thrust24THRUST_300001_SM_1000_NS12placeholders2_2E:
	.zero		1
	.type		_ZN34_INTERNAL_7d4a17fe_4_k_cu_fab08f894cuda3std3__45__cpo6cbeginE,@object
	.size		_ZN34_INTERNAL_7d4a17fe_4_k_cu_fab08f894cuda3std3__45__cpo6cbeginE,(_ZN34_INTERNAL_7d4a17fe_4_k_cu_fab08f894cuda3std6ranges3__45__cpo6cbeginE - _ZN34_INTERNAL_7d4a17fe_4_k_cu_fab08f894cuda3std3__45__cpo6cbeginE)
_ZN34_INTERNAL_7d4a17fe_4_k_cu_fab08f894cuda3std3__45__cpo6cbeginE:
	.zero		1
	.type		_ZN34_INTERNAL_7d4a17fe_4_k_cu_fab08f894cuda3std6ranges3__45__cpo6cbeginE,@object
	.size		_ZN34_INTERNAL_7d4a17fe_4_k_cu_fab08f894cuda3std6ranges3__45__cpo6cbeginE,(_ZN34_INTERNAL_7d4a17fe_4_k_cu_fab08f896thrust24THRUST_300001_SM_1000_NS12placeholders2_7E - _ZN34_INTERNAL_7d4a17fe_4_k_cu_fab08f894cuda3std6ranges3__45__cpo6cbeginE)
_ZN34_INTERNAL_7d4a17fe_4_k_cu_fab08f894cuda3std6ranges3__45__cpo6cbeginE:
	.zero		1
	.type		_ZN34_INTERNAL_7d4a17fe_4_k_cu_fab08f896thrust24THRUST_300001_SM_1000_NS12placeholders2_7E,@object
	.size		_ZN34_INTERNAL_7d4a17fe_4_k_cu_fab08f896thrust24THRUST_300001_SM_1000_NS12placeholders2_7E,(_ZN34_INTERNAL_7d4a17fe_4_k_cu_fab08f894cuda3std3__45__cpo5crendE - _ZN34_INTERNAL_7d4a17fe_4_k_cu_fab08f896thrust24THRUST_300001_SM_1000_NS12placeholders2_7E)
_ZN34_INTERNAL_7d4a17fe_4_k_cu_fab08f896thrust24THRUST_300001_SM_1000_NS12placeholders2_7E:
	.zero		1
	.type		_ZN34_INTERNAL_7d4a17fe_4_k_cu_fab08f894cuda3std3__45__cpo5crendE,@object
	.size		_ZN34_INTERNAL_7d4a17fe_4_k_cu_fab08f894cuda3std3__45__cpo5crendE,(_ZN34_INTERNAL_7d4a17fe_4_k_cu_fab08f894cuda3std6ranges3__45__cpo4prevE - _ZN34_INTERNAL_7d4a17fe_4_k_cu_fab08f894cuda3std3__45__cpo5crendE)
_ZN34_INTERNAL_7d4a17fe_4_k_cu_fab08f894cuda3std3__45__cpo5crendE:
	.zero		1
	.type		_ZN34_INTERNAL_7d4a17fe_4_k_cu_fab08f894cuda3std6ranges3__45__cpo4prevE,@object
	.size		_ZN34_INTERNAL_7d4a17fe_4_k_cu_fab08f894cuda3std6ranges3__45__cpo4prevE,(_ZN34_INTERNAL_7d4a17fe_4_k_cu_fab08f896thrust24THRUST_300001_SM_1000_NS6system6detail10sequential3seqE - _ZN34_INTERNAL_7d4a17fe_4_k_cu_fab08f894cuda3std6ranges3__45__cpo4prevE)
_ZN34_INTERNAL_7d4a17fe_4_k_cu_fab08f894cuda3std6ranges3__45__cpo4prevE:
	.zero		1
	.type		_ZN34_INTERNAL_7d4a17fe_4_k_cu_fab08f896thrust24THRUST_300001_SM_1000_NS6system6detail10sequential3seqE,@object
	.size		_ZN34_INTERNAL_7d4a17fe_4_k_cu_fab08f896thrust24THRUST_300001_SM_1000_NS6system6detail10sequential3seqE,(_ZN34_INTERNAL_7d4a17fe_4_k_cu_fab08f894cuda3std6ranges3__45__cpo9iter_moveE - _ZN34_INTERNAL_7d4a17fe_4_k_cu_fab08f896thrust24THRUST_300001_SM_1000_NS6system6detail10sequential3seqE)
_ZN34_INTERNAL_7d4a17fe_4_k_cu_fab08f896thrust24THRUST_300001_SM_1000_NS6system6detail10sequential3seqE:
	.zero		1
	.type		_ZN34_INTERNAL_7d4a17fe_4_k_cu_fab08f894cuda3std6ranges3__45__cpo9iter_moveE,@object
	.size		_ZN34_INTERNAL_7d4a17fe_4_k_cu_fab08f894cuda3std6ranges3__45__cpo9iter_moveE,(_ZN34_INTERNAL_7d4a17fe_4_k_cu_fab08f896thrust24THRUST_300001_SM_1000_NS3seqE - _ZN34_INTERNAL_7d4a17fe_4_k_cu_fab08f894cuda3std6ranges3__45__cpo9iter_moveE)
_ZN34_INTERNAL_7d4a17fe_4_k_cu_fab08f894cuda3std6ranges3__45__cpo9iter_moveE:
	.zero		1
	.type		_ZN34_INTERNAL_7d4a17fe_4_k_cu_fab08f896thrust24THRUST_300001_SM_1000_NS3seqE,@object
	.size		_ZN34_INTERNAL_7d4a17fe_4_k_cu_fab08f896thrust24THRUST_300001_SM_1000_NS3seqE,(_ZN34_INTERNAL_7d4a17fe_4_k_cu_fab08f894cuda3std3__420unreachable_sentinelE - _ZN34_INTERNAL_7d4a17fe_4_k_cu_fab08f896thrust24THRUST_300001_SM_1000_NS3seqE)
_ZN34_INTERNAL_7d4a17fe_4_k_cu_fab08f896thrust24THRUST_300001_SM_1000_NS3seqE:
	.zero		1
	.type		_ZN34_INTERNAL_7d4a17fe_4_k_cu_fab08f894cuda3std3__420unreachable_sentinelE,@object
	.size		_ZN34_INTERNAL_7d4a17fe_4_k_cu_fab08f894cuda3std3__420unreachable_sentinelE,(_ZN34_INTERNAL_7d4a17fe_4_k_cu_fab08f894cuda3std6ranges3__45__cpo5ssizeE - _ZN34_INTERNAL_7d4a17fe_4_k_cu_fab08f894cuda3std3__420unreachable_sentinelE)
_ZN34_INTERNAL_7d4a17fe_4_k_cu_fab08f894cuda3std3__420unreachable_sentinelE:
	.zero		1
	.type		_ZN34_INTERNAL_7d4a17fe_4_k_cu_fab08f894cuda3std6ranges3__45__cpo5ssizeE,@object
	.size		_ZN34_INTERNAL_7d4a17fe_4_k_cu_fab08f894cuda3std6ranges3__45__cpo5ssizeE,(_ZN34_INTERNAL_7d4a17fe_4_k_cu_fab08f896thrust24THRUST_300001_SM_1000_NS12placeholders2_3E - _ZN34_INTERNAL_7d4a17fe_4_k_cu_fab08f894cuda3std6ranges3__45__cpo5ssizeE)
_ZN34_INTERNAL_7d4a17fe_4_k_cu_fab08f894cuda3std6ranges3__45__cpo5ssizeE:
	.zero		1
	.type		_ZN34_INTERNAL_7d4a17fe_4_k_cu_fab08f896thrust24THRUST_300001_SM_1000_NS12placeholders2_3E,@object
	.size		_ZN34_INTERNAL_7d4a17fe_4_k_cu_fab08f896thrust24THRUST_300001_SM_1000_NS12placeholders2_3E,(_ZN34_INTERNAL_7d4a17fe_4_k_cu_fab08f894cuda3std3__45__cpo4cendE - _ZN34_INTERNAL_7d4a17fe_4_k_cu_fab08f896thrust24THRUST_300001_SM_1000_NS12placeholders2_3E)
_ZN34_INTERNAL_7d4a17fe_4_k_cu_fab08f896thrust24THRUST_300001_SM_1000_NS12placeholders2_3E:
	.zero		1
	.type		_ZN34_INTERNAL_7d4a17fe_4_k_cu_fab08f894cuda3std3__45__cpo4cendE,@object
	.size		_ZN34_INTERNAL_7d4a17fe_4_k_cu_fab08f894cuda3std3__45__cpo4cendE,(_ZN34_INTERNAL_7d4a17fe_4_k_cu_fab08f894cuda3std6ranges3__45__cpo4cendE - _ZN34_INTERNAL_7d4a17fe_4_k_cu_fab08f894cuda3std3__45__cpo4cendE)
_ZN34_INTERNAL_7d4a17fe_4_k_cu_fab08f894cuda3std3__45__cpo4cendE:
	.zero		1
	.type		_ZN34_INTERNAL_7d4a17fe_4_k_cu_fab08f894cuda3std6ranges3__45__cpo4cendE,@object
	.size		_ZN34_INTERNAL_7d4a17fe_4_k_cu_fab08f894cuda3std6ranges3__45__cpo4cendE,(_ZN34_INTERNAL_7d4a17fe_4_k_cu_fab08f896thrust24THRUST_300001_SM_1000_NS12placeholders2_9E - _ZN34_INTERNAL_7d4a17fe_4_k_cu_fab08f894cuda3std6ranges3__45__cpo4cendE)
_ZN34_INTERNAL_7d4a17fe_4_k_cu_fab08f894cuda3std6ranges3__45__cpo4cendE:
	.zero		1
	.type		_ZN34_INTERNAL_7d4a17fe_4_k_cu_fab08f896thrust24THRUST_300001_SM_1000_NS12placeholders2_9E,@object
	.size		_ZN34_INTERNAL_7d4a17fe_4_k_cu_fab08f896thrust24THRUST_300001_SM_1000_NS12placeholders2_9E,(_ZN34_INTERNAL_7d4a17fe_4_k_cu_fab08f894cuda3std3__419piecewise_constructE - _ZN34_INTERNAL_7d4a17fe_4_k_cu_fab08f896thrust24THRUST_300001_SM_1000_NS12placeholders2_9E)
_ZN34_INTERNAL_7d4a17fe_4_k_cu_fab08f896thrust24THRUST_300001_SM_1000_NS12placeholders2_9E:
	.zero		1
	.type		_ZN34_INTERNAL_7d4a17fe_4_k_cu_fab08f894cuda3std3__419piecewise_constructE,@object
	.size		_ZN34_INTERNAL_7d4a17fe_4_k_cu_fab08f894cuda3std3__419piecewise_constructE,(_ZN34_INTERNAL_7d4a17fe_4_k_cu_fab08f894cuda3std6ranges3__45__cpo5cdataE - _ZN34_INTERNAL_7d4a17fe_4_k_cu_fab08f894cuda3std3__419piecewise_constructE)
_ZN34_INTERNAL_7d4a17fe_4_k_cu_fab08f894cuda3std3__419piecewise_constructE:
	.zero		1
	.type		_ZN34_INTERNAL_7d4a17fe_4_k_cu_fab08f894cuda3std6ranges3__45__cpo5cdataE,@object
	.size		_ZN34_INTERNAL_7d4a17fe_4_k_cu_fab08f894cuda3std6ranges3__45__cpo5cdataE,(_ZN34_INTERNAL_7d4a17fe_4_k_cu_fab08f896thrust24THRUST_300001_SM_1000_NS12placeholders2_1E - _ZN34_INTERNAL_7d4a17fe_4_k_cu_fab08f894cuda3std6ranges3__45__cpo5cdataE)
_ZN34_INTERNAL_7d4a17fe_4_k_cu_fab08f894cuda3std6ranges3__45__cpo5cdataE:
	.zero		1
	.type		_ZN34_INTERNAL_7d4a17fe_4_k_cu_fab08f896thrust24THRUST_300001_SM_1000_NS12placeholders2_1E,@object
	.size		_ZN34_INTERNAL_7d4a17fe_4_k_cu_fab08f896thrust24THRUST_300001_SM_1000_NS12placeholders2_1E,(_ZN34_INTERNAL_7d4a17fe_4_k_cu_fab08f894cuda3std3__45__cpo3endE - _ZN34_INTERNAL_7d4a17fe_4_k_cu_fab08f896thrust24THRUST_300001_SM_1000_NS12placeholders2_1E)
_ZN34_INTERNAL_7d4a17fe_4_k_cu_fab08f896thrust24THRUST_300001_SM_1000_NS12placeholders2_1E:
	.zero		1
	.type		_ZN34_INTERNAL_7d4a17fe_4_k_cu_fab08f894cuda3std3__45__cpo3endE,@object
	.size		_ZN34_INTERNAL_7d4a17fe_4_k_cu_fab08f894cuda3std3__45__cpo3endE,(_ZN34_INTERNAL_7d4a17fe_4_k_cu_fab08f894cuda3std6ranges3__45__cpo3endE - _ZN34_INTERNAL_7d4a17fe_4_k_cu_fab08f894cuda3std3__45__cpo3endE)
_ZN34_INTERNAL_7d4a17fe_4_k_cu_fab08f894cuda3std3__45__cpo3endE:
	.zero		1
	.type		_ZN34_INTERNAL_7d4a17fe_4_k_cu_fab08f894cuda3std6ranges3__45__cpo3endE,@object
	.size		_ZN34_INTERNAL_7d4a17fe_4_k_cu_fab08f894cuda3std6ranges3__45__cpo3endE,(_ZN34_INTERNAL_7d4a17fe_4_k_cu_fab08f896thrust24THRUST_300001_SM_1000_NS12placeholders2_5E - _ZN34_INTERNAL_7d4a17fe_4_k_cu_fab08f894cuda3std6ranges3__45__cpo3endE)
_ZN34_INTERNAL_7d4a17fe_4_k_cu_fab08f894cuda3std6ranges3__45__cpo3endE:
	.zero		1
	.type		_ZN34_INTERNAL_7d4a17fe_4_k_cu_fab08f896thrust24THRUST_300001_SM_1000_NS12placeholders2_5E,@object
	.size		_ZN34_INTERNAL_7d4a17fe_4_k_cu_fab08f896thrust24THRUST_300001_SM_1000_NS12placeholders2_5E,(_ZN34_INTERNAL_7d4a17fe_4_k_cu_fab08f894cuda3std3__45__cpo4rendE - _ZN34_INTERNAL_7d4a17fe_4_k_cu_fab08f896thrust24THRUST_300001_SM_1000_NS12placeholders2_5E)
_ZN34_INTERNAL_7d4a17fe_4_k_cu_fab08f896thrust24THRUST_300001_SM_1000_NS12placeholders2_5E:
	.zero		1
	.type		_ZN34_INTERNAL_7d4a17fe_4_k_cu_fab08f894cuda3std3__45__cpo4rendE,@object
	.size		_ZN34_INTERNAL_7d4a17fe_4_k_cu_fab08f894cuda3std3__45__cpo4rendE,(_ZN34_INTERNAL_7d4a17fe_4_k_cu_fab08f894cuda3std6ranges3__45__cpo9iter_swapE - _ZN34_INTERNAL_7d4a17fe_4_k_cu_fab08f894cuda3std3__45__cpo4rendE)
_ZN34_INTERNAL_7d4a17fe_4_k_cu_fab08f894cuda3std3__45__cpo4rendE:
	.zero		1
	.type		_ZN34_INTERNAL_7d4a17fe_4_k_cu_fab08f894cuda3std6ranges3__45__cpo9iter_swapE,@object
	.size		_ZN34_INTERNAL_7d4a17fe_4_k_cu_fab08f894cuda3std6ranges3__45__cpo9iter_swapE,(_ZN34_INTERNAL_7d4a17fe_4_k_cu_fab08f894cuda3std3__48unexpectE - _ZN34_INTERNAL_7d4a17fe_4_k_cu_fab08f894cuda3std6ranges3__45__cpo9iter_swapE)
_ZN34_INTERNAL_7d4a17fe_4_k_cu_fab08f894cuda3std6ranges3__45__cpo9iter_swapE:
	.zero		1
	.type		_ZN34_INTERNAL_7d4a17fe_4_k_cu_fab08f894cuda3std3__48unexpectE,@object
	.size		_ZN34_INTERNAL_7d4a17fe_4_k_cu_fab08f894cuda3std3__48unexpectE,(_ZN34_INTERNAL_7d4a17fe_4_k_cu_fab08f896thrust24THRUST_300001_SM_1000_NS8cuda_cub3parE - _ZN34_INTERNAL_7d4a17fe_4_k_cu_fab08f894cuda3std3__48unexpectE)
_ZN34_INTERNAL_7d4a17fe_4_k_cu_fab08f894cuda3std3__48unexpectE:
	.zero		1
	.type		_ZN34_INTERNAL_7d4a17fe_4_k_cu_fab08f896thrust24THRUST_300001_SM_1000_NS8cuda_cub3parE,@object
	.size		_ZN34_INTERNAL_7d4a17fe_4_k_cu_fab08f896thrust24THRUST_300001_SM_1000_NS8cuda_cub3parE,(.L_32 - _ZN34_INTERNAL_7d4a17fe_4_k_cu_fab08f896thrust24THRUST_300001_SM_1000_NS8cuda_cub3parE)
_ZN34_INTERNAL_7d4a17fe_4_k_cu_fab08f896thrust24THRUST_300001_SM_1000_NS8cuda_cub3parE:
	.zero		1
.L_32:


//--------------------- .nv.shared._ZN3cub18CUB_300001_SM_10006detail6reduce18DeviceReduceKernelINS2_10policy_hubIiyN4cuda3std3__44plusIiEEE10Policy1000EN6thrust24THRUST_300001_SM_1000_NS10device_ptrIiEEyS9_iNS7_10__identityEEEvT0_PT3_T1_NS0_13GridEvenShareISK_EET2_T4_ --------------------------
	.section	.nv.shared._ZN3cub18CUB_300001_SM_10006detail6reduce18DeviceReduceKernelINS2_10policy_hubIiyN4cuda3std3__44plusIiEEE10Policy1000EN6thrust24THRUST_300001_SM_1000_NS10device_ptrIiEEyS9_iNS7_10__identityEEEvT0_PT3_T1_NS0_13GridEvenShareISK_EET2_T4_,"aw",@nobits
	.sectionflags	@""
	.align	16
.nv.shared._ZN3cub18CUB_300001_SM_10006detail6reduce18DeviceReduceKernelINS2_10policy_hubIiyN4cuda3std3__44plusIiEEE10Policy1000EN6thrust24THRUST_300001_SM_1000_NS10device_ptrIiEEyS9_iNS7_10__identityEEEvT0_PT3_T1_NS0_13GridEvenShareISK_EET2_T4_:
	.zero		1072


//--------------------- .nv.shared._ZN3cub18CUB_300001_SM_10006detail6reduce28DeviceReduceSingleTileKernelINS2_10policy_hubIiyN4cuda3std3__44plusIiEEE10Policy1000EN6thrust24THRUST_300001_SM_1000_NS10device_ptrIiEEPiyS9_iiNS7_10__identityEEEvT0_T1_T2_T3_T4_T6_ --------------------------
	.section	.nv.shared._ZN3cub18CUB_300001_SM_10006detail6reduce28DeviceReduceSingleTileKernelINS2_10policy_hubIiyN4cuda3std3__44plusIiEEE10Policy1000EN6thrust24THRUST_300001_SM_1000_NS10device_ptrIiEEPiyS9_iiNS7_10__identityEEEvT0_T1_T2_T3_T4_T6_,"aw",@nobits
	.sectionflags	@""
	.align	16
.nv.shared._ZN3cub18CUB_300001_SM_10006detail6reduce28DeviceReduceSingleTileKernelINS2_10policy_hubIiyN4cuda3std3__44plusIiEEE10Policy1000EN6thrust24THRUST_300001_SM_1000_NS10device_ptrIiEEPiyS9_iiNS7_10__identityEEEvT0_T1_T2_T3_T4_T6_:
	.zero		1072


//--------------------- .nv.shared._ZN3cub18CUB_300001_SM_10006detail6reduce28DeviceReduceSingleTileKernelINS2_10policy_hubIijN4cuda3std3__44plusIiEEE10Policy1000EPiSC_iS9_iiNS7_10__identityEEEvT0_T1_T2_T3_T4_T6_ --------------------------
	.section	.nv.shared._ZN3cub18CUB_300001_SM_10006detail6reduce28DeviceReduceSingleTileKernelINS2_10policy_hubIijN4cuda3std3__44plusIiEEE10Policy1000EPiSC_iS9_iiNS7_10__identityEEEvT0_T1_T2_T3_T4_T6_,"aw",@nobits
	.sectionflags	@""
	.align	16
.nv.shared._ZN3cub18CUB_300001_SM_10006detail6reduce28DeviceReduceSingleTileKernelINS2_10policy_hubIijN4cuda3std3__44plusIiEEE10Policy1000EPiSC_iS9_iiNS7_10__identityEEEvT0_T1_T2_T3_T4_T6_:
	.zero		1072


//--------------------- .nv.shared._ZN3cub18CUB_300001_SM_10006detail6reduce18DeviceReduceKernelINS2_10policy_hubIijN4cuda3std3__44plusIiEEE10Policy1000EN6thrust24THRUST_300001_SM_1000_NS10device_ptrIiEEjS9_iNS7_10__identityEEEvT0_PT3_T1_NS0_13GridEvenShareISK_EET2_T4_ --------------------------
	.section	.nv.shared._ZN3cub18CUB_300001_SM_10006detail6reduce18DeviceReduceKernelINS2_10policy_hubIijN4cuda3std3__44plusIiEEE10Policy1000EN6thrust24THRUST_300001_SM_1000_NS10device_ptrIiEEjS9_iNS7_10__identityEEEvT0_PT3_T1_NS0_13GridEvenShareISK_EET2_T4_,"aw",@nobits
	.sectionflags	@""
	.align	16
.nv.shared._ZN3cub18CUB_300001_SM_10006detail6reduce18DeviceReduceKernelINS2_10policy_hubIijN4cuda3std3__44plusIiEEE10Policy1000EN6thrust24THRUST_300001_SM_1000_NS10device_ptrIiEEjS9_iNS7_10__identityEEEvT0_PT3_T1_NS0_13GridEvenShareISK_EET2_T4_:
	.zero		1072


//--------------------- .nv.shared._ZN3cub18CUB_300001_SM_10006detail6reduce28DeviceReduceSingleTileKernelINS2_10policy_hubIijN4cuda3std3__44plusIiEEE10Policy1000EN6thrust24THRUST_300001_SM_1000_NS10device_ptrIiEEPijS9_iiNS7_10__identityEEEvT0_T1_T2_T3_T4_T6_ --------------------------
	.section	.nv.shared._ZN3cub18CUB_300001_SM_10006detail6reduce28DeviceReduceSingleTileKernelINS2_10policy_hubIijN4cuda3std3__44plusIiEEE10Policy1000EN6thrust24THRUST_300001_SM_1000_NS10device_ptrIiEEPijS9_iiNS7_10__identityEEEvT0_T1_T2_T3_T4_T6_,"aw",@nobits
	.sectionflags	@""
	.align	16
.nv.shared._ZN3cub18CUB_300001_SM_10006detail6reduce28DeviceReduceSingleTileKernelINS2_10policy_hubIijN4cuda3std3__44plusIiEEE10Policy1000EN6thrust24THRUST_300001_SM_1000_NS10device_ptrIiEEPijS9_iiNS7_10__identityEEEvT0_T1_T2_T3_T4_T6_:
	.zero		1072


//--------------------- .nv.shared._ZN3cub18CUB_300001_SM_10006detail11EmptyKernelIvEEvv --------------------------
	.section	.nv.shared._ZN3cub18CUB_300001_SM_10006detail11EmptyKernelIvEEvv,"aw",@nobits
	.sectionflags	@""
	.align	16
	.zero		1024


//--------------------- .nv.shared._Z24generate_sequence_kernelPhiiPK16TransformerModelPaj --------------------------
	.section	.nv.shared._Z24generate_sequence_kernelPhiiPK16TransformerModelPaj,"aw",@nobits
	.sectionflags	@""
	.align	16
.nv.shared._Z24generate_sequence_kernelPhiiPK16TransformerModelPaj:
	.zero		2176


//--------------------- .nv.shared._Z20update_vector_kernelPaiiiPKiji --------------------------
	.section	.nv.shared._Z20update_vector_kernelPaiiiPKiji,"aw",@nobits
	.sectionflags	@""
	.align	16
.nv.shared._Z20update_vector_kernelPaiiiPKiji:
	.zero		1040


//--------------------- .nv.shared._Z20update_matrix_kernelPaiiiiiPKiji --------------------------
	.section	.nv.shared._Z20update_matrix_kernelPaiiiiiPKiji,"aw",@nobits
	.sectionflags	@""
	.align	16
.nv.shared._Z20update_matrix_kernelPaiiiiiPKiji:
	.zero		1040


//--------------------- .nv.shared._Z22compute_fitness_kernelPKiPii --------------------------
	.section	.nv.shared._Z22compute_fitness_kernelPKiPii,"aw",@nobits
	.sectionflags	@""
	.align	16
	.zero		1024


//--------------------- .nv.shared._Z21train_sequence_kernelPKhliPK16TransformerModelPaPij --------------------------
	.section	.nv.shared._Z21train_sequence_kernelPKhliPK16TransformerModelPaPij,"aw",@nobits
	.sectionflags	@""
	.align	16
.nv.shared._Z21train_sequence_kernelPKhliPK16TransformerModelPaPij:
	.zero		1152


//--------------------- .nv.constant0._ZN3cub18CUB_300001_SM_10006detail6reduce28DeviceReduceSingleTileKernelINS2_10policy_hubIiyN4cuda3std3__44plusIiEEE10Policy1000EPiSC_iS9_iiNS7_10__identityEEEvT0_T1_T2_T3_T4_T6_ --------------------------
	.section	.nv.constant0._ZN3cub18CUB_300001_SM_10006detail6reduce28DeviceReduceSingleTileKernelINS2_10policy_hubIiyN4cuda3std3__44plusIiEEE10Policy1000EPiSC_iS9_iiNS7_10__identityEEEvT0_T1_T2_T3_T4_T6_,"a",@progbits
	.sectionflags	@""
	.align	4
.nv.constant0._ZN3cub18CUB_300001_SM_10006detail6reduce28DeviceReduceSingleTileKernelINS2_10policy_hubIiyN4cuda3std3__44plusIiEEE10Policy1000EPiSC_iS9_iiNS7_10__identityEEEvT0_T1_T2_T3_T4_T6_:
	.zero		925


//--------------------- .nv.constant0._ZN3cub18CUB_300001_SM_10006detail6reduce18DeviceReduceKernelINS2_10policy_hubIiyN4cuda3std3__44plusIiEEE10Policy1000EN6thrust24THRUST_300001_SM_1000_NS10device_ptrIiEEyS9_iNS7_10__identityEEEvT0_PT3_T1_NS0_13GridEvenShareISK_EET2_T4_ --------------------------
	.section	.nv.constant0._ZN3cub18CUB_300001_SM_10006detail6reduce18DeviceReduceKernelINS2_10policy_hubIiyN4cuda3std3__44plusIiEEE10Policy1000EN6thrust24THRUST_300001_SM_1000_NS10device_ptrIiEEyS9_iNS7_10__identityEEEvT0_PT3_T1_NS0_13GridEvenShareISK_EET2_T4_,"a",@progbits
	.sectionflags	@""
	.align	4
.nv.constant0._ZN3cub18CUB_300001_SM_10006detail6reduce18DeviceReduceKernelINS2_10policy_hubIiyN4cuda3std3__44plusIiEEE10Policy1000EN6thrust24THRUST_300001_SM_1000_NS10device_ptrIiEEyS9_iNS7_10__identityEEEvT0_PT3_T1_NS0_13GridEvenShareISK_EET2_T4_:
	.zero		994


//--------------------- .nv.constant0._ZN3cub18CUB_300001_SM_10006detail6reduce28DeviceReduceSingleTileKernelINS2_10policy_hubIiyN4cuda3std3__44plusIiEEE10Policy1000EN6thrust24THRUST_300001_SM_1000_NS10device_ptrIiEEPiyS9_iiNS7_10__identityEEEvT0_T1_T2_T3_T4_T6_ --------------------------
	.section	.nv.constant0._ZN3cub18CUB_300001_SM_10006detail6reduce28DeviceReduceSingleTileKernelINS2_10policy_hubIiyN4cuda3std3__44plusIiEEE10Policy1000EN6thrust24THRUST_300001_SM_1000_NS10device_ptrIiEEPiyS9_iiNS7_10__identityEEEvT0_T1_T2_T3_T4_T6_,"a",@progbits
	.sectionflags	@""
	.align	4
.nv.constant0._ZN3cub18CUB_300001_SM_10006detail6reduce28DeviceReduceSingleTileKernelINS2_10policy_hubIiyN4cuda3std3__44plusIiEEE10Policy1000EN6thrust24THRUST_300001_SM_1000_NS10device_ptrIiEEPiyS9_iiNS7_10__identityEEEvT0_T1_T2_T3_T4_T6_:
	.zero		929


//--------------------- .nv.constant0._ZN3cub18CUB_300001_SM_10006detail6reduce28DeviceReduceSingleTileKernelINS2_10policy_hubIijN4cuda3std3__44plusIiEEE10Policy1000EPiSC_iS9_iiNS7_10__identityEEEvT0_T1_T2_T3_T4_T6_ --------------------------
	.section	.nv.constant0._ZN3cub18CUB_300001_SM_10006detail6reduce28DeviceReduceSingleTileKernelINS2_10policy_hubIijN4cuda3std3__44plusIiEEE10Policy1000EPiSC_iS9_iiNS7_10__identityEEEvT0_T1_T2_T3_T4_T6_,"a",@progbits
	.sectionflags	@""
	.align	4
.nv.constant0._ZN3cub18CUB_300001_SM_10006detail6reduce28DeviceReduceSingleTileKernelINS2_10policy_hubIijN4cuda3std3__44plusIiEEE10Policy1000EPiSC_iS9_iiNS7_10__identityEEEvT0_T1_T2_T3_T4_T6_:
	.zero		925


//--------------------- .nv.constant0._ZN3cub18CUB_300001_SM_10006detail6reduce18DeviceReduceKernelINS2_10policy_hubIijN4cuda3std3__44plusIiEEE10Policy1000EN6thrust24THRUST_300001_SM_1000_NS10device_ptrIiEEjS9_iNS7_10__identityEEEvT0_PT3_T1_NS0_13GridEvenShareISK_EET2_T4_ --------------------------
	.section	.nv.constant0._ZN3cub18CUB_300001_SM_10006detail6reduce18DeviceReduceKernelINS2_10policy_hubIijN4cuda3std3__44plusIiEEE10Policy1000EN6thrust24THRUST_300001_SM_1000_NS10device_ptrIiEEjS9_iNS7_10__identityEEEvT0_PT3_T1_NS0_13GridEvenShareISK_EET2_T4_,"a",@progbits
	.sectionflags	@""
	.align	4
.nv.constant0._ZN3cub18CUB_300001_SM_10006detail6reduce18DeviceReduceKernelINS2_10policy_hubIijN4cuda3std3__44plusIiEEE10Policy1000EN6thrust24THRUST_300001_SM_1000_NS10device_ptrIiEEjS9_iNS7_10__identityEEEvT0_PT3_T1_NS0_13GridEvenShareISK_EET2_T4_:
	.zero		958


//--------------------- .nv.constant0._ZN3cub18CUB_300001_SM_10006detail6reduce28DeviceReduceSingleTileKernelINS2_10policy_hubIijN4cuda3std3__44plusIiEEE10Policy1000EN6thrust24THRUST_300001_SM_1000_NS10device_ptrIiEEPijS9_iiNS7_10__identityEEEvT0_T1_T2_T3_T4_T6_ --------------------------
	.section	.nv.constant0._ZN3cub18CUB_300001_SM_10006detail6reduce28DeviceReduceSingleTileKernelINS2_10policy_hubIijN4cuda3std3__44plusIiEEE10Policy1000EN6thrust24THRUST_300001_SM_1000_NS10device_ptrIiEEPijS9_iiNS7_10__identityEEEvT0_T1_T2_T3_T4_T6_,"a",@progbits
	.sectionflags	@""
	.align	4
.nv.constant0._ZN3cub18CUB_300001_SM_10006detail6reduce28DeviceReduceSingleTileKernelINS2_10policy_hubIijN4cuda3std3__44plusIiEEE10Policy1000EN6thrust24THRUST_300001_SM_1000_NS10device_ptrIiEEPijS9_iiNS7_10__identityEEEvT0_T1_T2_T3_T4_T6_:
	.zero		925


//--------------------- .nv.constant0._ZN3cub18CUB_300001_SM_10006detail11EmptyKernelIvEEvv --------------------------
	.section	.nv.constant0._ZN3cub18CUB_300001_SM_10006detail11EmptyKernelIvEEvv,"a",@progbits
	.sectionflags	@""
	.align	4
.nv.constant0._ZN3cub18CUB_300001_SM_10006detail11EmptyKernelIvEEvv:
	.zero		896


//--------------------- .nv.constant0._Z24generate_sequence_kernelPhiiPK16TransformerModelPaj --------------------------
	.section	.nv.constant0._Z24generate_sequence_kernelPhiiPK16TransformerModelPaj,"a",@progbits
	.sectionflags	@""
	.align	4
.nv.constant0._Z24generate_sequence_kernelPhiiPK16TransformerModelPaj:
	.zero		932


//--------------------- .nv.constant0._Z20update_vector_kernelPaiiiPKiji --------------------------
	.section	.nv.constant0._Z20update_vector_kernelPaiiiPKiji,"a",@progbits
	.sectionflags	@""
	.align	4
.nv.constant0._Z20update_vector_kernelPaiiiPKiji:
	.zero		936


//--------------------- .nv.constant0._Z20update_matrix_kernelPaiiiiiPKiji --------------------------
	.section	.nv.constant0._Z20update_matrix_kernelPaiiiiiPKiji,"a",@progbits
	.sectionflags	@""
	.align	4
.nv.constant0._Z20update_matrix_kernelPaiiiiiPKiji:
	.zero		944


//--------------------- .nv.constant0._Z22compute_fitness_kernelPKiPii --------------------------
	.section	.nv.constant0._Z22compute_fitness_kernelPKiPii,"a",@progbits
	.sectionflags	@""
	.align	4
.nv.constant0._Z22compute_fitness_kernelPKiPii:
	.zero		916


//--------------------- .nv.constant0._Z21train_sequence_kernelPKhliPK16TransformerModelPaPij --------------------------
	.section	.nv.constant0._Z21train_sequence_kernelPKhliPK16TransformerModelPaPij,"a",@progbits
	.sectionflags	@""
	.align	4
.nv.constant0._Z21train_sequence_kernelPKhliPK16TransformerModelPaPij:
	.zero		948


//--------------------- SYMBOLS --------------------------

	.type		.nv.reservedSmem.offset0,@object
	.size		.nv.reservedSmem.offset0,0x4
	.type		.nv.reservedSmem.cap,@object
	.size		.nv.reservedSmem.cap,0x4
